def matmul_kernel(
    a_ptr,
    b_ptr,
    c_ptr,
    M,
    N,
    K,
    stride_am,
    stride_ak,
    stride_bk,
    stride_bn,
    stride_cm,
    stride_cn,
    BLOCK_M: tl.constexpr,
    BLOCK_N: tl.constexpr,
    BLOCK_K: tl.constexpr,
    GROUP_M: tl.constexpr,
):
    pid = tl.program_id(axis=0)
    num_pid_m = tl.cdiv(M, BLOCK_M)
    num_pid_n = tl.cdiv(N, BLOCK_N)
    num_pid_in_group = GROUP_M * num_pid_n
    group_id = pid // num_pid_in_group
    first_pid_m = group_id * GROUP_M
    group_size_m = min(num_pid_m - first_pid_m, GROUP_M)
    pid_m = first_pid_m + ((pid % num_pid_in_group) % group_size_m)
    pid_n = (pid % num_pid_in_group) // group_size_m

    offs_am = (pid_m * BLOCK_M + tl.arange(0, BLOCK_M)) % M
    offs_bn = (pid_n * BLOCK_N + tl.arange(0, BLOCK_N)) % N
    offs_k = tl.arange(0, BLOCK_K)
    a_ptrs = a_ptr + offs_am[:, None] * stride_am + offs_k[None, :] * stride_ak
    b_ptrs = b_ptr + offs_k[:, None] * stride_bk + offs_bn[None, :] * stride_bn

    acc = tl.zeros((BLOCK_M, BLOCK_N), dtype=tl.float32)
    for kk in range(0, tl.cdiv(K, BLOCK_K)):
        a = tl.load(a_ptrs, mask=offs_k[None, :] < K - kk * BLOCK_K, other=0.0)
        b = tl.load(b_ptrs, mask=offs_k[:, None] < K - kk * BLOCK_K, other=0.0)
        acc = tl.dot(a, b, acc)
        a_ptrs += BLOCK_K * stride_ak
        b_ptrs += BLOCK_K * stride_bk

    c = acc.to(c_ptr.dtype.element_ty)
    offs_cm = pid_m * BLOCK_M + tl.arange(0, BLOCK_M)
    offs_cn = pid_n * BLOCK_N + tl.arange(0, BLOCK_N)
    c_ptrs = c_ptr + offs_cm[:, None] * stride_cm + offs_cn[None, :] * stride_cn
    mask = (offs_cm[:, None] < M) & (offs_cn[None, :] < N)
    tl.store(c_ptrs, c, mask=mask)

# config = {"BLOCK_K": 32, "BLOCK_M": 128, "BLOCK_N": 256, "GROUP_M": 8, "arch": "sm_80", "dtype": "bf16", "num_ctas": 1, "num_stages": 3, "num_warps": 2}
# arch = sm_80


// ===== COMPILED SASS (sm_80) =====

	.target	sm_80

	.elftype	@"ET_EXEC"


//--------------------- .note.nv.tkinfo           --------------------------
	.section	.note.nv.tkinfo,"",@"SHT_NOTE"
	.sectionflags	@"SHF_NOTE_NV_TKINFO"
	.tkinfo
        /*0018*/ 	.word	0x00000002
        /*0030*/ 	.string	""
        /*0030*/ 	.string	"ptxas"
        /*0030*/ 	.string	"Cuda compilation tools, release 13.0, V13.0.88"
        /*0030*/ 	.string	"Build cuda_13.0.r13.0/compiler.36424714_0"
        /*0030*/ 	.string	"-v  -suppress-debug-info  -lineinfo  -arch sm_80 "



//--------------------- .note.nv.cuinfo           --------------------------
	.section	.note.nv.cuinfo,"",@"SHT_NOTE"
	.sectionflags	@"SHF_NOTE_NV_CUINFO"
        /*0018*/ 	.short	0x0002
        /*001a*/ 	.short	0x0050
        /*001c*/ 	.short	0x0082
	.zero		2


//--------------------- .nv.info                  --------------------------
	.section	.nv.info,"",@"SHT_CUDA_INFO"
	.align	4


	//----- nvinfo : EIATTR_REGCOUNT
	.align		4
        /*0000*/ 	.byte	0x04, 0x2f
        /*0002*/ 	.short	(.L_1 - .L_0)
	.align		4
.L_0:
        /*0004*/ 	.word	index@(matmul_kernel)
        /*0008*/ 	.word	0x00000020


	//----- nvinfo : EIATTR_FRAME_SIZE
	.align		4
.L_1:
        /*000c*/ 	.byte	0x04, 0x11
        /*000e*/ 	.short	(.L_3 - .L_2)
	.align		4
.L_2:
        /*0010*/ 	.word	index@(matmul_kernel)
        /*0014*/ 	.word	0x00002550


	//----- nvinfo : EIATTR_MIN_STACK_SIZE
	.align		4
.L_3:
        /*0018*/ 	.byte	0x04, 0x12
        /*001a*/ 	.short	(.L_5 - .L_4)
	.align		4
.L_4:
        /*001c*/ 	.word	index@(matmul_kernel)
        /*0020*/ 	.word	0x00002550
.L_5:


//--------------------- .nv.info.matmul_kernel    --------------------------
	.section	.nv.info.matmul_kernel,"",@"SHT_CUDA_INFO"
	.sectionflags	@""
	.align	4


	//----- nvinfo : EIATTR_CUDA_API_VERSION
	.align		4
        /*0000*/ 	.byte	0x04, 0x37
        /*0002*/ 	.short	(.L_7 - .L_6)
.L_6:
        /*0004*/ 	.word	0x00000082


	//----- nvinfo : EIATTR_SW2861232_WAR
	.align		4
.L_7:
        /*0008*/ 	.byte	0x01, 0x35
	.zero		2


	//----- nvinfo : EIATTR_PARAM_CBANK
	.align		4
        /*000c*/ 	.byte	0x04, 0x0a
        /*000e*/ 	.short	(.L_9 - .L_8)
	.align		4
.L_8:
        /*0010*/ 	.word	index@(.nv.constant0.matmul_kernel)
        /*0014*/ 	.short	0x0160
        /*0016*/ 	.short	0x0050


	//----- nvinfo : EIATTR_CBANK_PARAM_SIZE
	.align		4
.L_9:
        /*0018*/ 	.byte	0x03, 0x19
        /*001a*/ 	.short	0x0050


	//----- nvinfo : EIATTR_KPARAM_INFO
	.align		4
        /*001c*/ 	.byte	0x04, 0x17
        /*001e*/ 	.short	(.L_11 - .L_10)
.L_10:
        /*0020*/ 	.word	0x00000000
        /*0024*/ 	.short	0x000d
        /*0026*/ 	.short	0x0048
        /*0028*/ 	.byte	0x00, 0xf4, 0x21, 0x00


	//----- nvinfo : EIATTR_KPARAM_INFO
	.align		4
.L_11:
        /*002c*/ 	.byte	0x04, 0x17
        /*002e*/ 	.short	(.L_13 - .L_12)
.L_12:
        /*0030*/ 	.word	0x00000000
        /*0034*/ 	.short	0x000c
        /*0036*/ 	.short	0x0040
        /*0038*/ 	.byte	0x00, 0xf4, 0x21, 0x00


	//----- nvinfo : EIATTR_KPARAM_INFO
	.align		4
.L_13:
        /*003c*/ 	.byte	0x04, 0x17
        /*003e*/ 	.short	(.L_15 - .L_14)
.L_14:
        /*0040*/ 	.word	0x00000000
        /*0044*/ 	.short	0x000b
        /*0046*/ 	.short	0x0038
        /*0048*/ 	.byte	0x00, 0xf0, 0x11, 0x00


	//----- nvinfo : EIATTR_KPARAM_INFO
	.align		4
.L_15:
        /*004c*/ 	.byte	0x04, 0x17
        /*004e*/ 	.short	(.L_17 - .L_16)
.L_16:
        /*0050*/ 	.word	0x00000000
        /*0054*/ 	.short	0x000a
        /*0056*/ 	.short	0x0034
        /*0058*/ 	.byte	0x00, 0xf0, 0x11, 0x00


	//----- nvinfo : EIATTR_KPARAM_INFO
	.align		4
.L_17:
        /*005c*/ 	.byte	0x04, 0x17
        /*005e*/ 	.short	(.L_19 - .L_18)
.L_18:
        /*0060*/ 	.word	0x00000000
        /*0064*/ 	.short	0x0009
        /*0066*/ 	.short	0x0030
        /*0068*/ 	.byte	0x00, 0xf0, 0x11, 0x00


	//----- nvinfo : EIATTR_KPARAM_INFO
	.align		4
.L_19:
        /*006c*/ 	.byte	0x04, 0x17
        /*006e*/ 	.short	(.L_21 - .L_20)
.L_20:
        /*0070*/ 	.word	0x00000000
        /*0074*/ 	.short	0x0008
        /*0076*/ 	.short	0x002c
        /*0078*/ 	.byte	0x00, 0xf0, 0x11, 0x00


	//----- nvinfo : EIATTR_KPARAM_INFO
	.align		4
.L_21:
        /*007c*/ 	.byte	0x04, 0x17
        /*007e*/ 	.short	(.L_23 - .L_22)
.L_22:
        /*0080*/ 	.word	0x00000000
        /*0084*/ 	.short	0x0007
        /*0086*/ 	.short	0x0028
        /*0088*/ 	.byte	0x00, 0xf0, 0x11, 0x00


	//----- nvinfo : EIATTR_KPARAM_INFO
	.align		4
.L_23:
        /*008c*/ 	.byte	0x04, 0x17
        /*008e*/ 	.short	(.L_25 - .L_24)
.L_24:
        /*0090*/ 	.word	0x00000000
        /*0094*/ 	.short	0x0006
        /*0096*/ 	.short	0x0024
        /*0098*/ 	.byte	0x00, 0xf0, 0x11, 0x00


	//----- nvinfo : EIATTR_KPARAM_INFO
	.align		4
.L_25:
        /*009c*/ 	.byte	0x04, 0x17
        /*009e*/ 	.short	(.L_27 - .L_26)
.L_26:
        /*00a0*/ 	.word	0x00000000
        /*00a4*/ 	.short	0x0005
        /*00a6*/ 	.short	0x0020
        /*00a8*/ 	.byte	0x00, 0xf0, 0x11, 0x00


	//----- nvinfo : EIATTR_KPARAM_INFO
	.align		4
.L_27:
        /*00ac*/ 	.byte	0x04, 0x17
        /*00ae*/ 	.short	(.L_29 - .L_28)
.L_28:
        /*00b0*/ 	.word	0x00000000
        /*00b4*/ 	.short	0x0004
        /*00b6*/ 	.short	0x001c
        /*00b8*/ 	.byte	0x00, 0xf0, 0x11, 0x00


	//----- nvinfo : EIATTR_KPARAM_INFO
	.align		4
.L_29:
        /*00bc*/ 	.byte	0x04, 0x17
        /*00be*/ 	.short	(.L_31 - .L_30)
.L_30:
        /*00c0*/ 	.word	0x00000000
        /*00c4*/ 	.short	0x0003
        /*00c6*/ 	.short	0x0018
        /*00c8*/ 	.byte	0x00, 0xf0, 0x11, 0x00


	//----- nvinfo : EIATTR_KPARAM_INFO
	.align		4
.L_31:
        /*00cc*/ 	.byte	0x04, 0x17
        /*00ce*/ 	.short	(.L_33 - .L_32)
.L_32:
        /*00d0*/ 	.word	0x00000000
        /*00d4*/ 	.short	0x0002
        /*00d6*/ 	.short	0x0010
        /*00d8*/ 	.byte	0x00, 0xf4, 0x21, 0x00


	//----- nvinfo : EIATTR_KPARAM_INFO
	.align		4
.L_33:
        /*00dc*/ 	.byte	0x04, 0x17
        /*00de*/ 	.short	(.L_35 - .L_34)
.L_34:
        /*00e0*/ 	.word	0x00000000
        /*00e4*/ 	.short	0x0001
        /*00e6*/ 	.short	0x0008
        /*00e8*/ 	.byte	0x00, 0xf4, 0x21, 0x00


	//----- nvinfo : EIATTR_KPARAM_INFO
	.align		4
.L_35:
        /*00ec*/ 	.byte	0x04, 0x17
        /*00ee*/ 	.short	(.L_37 - .L_36)
.L_36:
        /*00f0*/ 	.word	0x00000000
        /*00f4*/ 	.short	0x0000
        /*00f6*/ 	.short	0x0000
        /*00f8*/ 	.byte	0x00, 0xf4, 0x21, 0x00


	//----- nvinfo : EIATTR_MAXREG_COUNT
	.align		4
.L_37:
        /*00fc*/ 	.byte	0x03, 0x1b
        /*00fe*/ 	.short	0x00ff


	//----- nvinfo : EIATTR_NUM_BARRIERS
	.align		4
        /*0100*/ 	.byte	0x02, 0x4c
        /*0102*/ 	.byte	0x01
	.zero		1


	//----- nvinfo : EIATTR_ANNOTATIONS
	.align		4
        /*0104*/ 	.byte	0x04, 0x55
        /*0106*/ 	.short	(.L_39 - .L_38)


	//   ....[0]....
.L_38:
        /*0108*/ 	.word	0x00000001
        /*010c*/ 	.byte	0x70, 0x00, 0x00, 0x00, 0x01, 0x00, 0x00, 0x00, 0xb0, 0x00, 0x00, 0x00, 0x01, 0x00, 0x00, 0x00
        /* <DEDUP_REMOVED lines=4061> */
        /*feec*/ 	.byte	0xd0, 0xeb, 0x03, 0x00


	//----- nvinfo : EIATTR_MERCURY_ISA_VERSION
	.align		4
.L_39:
        /*fef0*/ 	.byte	0x03, 0x5f
        /*fef2*/ 	.short	0x0000


	//----- nvinfo : EIATTR_EXIT_INSTR_OFFSETS
	.align		4
        /*fef4*/ 	.byte	0x04, 0x1c
        /*fef6*/ 	.short	(.L_41 - .L_40)


	//   ....[0]....
.L_40:
        /*fef8*/ 	.word	0x0003ed10


	//   ....[1]....
        /*fefc*/ 	.word	0x0003ed40


	//----- nvinfo : EIATTR_REQNTID
	.align		4
.L_41:
        /*ff00*/ 	.byte	0x04, 0x10
        /*ff02*/ 	.short	(.L_43 - .L_42)
.L_42:
        /*ff04*/ 	.word	0x00000040
        /*ff08*/ 	.word	0x00000001
        /*ff0c*/ 	.word	0x00000001
.L_43:


//--------------------- .nv.callgraph             --------------------------
	.section	.nv.callgraph,"",@"SHT_CUDA_CALLGRAPH"
	.align	4
	.sectionentsize	8
	.align		4
        /*0000*/ 	.word	0x00000000
	.align		4
        /*0004*/ 	.word	0xffffffff
	.align		4
        /*0008*/ 	.word	0x00000000
	.align		4
        /*000c*/ 	.word	0xfffffffe
	.align		4
        /*0010*/ 	.word	0x00000000
	.align		4
        /*0014*/ 	.word	0xfffffffd
	.align		4
        /*0018*/ 	.word	0x00000000
	.align		4
        /*001c*/ 	.word	0xfffffffc


//--------------------- .nv.rel.action            --------------------------
	.section	.nv.rel.action,"",@"SHT_CUDA_RELOCINFO"
	.align	8
	.sectionentsize	8
        /*0000*/ 	.byte	0x73, 0x00, 0x00, 0x00, 0x00, 0x00, 0x00, 0x00, 0x00, 0x00, 0x00, 0x11, 0x25, 0x00, 0x05, 0x36


//--------------------- .nv.constant0.matmul_kernel --------------------------
	.section	.nv.constant0.matmul_kernel,"a",@progbits
	.sectionflags	@""
	.align	4
.nv.constant0.matmul_kernel:
	.zero		432


//--------------------- .text.matmul_kernel       --------------------------
	.section	.text.matmul_kernel,"ax",@progbits
	.sectioninfo	@"SHI_REGISTERS=32"
	.align	128
        .global         matmul_kernel
        .type           matmul_kernel,@function
        .size           matmul_kernel,(.L_x_4 - matmul_kernel)
        .other          matmul_kernel,@"STO_CUDA_ENTRY STV_DEFAULT"
matmul_kernel:
.text.matmul_kernel:
[----:B------:R-:W-:-:S04]  /*0000*/  IMAD.MOV.U32 R1, RZ, RZ, c[0x0][0x28] ;  /* 0x00000a00ff017624 */ /* 0x000fc800078e00ff */
[----:B------:R-:W-:Y:S01]  /*0010*/  IMAD.MOV.U32 R0, RZ, RZ, c[0x0][0x17c] ;  /* 0x00005f00ff007624 */ /* 0x000fe200078e00ff */
[----:B------:R-:W-:Y:S01]  /*0020*/  IADD3 R1, R1, -0x2550, RZ ;  /* 0xffffdab001017810 */ /* 0x000fe20007ffe0ff */
[----:B------:R-:W0:Y:S01]  /*0030*/  S2R R29, SR_TID.X ;  /* 0x00000000001d7919 */ /* 0x000e220000002100 */
[----:B------:R-:W-:Y:S01]  /*0040*/  ULDC.64 UR6, c[0x0][0x118] ;  /* 0x0000460000067ab9 */ /* 0x000fe20000000a00 */
[----:B------:R-:W-:Y:S01]  /*0050*/  CS2R R24, SRZ ;  /* 0x0000000000187805 */ /* 0x000fe2000001ff00 */
[----:B------:R-:W-:Y:S01]  /*0060*/  IADD3 R0, R0, 0xff, RZ ;  /* 0x000000ff00007810 */ /* 0x000fe20007ffe0ff */
[----:B------:R1:W-:Y:S01]  /*0070*/  STL [R1], RZ ;  /* 0x000000ff01007387 */ /* 0x0003e20000100800 */
[----:B------:R-:W-:Y:S01]  /*0080*/  CS2R R26, SRZ ;  /* 0x00000000001a7805 */ /* 0x000fe2000001ff00 */
[----:B------:R-:W-:Y:S01]  /*0090*/  CS2R R20, SRZ ;  /* 0x0000000000147805 */ /* 0x000fe2000001ff00 */
[----:B------:R-:W-:Y:S01]  /*00a0*/  SHF.R.S32.HI R3, RZ, 0x1f, R0 ;  /* 0x0000001fff037819 */ /* 0x000fe20000011400 */
[----:B------:R1:W-:Y:S01]  /*00b0*/  STL [R1+0x4], RZ ;  /* 0x000004ff01007387 */ /* 0x0003e20000100800 */
[----:B------:R-:W-:Y:S01]  /*00c0*/  CS2R R22, SRZ ;  /* 0x0000000000167805 */ /* 0x000fe2000001ff00 */
[----:B------:R-:W-:Y:S01]  /*00d0*/  CS2R R16, SRZ ;  /* 0x0000000000107805 */ /* 0x000fe2000001ff00 */
[----:B------:R-:W-:Y:S01]  /*00e0*/  LEA.HI R3, R3, R0, RZ, 0x8 ;  /* 0x0000000003037211 */ /* 0x000fe200078f40ff */
[----:B------:R1:W-:Y:S01]  /*00f0*/  STL [R1+0x8], RZ ;  /* 0x000008ff01007387 */ /* 0x0003e20000100800 */
[----:B------:R-:W-:Y:S01]  /*0100*/  CS2R R18, SRZ ;  /* 0x0000000000127805 */ /* 0x000fe2000001ff00 */
[----:B------:R-:W-:Y:S01]  /*0110*/  CS2R R12, SRZ ;  /* 0x00000000000c7805 */ /* 0x000fe2000001ff00 */
[----:B------:R-:W-:Y:S01]  /*0120*/  SHF.R.S32.HI R0, RZ, 0x8, R3 ;  /* 0x00000008ff007819 */ /* 0x000fe20000011403 */
[----:B------:R1:W-:Y:S01]  /*0130*/  STL [R1+0xc], RZ ;  /* 0x00000cff01007387 */ /* 0x0003e20000100800 */
[----:B------:R-:W-:-:S03]  /*0140*/  CS2R R14, SRZ ;  /* 0x00000000000e7805 */ /* 0x000fc6000001ff00 */
[----:B------:R-:W-:Y:S01]  /*0150*/  IMAD.SHL.U32 R0, R0, 0x8, RZ ;  /* 0x0000000800007824 */ /* 0x000fe200078e00ff */
[----:B------:R-:W2:Y:S04]  /*0160*/  S2R R3, SR_CTAID.X ;  /* 0x0000000000037919 */ /* 0x000ea80000002500 */
[-C--:B------:R-:W-:Y:S01]  /*0170*/  IABS R7, R0.reuse ;  /* 0x0000000000077213 */ /* 0x080fe20000000000 */
[----:B------:R1:W-:Y:S01]  /*0180*/  STL [R1+0x10], RZ ;  /* 0x000010ff01007387 */ /* 0x0003e20000100800 */
[----:B------:R-:W-:Y:S02]  /*0190*/  IABS R10, R0 ;  /* 0x00000000000a7213 */ /* 0x000fe40000000000 */
[----:B------:R-:W3:Y:S01]  /*01a0*/  I2F.RP R2, R7 ;  /* 0x0000000700027306 */ /* 0x000ee20000209400 */
[----:B------:R1:W-:Y:S04]  /*01b0*/  STL [R1+0x14], RZ ;  /* 0x000014ff01007387 */ /* 0x0003e80000100800 */
[----:B------:R1:W-:Y:S04]  /*01c0*/  STL [R1+0x18], RZ ;  /* 0x000018ff01007387 */ /* 0x0003e80000100800 */
[----:B------:R1:W-:Y:S04]  /*01d0*/  STL [R1+0x1c], RZ ;  /* 0x00001cff01007387 */ /* 0x0003e80000100800 */
[----:B------:R1:W-:Y:S01]  /*01e0*/  STL [R1+0x20], RZ ;  /* 0x000020ff01007387 */ /* 0x0003e20000100800 */
[----:B---3--:R-:W3:Y:S01]  /*01f0*/  MUFU.RCP R2, R2 ;  /* 0x0000000200027308 */ /* 0x008ee20000001000 */
[----:B--2---:R-:W-:-:S02]  /*0200*/  IABS R8, R3 ;  /* 0x0000000300087213 */ /* 0x004fc40000000000 */
[----:B------:R1:W-:Y:S04]  /*0210*/  STL [R1+0x24], RZ ;  /* 0x000024ff01007387 */ /* 0x0003e80000100800 */
[----:B------:R1:W-:Y:S04]  /*0220*/  STL [R1+0x28], RZ ;  /* 0x000028ff01007387 */ /* 0x0003e80000100800 */
[----:B------:R1:W-:Y:S04]  /*0230*/  STL [R1+0x2c], RZ ;  /* 0x00002cff01007387 */ /* 0x0003e80000100800 */
[----:B------:R1:W-:Y:S01]  /*0240*/  STL [R1+0x30], RZ ;  /* 0x000030ff01007387 */ /* 0x0003e20000100800 */
[----:B---3--:R-:W-:Y:S01]  /*0250*/  IADD3 R4, R2, 0xffffffe, RZ ;  /* 0x0ffffffe02047810 */ /* 0x008fe20007ffe0ff */
[----:B------:R-:W-:-:S02]  /*0260*/  IMAD.MOV R2, RZ, RZ, -R10 ;  /* 0x000000ffff027224 */ /* 0x000fc400078e0a0a */
[----:B------:R1:W-:Y:S01]  /*0270*/  STL [R1+0x34], RZ ;  /* 0x000034ff01007387 */ /* 0x0003e20000100800 */
[----:B------:R2:W3:Y:S03]  /*0280*/  F2I.FTZ.U32.TRUNC.NTZ R5, R4 ;  /* 0x0000000400057305 */ /* 0x0004e6000021f000 */
[----:B------:R1:W-:Y:S04]  /*0290*/  STL [R1+0x38], RZ ;  /* 0x000038ff01007387 */ /* 0x0003e80000100800 */
[----:B------:R1:W-:Y:S01]  /*02a0*/  STL [R1+0x3c], RZ ;  /* 0x00003cff01007387 */ /* 0x0003e20000100800 */
[----:B--2---:R-:W-:-:S03]  /*02b0*/  IMAD.MOV.U32 R4, RZ, RZ, RZ ;  /* 0x000000ffff047224 */ /* 0x004fc600078e00ff */
[----:B------:R1:W-:Y:S04]  /*02c0*/  STL [R1+0x40], RZ ;  /* 0x000040ff01007387 */ /* 0x0003e80000100800 */
[----:B------:R1:W-:Y:S01]  /*02d0*/  STL [R1+0x44], RZ ;  /* 0x000044ff01007387 */ /* 0x0003e20000100800 */
[----:B---3--:R-:W-:-:S03]  /*02e0*/  IMAD.MOV R6, RZ, RZ, -R5 ;  /* 0x000000ffff067224 */ /* 0x008fc600078e0a05 */
[----:B------:R1:W-:Y:S01]  /*02f0*/  STL [R1+0x48], RZ ;  /* 0x000048ff01007387 */ /* 0x0003e20000100800 */
[----:B------:R-:W-:Y:S02]  /*0300*/  IMAD R9, R6, R7, RZ ;  /* 0x0000000706097224 */ /* 0x000fe400078e02ff */
[----:B------:R-:W-:Y:S01]  /*0310*/  IMAD.MOV.U32 R6, RZ, RZ, R8 ;  /* 0x000000ffff067224 */ /* 0x000fe200078e0008 */
[----:B------:R1:W-:Y:S01]  /*0320*/  STL [R1+0x4c], RZ ;  /* 0x00004cff01007387 */ /* 0x0003e20000100800 */
[----:B------:R-:W-:-:S03]  /*0330*/  IMAD.HI.U32 R5, R5, R9, R4 ;  /* 0x0000000905057227 */ /* 0x000fc600078e0004 */
[----:B------:R1:W-:Y:S03]  /*0340*/  STL [R1+0x50], RZ ;  /* 0x000050ff01007387 */ /* 0x0003e60000100800 */
[----:B------:R-:W-:Y:S01]  /*0350*/  IMAD.HI.U32 R5, R5, R6, RZ ;  /* 0x0000000605057227 */ /* 0x000fe200078e00ff */
[----:B------:R1:W-:Y:S03]  /*0360*/  STL [R1+0x54], RZ ;  /* 0x000054ff01007387 */ /* 0x0003e60000100800 */
[----:B------:R-:W-:Y:S01]  /*0370*/  IMAD R2, R5, R2, R6 ;  /* 0x0000000205027224 */ /* 0x000fe200078e0206 */
[----:B------:R1:W-:Y:S04]  /*0380*/  STL [R1+0x58], RZ ;  /* 0x000058ff01007387 */ /* 0x0003e80000100800 */
[----:B------:R-:W-:Y:S01]  /*0390*/  ISETP.GT.U32.AND P1, PT, R7, R2, PT ;  /* 0x000000020700720c */ /* 0x000fe20003f24070 */
[----:B------:R1:W-:Y:S04]  /*03a0*/  STL [R1+0x5c], RZ ;  /* 0x00005cff01007387 */ /* 0x0003e80000100800 */
[----:B------:R1:W-:Y:S04]  /*03b0*/  STL [R1+0x60], RZ ;  /* 0x000060ff01007387 */ /* 0x0003e80000100800 */
[----:B------:R1:W-:Y:S04]  /*03c0*/  STL [R1+0x64], RZ ;  /* 0x000064ff01007387 */ /* 0x0003e80000100800 */
[----:B------:R-:W-:Y:S01]  /*03d0*/  @!P1 IMAD.IADD R2, R2, 0x1, -R7 ;  /* 0x0000000102029824 */ /* 0x000fe200078e0a07 */
[----:B------:R1:W-:Y:S01]  /*03e0*/  STL [R1+0x68], RZ ;  /* 0x000068ff01007387 */ /* 0x0003e20000100800 */
[----:B------:R-:W-:-:S02]  /*03f0*/  @!P1 IADD3 R5, R5, 0x1, RZ ;  /* 0x0000000105059810 */ /* 0x000fc40007ffe0ff */
[----:B------:R-:W-:Y:S01]  /*0400*/  ISETP.NE.AND P1, PT, R0, RZ, PT ;  /* 0x000000ff0000720c */ /* 0x000fe20003f25270 */
[----:B------:R1:W-:Y:S01]  /*0410*/  STL [R1+0x6c], RZ ;  /* 0x00006cff01007387 */ /* 0x0003e20000100800 */
[----:B------:R-:W-:Y:S02]  /*0420*/  ISETP.GE.U32.AND P0, PT, R2, R7, PT ;  /* 0x000000070200720c */ /* 0x000fe40003f06070 */
[----:B------:R-:W-:Y:S01]  /*0430*/  LOP3.LUT R2, R3, R0, RZ, 0x3c, !PT ;  /* 0x0000000003027212 */ /* 0x000fe200078e3cff */
[----:B------:R1:W-:Y:S03]  /*0440*/  STL [R1+0x70], RZ ;  /* 0x000070ff01007387 */ /* 0x0003e60000100800 */
[----:B------:R-:W-:Y:S01]  /*0450*/  ISETP.GE.AND P2, PT, R2, RZ, PT ;  /* 0x000000ff0200720c */ /* 0x000fe20003f46270 */
[----:B------:R1:W-:Y:S01]  /*0460*/  STL [R1+0x74], RZ ;  /* 0x000074ff01007387 */ /* 0x0003e20000100800 */
[----:B------:R-:W-:-:S03]  /*0470*/  IMAD.MOV.U32 R2, RZ, RZ, c[0x0][0x178] ;  /* 0x00005e00ff027624 */ /* 0x000fc600078e00ff */
[----:B------:R1:W-:Y:S02]  /*0480*/  STL [R1+0x78], RZ ;  /* 0x000078ff01007387 */ /* 0x0003e40000100800 */
[----:B------:R-:W-:Y:S02]  /*0490*/  @P0 IADD3 R5, R5, 0x1, RZ ;  /* 0x0000000105050810 */ /* 0x000fe40007ffe0ff */
[----:B------:R1:W-:Y:S01]  /*04a0*/  STL [R1+0x7c], RZ ;  /* 0x00007cff01007387 */ /* 0x0003e20000100800 */
[----:B------:R-:W-:Y:S02]  /*04b0*/  IADD3 R2, R2, 0x7f, RZ ;  /* 0x0000007f02027810 */ /* 0x000fe40007ffe0ff */
[----:B------:R-:W-:Y:S01]  /*04c0*/  IMAD.MOV.U32 R6, RZ, RZ, R5 ;  /* 0x000000ffff067224 */ /* 0x000fe200078e0005 */
[----:B------:R1:W-:Y:S01]  /*04d0*/  STL [R1+0x80], RZ ;  /* 0x000080ff01007387 */ /* 0x0003e20000100800 */
[----:B------:R-:W-:Y:S02]  /*04e0*/  SHF.R.S32.HI R5, RZ, 0x1f, R2 ;  /* 0x0000001fff057819 */ /* 0x000fe40000011402 */
[----:B------:R-:W-:Y:S01]  /*04f0*/  @!P2 IMAD.MOV R6, RZ, RZ, -R6 ;  /* 0x000000ffff06a224 */ /* 0x000fe200078e0a06 */
[----:B------:R1:W-:Y:S01]  /*0500*/  STL [R1+0x84], RZ ;  /* 0x000084ff01007387 */ /* 0x0003e20000100800 */
[----:B------:R-:W-:-:S02]  /*0510*/  @!P1 LOP3.LUT R6, RZ, R0, RZ, 0x33, !PT ;  /* 0x00000000ff069212 */ /* 0x000fc400078e33ff */
[----:B------:R-:W-:Y:S01]  /*0520*/  LEA.HI R5, R5, R2, RZ, 0x7 ;  /* 0x0000000205057211 */ /* 0x000fe200078f38ff */
[----:B------:R1:W-:Y:S02]  /*0530*/  STL [R1+0x88], RZ ;  /* 0x000088ff01007387 */ /* 0x0003e40000100800 */
[----:B------:R-:W-:Y:S02]  /*0540*/  IMAD.SHL.U32 R4, R6, 0x8, RZ ;  /* 0x0000000806047824 */ /* 0x000fe400078e00ff */
[----:B------:R1:W-:Y:S01]  /*0550*/  STL [R1+0x8c], RZ ;  /* 0x00008cff01007387 */ /* 0x0003e20000100800 */
[----:B------:R-:W-:Y:S02]  /*0560*/  IMAD.MOV R6, RZ, RZ, -R6 ;  /* 0x000000ffff067224 */ /* 0x000fe400078e0a06 */
[----:B------:R-:W-:Y:S01]  /*0570*/  LEA.HI.SX32 R5, R5, -R4, 0x19 ;  /* 0x8000000405057211 */ /* 0x000fe200078fcaff */
[----:B------:R1:W-:Y:S01]  /*0580*/  STL [R1+0x90], RZ ;  /* 0x000090ff01007387 */ /* 0x0003e20000100800 */
[----:B------:R-:W-:-:S02]  /*0590*/  IMAD R11, R0, R6, R3 ;  /* 0x00000006000b7224 */ /* 0x000fc400078e0203 */
[----:B------:R-:W-:Y:S01]  /*05a0*/  IMNMX R8, R5, 0x8, PT ;  /* 0x0000000805087817 */ /* 0x000fe20003800200 */
[----:B------:R1:W-:Y:S01]  /*05b0*/  STL [R1+0x94], RZ ;  /* 0x000094ff01007387 */ /* 0x0003e20000100800 */
[----:B------:R-:W-:Y:S02]  /*05c0*/  IMAD.MOV.U32 R6, RZ, RZ, RZ ;  /* 0x000000ffff067224 */ /* 0x000fe400078e00ff */
[----:B------:R-:W-:Y:S01]  /*05d0*/  IABS R5, R8 ;  /* 0x0000000800057213 */ /* 0x000fe20000000000 */
[----:B------:R1:W-:Y:S03]  /*05e0*/  STL [R1+0x98], RZ ;  /* 0x000098ff01007387 */ /* 0x0003e60000100800 */
[----:B------:R-:W2:Y:S01]  /*05f0*/  I2F.RP R2, R5 ;  /* 0x0000000500027306 */ /* 0x000ea20000209400 */
[----:B------:R1:W-:Y:S04]  /*0600*/  STL [R1+0x9c], RZ ;  /* 0x00009cff01007387 */ /* 0x0003e80000100800 */
[----:B------:R1:W-:Y:S04]  /*0610*/  STL [R1+0xa0], RZ ;  /* 0x0000a0ff01007387 */ /* 0x0003e80000100800 */
[----:B------:R1:W-:Y:S04]  /*0620*/  STL [R1+0xa4], RZ ;  /* 0x0000a4ff01007387 */ /* 0x0003e80000100800 */
[----:B------:R1:W-:Y:S01]  /*0630*/  STL [R1+0xa8], RZ ;  /* 0x0000a8ff01007387 */ /* 0x0003e20000100800 */
[----:B--2---:R-:W2:Y:S03]  /*0640*/  MUFU.RCP R2, R2 ;  /* 0x0000000200027308 */ /* 0x004ea60000001000 */
[----:B------:R1:W-:Y:S04]  /*0650*/  STL [R1+0xac], RZ ;  /* 0x0000acff01007387 */ /* 0x0003e80000100800 */
[----:B------:R1:W-:Y:S04]  /*0660*/  STL [R1+0xb0], RZ ;  /* 0x0000b0ff01007387 */ /* 0x0003e80000100800 */
[----:B------:R1:W-:Y:S04]  /*0670*/  STL [R1+0xb4], RZ ;  /* 0x0000b4ff01007387 */ /* 0x0003e80000100800 */
[----:B------:R1:W-:Y:S01]  /*0680*/  STL [R1+0xb8], RZ ;  /* 0x0000b8ff01007387 */ /* 0x0003e20000100800 */
[----:B--2---:R-:W-:-:S03]  /*0690*/  IADD3 R7, R2, 0xffffffe, RZ ;  /* 0x0ffffffe02077810 */ /* 0x004fc60007ffe0ff */
[----:B------:R1:W-:Y:S01]  /*06a0*/  STL [R1+0xbc], RZ ;  /* 0x0000bcff01007387 */ /* 0x0003e20000100800 */
[----:B------:R-:W-:-:S03]  /*06b0*/  IMAD.MOV.U32 R2, RZ, RZ, c[0x0][0x180] ;  /* 0x00006000ff027624 */ /* 0x000fc600078e00ff */
[----:B------:R1:W-:Y:S01]  /*06c0*/  STL [R1+0xc0], RZ ;  /* 0x0000c0ff01007387 */ /* 0x0003e20000100800 */
[----:B------:R-:W2:Y:S01]  /*06d0*/  F2I.FTZ.U32.TRUNC.NTZ R7, R7 ;  /* 0x0000000700077305 */ /* 0x000ea2000021f000 */
[----:B------:R-:W-:Y:S02]  /*06e0*/  IADD3 R2, R2, 0x1f, RZ ;  /* 0x0000001f02027810 */ /* 0x000fe40007ffe0ff */
[----:B------:R1:W-:Y:S04]  /*06f0*/  STL [R1+0xc4], RZ ;  /* 0x0000c4ff01007387 */ /* 0x0003e80000100800 */
[----:B------:R1:W-:Y:S04]  /*0700*/  STL [R1+0xc8], RZ ;  /* 0x0000c8ff01007387 */ /* 0x0003e80000100800 */
[----:B------:R1:W-:Y:S04]  /*0710*/  STL [R1+0xcc], RZ ;  /* 0x0000ccff01007387 */ /* 0x0003e80000100800 */
[----:B------:R1:W-:Y:S01]  /*0720*/  STL [R1+0xd0], RZ ;  /* 0x0000d0ff01007387 */ /* 0x0003e20000100800 */
[----:B--2---:R-:W-:-:S03]  /*0730*/  IMAD.MOV R9, RZ, RZ, -R7 ;  /* 0x000000ffff097224 */ /* 0x004fc600078e0a07 */
[----:B------:R1:W-:Y:S01]  /*0740*/  STL [R1+0xd4], RZ ;  /* 0x0000d4ff01007387 */ /* 0x0003e20000100800 */
[----:B------:R-:W-:Y:S01]  /*0750*/  IMAD.MOV.U32 R0, RZ, RZ, R9 ;  /* 0x000000ffff007224 */ /* 0x000fe200078e0009 */
[----:B------:R-:W-:Y:S02]  /*0760*/  IABS R9, R11 ;  /* 0x0000000b00097213 */ /* 0x000fe40000000000 */
[----:B------:R1:W-:Y:S01]  /*0770*/  STL [R1+0xd8], RZ ;  /* 0x0000d8ff01007387 */ /* 0x0003e20000100800 */
[----:B------:R-:W-:Y:S01]  /*0780*/  IMAD R3, R0, R5, RZ ;  /* 0x0000000500037224 */ /* 0x000fe200078e02ff */
[----:B------:R-:W-:Y:S02]  /*0790*/  IABS R0, R8 ;  /* 0x0000000800007213 */ /* 0x000fe40000000000 */
[----:B------:R1:W-:Y:S01]  /*07a0*/  STL [R1+0xdc], RZ ;  /* 0x0000dcff01007387 */ /* 0x0003e20000100800 */
[----:B------:R-:W-:-:S03]  /*07b0*/  IMAD.HI.U32 R6, R7, R3, R6 ;  /* 0x0000000307067227 */ /* 0x000fc600078e0006 */
[----:B------:R1:W-:Y:S01]  /*07c0*/  STL [R1+0xe0], RZ ;  /* 0x0000e0ff01007387 */ /* 0x0003e20000100800 */
[----:B------:R-:W-:Y:S02]  /*07d0*/  IMAD.MOV R0, RZ, RZ, -R0 ;  /* 0x000000ffff007224 */ /* 0x000fe400078e0a00 */
[----:B------:R-:W-:Y:S01]  /*07e0*/  IMAD.HI.U32 R28, R6, R9, RZ ;  /* 0x00000009061c7227 */ /* 0x000fe200078e00ff */
[----:B------:R1:W-:Y:S01]  /*07f0*/  STL [R1+0xe4], RZ ;  /* 0x0000e4ff01007387 */ /* 0x0003e20000100800 */
[----:B------:R-:W-:Y:S02]  /*0800*/  CS2R R6, SRZ ;  /* 0x0000000000067805 */ /* 0x000fe4000001ff00 */
[----:B------:R-:W-:Y:S01]  /*0810*/  IMAD R0, R28, R0, R9 ;  /* 0x000000001c007224 */ /* 0x000fe200078e0209 */
[----:B------:R1:W-:Y:S04]  /*0820*/  STL [R1+0xe8], RZ ;  /* 0x0000e8ff01007387 */ /* 0x0003e80000100800 */
[----:B------:R1:W-:Y:S01]  /*0830*/  STL [R1+0xec], RZ ;  /* 0x0000ecff01007387 */ /* 0x0003e20000100800 */
[----:B------:R-:W-:-:S03]  /*0840*/  ISETP.GT.U32.AND P1, PT, R5, R0, PT ;  /* 0x000000000500720c */ /* 0x000fc60003f24070 */
[----:B------:R1:W-:Y:S04]  /*0850*/  STL [R1+0xf0], RZ ;  /* 0x0000f0ff01007387 */ /* 0x0003e80000100800 */
[----:B------:R1:W-:Y:S04]  /*0860*/  STL [R1+0xf4], RZ ;  /* 0x0000f4ff01007387 */ /* 0x0003e80000100800 */
[----:B------:R1:W-:Y:S02]  /*0870*/  STL [R1+0xf8], RZ ;  /* 0x0000f8ff01007387 */ /* 0x0003e40000100800 */
[----:B------:R-:W-:Y:S01]  /*0880*/  @!P1 IMAD.IADD R0, R0, 0x1, -R5 ;  /* 0x0000000100009824 */ /* 0x000fe200078e0a05 */
[----:B------:R-:W-:Y:S01]  /*0890*/  @!P1 IADD3 R28, R28, 0x1, RZ ;  /* 0x000000011c1c9810 */ /* 0x000fe20007ffe0ff */
[----:B------:R1:W-:Y:S01]  /*08a0*/  STL [R1+0xfc], RZ ;  /* 0x0000fcff01007387 */ /* 0x0003e20000100800 */
[----:B------:R-:W-:-:S02]  /*08b0*/  ISETP.NE.AND P1, PT, R8, RZ, PT ;  /* 0x000000ff0800720c */ /* 0x000fc40003f25270 */
[----:B------:R-:W-:Y:S01]  /*08c0*/  ISETP.GE.U32.AND P0, PT, R0, R5, PT ;  /* 0x000000050000720c */ /* 0x000fe20003f06070 */
[----:B------:R1:W-:Y:S01]  /*08d0*/  STL [R1+0x100], RZ ;  /* 0x000100ff01007387 */ /* 0x0003e20000100800 */
[----:B------:R-:W-:-:S03]  /*08e0*/  LOP3.LUT R0, R11, R8, RZ, 0x3c, !PT ;  /* 0x000000080b007212 */ /* 0x000fc600078e3cff */
[----:B------:R1:W-:Y:S01]  /*08f0*/  STL [R1+0x104], RZ ;  /* 0x000104ff01007387 */ /* 0x0003e20000100800 */
[----:B------:R-:W-:-:S03]  /*0900*/  ISETP.GE.AND P2, PT, R0, RZ, PT ;  /* 0x000000ff0000720c */ /* 0x000fc60003f46270 */
[----:B------:R1:W-:Y:S04]  /*0910*/  STL [R1+0x108], RZ ;  /* 0x000108ff01007387 */ /* 0x0003e80000100800 */
[----:B------:R1:W-:Y:S01]  /*0920*/  STL [R1+0x10c], RZ ;  /* 0x00010cff01007387 */ /* 0x0003e20000100800 */
[----:B------:R-:W-:Y:S02]  /*0930*/  @P0 IADD3 R28, R28, 0x1, RZ ;  /* 0x000000011c1c0810 */ /* 0x000fe40007ffe0ff */
[----:B------:R-:W-:Y:S01]  /*0940*/  ISETP.GE.AND P0, PT, R2, 0x20, PT ;  /* 0x000000200200780c */ /* 0x000fe20003f06270 */
[----:B------:R1:W-:Y:S02]  /*0950*/  STL [R1+0x110], RZ ;  /* 0x000110ff01007387 */ /* 0x0003e40000100800 */
[----:B------:R-:W-:Y:S01]  /*0960*/  @!P2 IMAD.MOV R28, RZ, RZ, -R28 ;  /* 0x000000ffff1ca224 */ /* 0x000fe200078e0a1c */
[----:B------:R-:W-:Y:S01]  /*0970*/  @!P1 LOP3.LUT R28, RZ, R8, RZ, 0x33, !PT ;  /* 0x00000008ff1c9212 */ /* 0x000fe200078e33ff */
[----:B------:R1:W-:Y:S04]  /*0980*/  STL [R1+0x114], RZ ;  /* 0x000114ff01007387 */ /* 0x0003e80000100800 */
[----:B------:R1:W-:Y:S01]  /*0990*/  STL [R1+0x118], RZ ;  /* 0x000118ff01007387 */ /* 0x0003e20000100800 */
[----:B------:R-:W-:-:S02]  /*09a0*/  IMAD.MOV R3, RZ, RZ, -R28 ;  /* 0x000000ffff037224 */ /* 0x000fc400078e0a1c */
[----:B------:R-:W-:Y:S01]  /*09b0*/  IMAD.SHL.U32 R28, R28, 0x100, RZ ;  /* 0x000001001c1c7824 */ /* 0x000fe200078e00ff */
[----:B------:R1:W-:Y:S01]  /*09c0*/  STL [R1+0x11c], RZ ;  /* 0x00011cff01007387 */ /* 0x0003e20000100800 */
[----:B------:R-:W-:Y:S02]  /*09d0*/  IMAD R3, R8, R3, R11 ;  /* 0x0000000308037224 */ /* 0x000fe400078e020b */
[----:B------:R-:W-:Y:S01]  /*09e0*/  CS2R R8, SRZ ;  /* 0x0000000000087805 */ /* 0x000fe2000001ff00 */
[----:B------:R1:W-:Y:S01]  /*09f0*/  STL [R1+0x120], RZ ;  /* 0x000120ff01007387 */ /* 0x0003e20000100800 */
[----:B------:R-:W-:Y:S01]  /*0a00*/  IMAD.IADD R0, R4, 0x1, R3 ;  /* 0x0000000104007824 */ /* 0x000fe200078e0203 */
[----:B0-----:R-:W-:Y:S01]  /*0a10*/  LOP3.LUT R3, R29, 0x3f, RZ, 0xc0, !PT ;  /* 0x0000003f1d037812 */ /* 0x001fe200078ec0ff */
[----:B------:R-:W-:Y:S01]  /*0a20*/  CS2R R10, SRZ ;  /* 0x00000000000a7805 */ /* 0x000fe2000001ff00 */
[----:B------:R1:W-:Y:S01]  /*0a30*/  STL [R1+0x124], RZ ;  /* 0x000124ff01007387 */ /* 0x0003e20000100800 */
[----:B------:R-:W-:-:S02]  /*0a40*/  CS2R R4, SRZ ;  /* 0x0000000000047805 */ /* 0x000fc4000001ff00 */
[----:B------:R-:W-:Y:S01]  /*0a50*/  IMAD R29, R0, 0x80, R3 ;  /* 0x00000080001d7824 */ /* 0x000fe200078e0203 */
[----:B------:R1:W-:Y:S04]  /*0a60*/  STL [R1+0x128], RZ ;  /* 0x000128ff01007387 */ /* 0x0003e80000100800 */
[----:B------:R1:W-:Y:S01]  /*0a70*/  STL [R1+0x12c], RZ ;  /* 0x00012cff01007387 */ /* 0x0003e20000100800 */
[----:B------:R-:W-:-:S03]  /*0a80*/  IADD3 R0, R29, 0x40, RZ ;  /* 0x000000401d007810 */ /* 0x000fc60007ffe0ff */
[----:B------:R1:W-:Y:S04]  /*0a90*/  STL [R1+0x130], RZ ;  /* 0x000130ff01007387 */ /* 0x0003e80000100800 */
        /* <DEDUP_REMOVED lines=139> */
[----:B------:R1:W-:Y:S04]  /*1350*/  STL [R1+0xc80], R29 ;  /* 0x000c801d01007387 */ /* 0x0003e80000100800 */
        /* <DEDUP_REMOVED lines=16> */
[----:B------:R1:W-:Y:S01]  /*1460*/  STL [R1+0xc84], R0 ;  /* 0x000c840001007387 */ /* 0x0003e20000100800 */
[----:B------:R-:W-:Y:S05]  /*1470*/  @!P0 BRA `(.L_x_0) ;  /* 0x0002fe0000008947 */ /* 0x000fea0003800000 */
[----:B------:R-:W-:Y:S01]  /*1480*/  IABS R4, c[0x0][0x178] ;  /* 0x00005e0000047a13 */ /* 0x000fe20000000000 */
[----:B------:R-:W-:Y:S01]  /*1490*/  IMAD.MOV.U32 R19, RZ, RZ, R0 ;  /* 0x000000ffff137224 */ /* 0x000fe200078e0000 */
[----:B-1----:R-:W-:Y:S01]  /*14a0*/  IABS R0, c[0x0][0x17c] ;  /* 0x00005f0000007a13 */ /* 0x002fe20000000000 */
[----:B------:R-:W0:Y:S01]  /*14b0*/  S2R R15, SR_TID.X ;  /* 0x00000000000f7919 */ /* 0x000e220000002100 */
[----:B------:R-:W1:Y:S02]  /*14c0*/  I2F.RP R8, R4 ;  /* 0x0000000400087306 */ /* 0x000e640000209400 */
[----:B------:R-:W-:Y:S01]  /*14d0*/  IABS R9, R19 ;  /* 0x0000001300097213 */ /* 0x000fe20000000000 */
[----:B------:R-:W-:Y:S05]  /*14e0*/  STL [R1+0x12c0], R28 ;  /* 0x0012c01c01007387 */ /* 0x000fea0000100800 */
[----:B------:R-:W2:Y:S08]  /*14f0*/  I2F.RP R5, R0 ;  /* 0x0000000000057306 */ /* 0x000eb00000209400 */
[----:B-1----:R-:W1:Y:S01]  /*1500*/  MUFU.RCP R8, R8 ;  /* 0x0000000800087308 */ /* 0x002e620000001000 */
[----:B0-----:R-:W-:-:S07]  /*1510*/  SHF.R.U32.HI R3, RZ, 0x5, R15 ;  /* 0x00000005ff037819 */ /* 0x001fce000001160f */
[----:B--2---:R-:W0:Y:S01]  /*1520*/  MUFU.RCP R5, R5 ;  /* 0x0000000500057308 */ /* 0x004e220000001000 */
[----:B------:R-:W-:Y:S01]  /*1530*/  IMAD.SHL.U32 R10, R15, 0x2, RZ ;  /* 0x000000020f0a7824 */ /* 0x000fe200078e00ff */
[----:B------:R-:W-:Y:S02]  /*1540*/  SGXT.U32 R3, R3, 0x1 ;  /* 0x000000010303781a */ /* 0x000fe40000000000 */
[----:B-1----:R-:W-:Y:S02]  /*1550*/  IADD3 R12, R8, 0xffffffe, RZ ;  /* 0x0ffffffe080c7810 */ /* 0x002fe40007ffe0ff */
[----:B------:R-:W-:Y:S02]  /*1560*/  LOP3.LUT R8, R28, R3, RZ, 0xfc, !PT ;  /* 0x000000031c087212 */ /* 0x000fe400078efcff */
[----:B------:R1:W2:Y:S02]  /*1570*/  F2I.FTZ.U32.TRUNC.NTZ R13, R12 ;  /* 0x0000000c000d7305 */ /* 0x0002a4000021f000 */
[----:B------:R-:W-:-:S02]  /*1580*/  IABS R22, R8 ;  /* 0x0000000800167213 */ /* 0x000fc40000000000 */
[----:B0-----:R-:W-:Y:S02]  /*1590*/  IADD3 R6, R5, 0xffffffe, RZ ;  /* 0x0ffffffe05067810 */ /* 0x001fe40007ffe0ff */
[C---:B------:R-:W-:Y:S02]  /*15a0*/  LOP3.LUT R14, R8.reuse, 0xfc, RZ, 0xfc, !PT ;  /* 0x000000fc080e7812 */ /* 0x040fe400078efcff */
[----:B------:R0:W3:Y:S01]  /*15b0*/  F2I.FTZ.U32.TRUNC.NTZ R7, R6 ;  /* 0x0000000600077305 */ /* 0x0000e2000021f000 */
[----:B-1----:R-:W-:Y:S01]  /*15c0*/  IMAD.MOV.U32 R12, RZ, RZ, RZ ;  /* 0x000000ffff0c7224 */ /* 0x002fe200078e00ff */
[----:B------:R-:W-:Y:S02]  /*15d0*/  LOP3.LUT R18, R8, 0xf2, RZ, 0xfc, !PT ;  /* 0x000000f208127812 */ /* 0x000fe400078efcff */
[----:B------:R-:W-:Y:S02]  /*15e0*/  ISETP.GE.AND P2, PT, R14, RZ, PT ;  /* 0x000000ff0e00720c */ /* 0x000fe40003f46270 */
[----:B------:R-:W-:Y:S01]  /*15f0*/  LOP3.LUT R25, R8, 0x1a, RZ, 0xfc, !PT ;  /* 0x0000001a08197812 */ /* 0x000fe200078efcff */
[----:B--2---:R-:W-:-:S02]  /*1600*/  IMAD.MOV R5, RZ, RZ, -R13 ;  /* 0x000000ffff057224 */ /* 0x004fc400078e0a0d */
[----:B0-----:R-:W-:Y:S02]  /*1610*/  IMAD.MOV.U32 R6, RZ, RZ, RZ ;  /* 0x000000ffff067224 */ /* 0x001fe400078e00ff */
[----:B------:R-:W-:Y:S01]  /*1620*/  IMAD R3, R5, R4, RZ ;  /* 0x0000000405037224 */ /* 0x000fe200078e02ff */
[----:B------:R-:W-:Y:S01]  /*1630*/  IABS R5, R29 ;  /* 0x0000001d00057213 */ /* 0x000fe20000000000 */
[----:B---3--:R-:W-:Y:S02]  /*1640*/  IMAD.MOV R11, RZ, RZ, -R7 ;  /* 0x000000ffff0b7224 */ /* 0x008fe400078e0a07 */
[----:B------:R-:W-:-:S04]  /*1650*/  IMAD.HI.U32 R12, R13, R3, R12 ;  /* 0x000000030d0c7227 */ /* 0x000fc800078e000c */
[----:B------:R-:W-:Y:S02]  /*1660*/  IMAD.MOV.U32 R13, RZ, RZ, R5 ;  /* 0x000000ffff0d7224 */ /* 0x000fe400078e0005 */
[----:B------:R-:W-:Y:S02]  /*1670*/  IMAD R11, R11, R0, RZ ;  /* 0x000000000b0b7224 */ /* 0x000fe400078e02ff */
[----:B------:R-:W-:-:S04]  /*1680*/  IMAD.HI.U32 R5, R12, R9, RZ ;  /* 0x000000090c057227 */ /* 0x000fc800078e00ff */
[----:B------:R-:W-:-:S04]  /*1690*/  IMAD.HI.U32 R12, R12, R13, RZ ;  /* 0x0000000d0c0c7227 */ /* 0x000fc800078e00ff */
[----:B------:R-:W-:Y:S01]  /*16a0*/  IMAD.HI.U32 R11, R7, R11, R6 ;  /* 0x0000000b070b7227 */ /* 0x000fe200078e0006 */
[----:B------:R-:W-:Y:S02]  /*16b0*/  SHF.R.S32.HI R7, RZ, 0x1f, R2 ;  /* 0x0000001fff077819 */ /* 0x000fe40000011402 */
[----:B------:R-:W-:Y:S01]  /*16c0*/  LOP3.LUT R6, R15, 0x7, RZ, 0xc0, !PT ;  /* 0x000000070f067812 */ /* 0x000fe200078ec0ff */
[----:B------:R-:W-:Y:S01]  /*16d0*/  IMAD.MOV R5, RZ, RZ, -R5 ;  /* 0x000000ffff057224 */ /* 0x000fe200078e0a05 */
[----:B------:R-:W-:Y:S01]  /*16e0*/  LEA.HI R2, R7, R2, RZ, 0x5 ;  /* 0x0000000207027211 */ /* 0x000fe200078f28ff */
[----:B------:R-:W-:Y:S02]  /*16f0*/  IMAD.MOV R12, RZ, RZ, -R12 ;  /* 0x000000ffff0c7224 */ /* 0x000fe400078e0a0c */
[C---:B------:R-:W-:Y:S02]  /*1700*/  IMAD R7, R4.reuse, R5, R9 ;  /* 0x0000000504077224 */ /* 0x040fe400078e0209 */
[C---:B------:R-:W-:Y:S01]  /*1710*/  IMAD R5, R4.reuse, R12, R13 ;  /* 0x0000000c04057224 */ /* 0x040fe200078e020d */
[----:B------:R0:W-:Y:S01]  /*1720*/  STL [R1+0x370], R2 ;  /* 0x0003700201007387 */ /* 0x0001e20000100800 */
[----:B------:R-:W-:Y:S01]  /*1730*/  IMAD.HI.U32 R3, R11, R22, RZ ;  /* 0x000000160b037227 */ /* 0x000fe200078e00ff */
[----:B------:R-:W-:-:S02]  /*1740*/  ISETP.GT.U32.AND P0, PT, R4, R7, PT ;  /* 0x000000070400720c */ /* 0x000fc40003f04070 */
[----:B------:R-:W-:Y:S01]  /*1750*/  ISETP.GT.U32.AND P1, PT, R4, R5, PT ;  /* 0x000000050400720c */ /* 0x000fe20003f24070 */
[----:B------:R-:W-:Y:S01]  /*1760*/  IMAD.MOV R3, RZ, RZ, -R3 ;  /* 0x000000ffff037224 */ /* 0x000fe200078e0a03 */
[----:B------:R-:W-:Y:S02]  /*1770*/  LOP3.LUT R12, R8, 0xfe, RZ, 0xfc, !PT ;  /* 0x000000fe080c7812 */ /* 0x000fe400078efcff */
[----:B------:R-:W-:Y:S01]  /*1780*/  IABS R13, R14 ;  /* 0x0000000e000d7213 */ /* 0x000fe20000000000 */
[----:B------:R-:W-:Y:S01]  /*1790*/  IMAD R22, R0, R3, R22 ;  /* 0x0000000300167224 */ /* 0x000fe200078e0216 */
[----:B------:R-:W-:Y:S01]  /*17a0*/  IABS R9, R12 ;  /* 0x0000000c00097213 */ /* 0x000fe20000000000 */
[----:B0-----:R-:W-:Y:S01]  /*17b0*/  IMAD.SHL.U32 R2, R15, 0x8, RZ ;  /* 0x000000080f027824 */ /* 0x001fe200078e00ff */
[----:B------:R-:W-:-:S03]  /*17c0*/  ISETP.GE.AND P4, PT, R12, RZ, PT ;  /* 0x000000ff0c00720c */ /* 0x000fc60003f86270 */
[--C-:B------:R-:W-:Y:S01]  /*17d0*/  @!P0 IMAD.IADD R7, R7, 0x1, -R4.reuse ;  /* 0x0000000107078824 */ /* 0x100fe200078e0a04 */
[----:B------:R-:W-:Y:S01]  /*17e0*/  LOP3.LUT R3, R2, 0x30, RZ, 0xc0, !PT ;  /* 0x0000003002037812 */ /* 0x000fe200078ec0ff */
[----:B------:R-:W-:Y:S01]  /*17f0*/  @!P1 IMAD.IADD R5, R5, 0x1, -R4 ;  /* 0x0000000105059824 */ /* 0x000fe200078e0a04 */
[----:B------:R-:W-:Y:S01]  /*1800*/  ISETP.GT.U32.AND P1, PT, R0, R22, PT ;  /* 0x000000160000720c */ /* 0x000fe20003f24070 */
[----:B------:R-:W-:Y:S01]  /*1810*/  IMAD.SHL.U32 R2, R15, 0x80, RZ ;  /* 0x000000800f027824 */ /* 0x000fe200078e00ff */
[----:B------:R-:W-:Y:S01]  /*1820*/  ISETP.GT.U32.AND P3, PT, R4, R7, PT ;  /* 0x000000070400720c */ /* 0x000fe20003f64070 */
[----:B------:R-:W-:Y:S01]  /*1830*/  IMAD R17, R6, 0x40, R3 ;  /* 0x0000004006117824 */ /* 0x000fe200078e0203 */
[----:B------:R-:W-:Y:S01]  /*1840*/  ISETP.GT.U32.AND P5, PT, R4, R5, PT ;  /* 0x000000050400720c */ /* 0x000fe20003fa4070 */
[----:B------:R-:W-:Y:S01]  /*1850*/  IMAD.MOV.U32 R3, RZ, RZ, R9 ;  /* 0x000000ffff037224 */ /* 0x000fe200078e0009 */
[----:B------:R-:W-:Y:S01]  /*1860*/  ISETP.GE.AND P0, PT, R19, RZ, PT ;  /* 0x000000ff1300720c */ /* 0x000fe20003f06270 */
[----:B------:R-:W-:-:S02]  /*1870*/  IMAD R15, R6, 0x110, RZ ;  /* 0x00000110060f7824 */ /* 0x000fc400078e02ff */
[----:B------:R-:W-:-:S03]  /*1880*/  IMAD.HI.U32 R6, R11, R3, RZ ;  /* 0x000000030b067227 */ /* 0x000fc600078e00ff */
[----:B------:R-:W-:Y:S01]  /*1890*/  LOP3.LUT R15, R15, 0x10, R10, 0x78, !PT ;  /* 0x000000100f0f7812 */ /* 0x000fe200078e780a */
[----:B------:R-:W-:Y:S01]  /*18a0*/  IMAD.MOV R6, RZ, RZ, -R6 ;  /* 0x000000ffff067224 */ /* 0x000fe200078e0a06 */
[----:B------:R-:W-:Y:S01]  /*18b0*/  LOP3.LUT R10, R17, 0x30, R10, 0x78, !PT ;  /* 0x00000030110a7812 */ /* 0x000fe200078e780a */
[----:B------:R-:W-:Y:S01]  /*18c0*/  @!P1 IMAD.IADD R22, R22, 0x1, -R0 ;  /* 0x0000000116169824 */ /* 0x000fe200078e0a00 */
[----:B------:R-:W-:Y:S01]  /*18d0*/  LOP3.LUT R28, R15, 0x800, R2, 0xf8, !PT ;  /* 0x000008000f1c7812 */ /* 0x000fe200078ef802 */
[--C-:B------:R-:W-:Y:S01]  /*18e0*/  @!P5 IMAD.IADD R5, R5, 0x1, -R4.reuse ;  /* 0x000000010505d824 */ /* 0x100fe200078e0a04 */
[----:B------:R-:W-:Y:S01]  /*18f0*/  ISETP.GE.AND P5, PT, R29, RZ, PT ;  /* 0x000000ff1d00720c */ /* 0x000fe20003fa6270 */
[C---:B------:R-:W-:Y:S01]  /*1900*/  IMAD R3, R0.reuse, R6, R3 ;  /* 0x0000000600037224 */ /* 0x040fe200078e0203 */
[----:B------:R-:W-:Y:S01]  /*1910*/  ISETP.GT.U32.AND P6, PT, R0, R22, PT ;  /* 0x000000160000720c */ /* 0x000fe20003fc4070 */
[----:B------:R-:W-:Y:S01]  /*1920*/  IMAD.HI.U32 R9, R11, R13, RZ ;  /* 0x0000000d0b097227 */ /* 0x000fe200078e00ff */
[C---:B------:R-:W-:Y:S01]  /*1930*/  LOP3.LUT R2, R8.reuse, 0xfa, RZ, 0xfc, !PT ;  /* 0x000000fa08027812 */ /* 0x040fe200078efcff */
[----:B------:R-:W-:Y:S01]  /*1940*/  STL [R1+0x1a8], R10 ;  /* 0x0001a80a01007387 */ /* 0x000fe20000100800 */
[----:B------:R-:W-:Y:S01]  /*1950*/  LOP3.LUT R29, R8, 0x1e, RZ, 0xfc, !PT ;  /* 0x0000001e081d7812 */ /* 0x000fe200078efcff */
[----:B------:R-:W-:Y:S01]  /*1960*/  IMAD.MOV R9, RZ, RZ, -R9 ;  /* 0x000000ffff097224 */ /* 0x000fe200078e0a09 */
[----:B------:R-:W-:Y:S01]  /*1970*/  ISETP.GE.AND P1, PT, R2, RZ, PT ;  /* 0x000000ff0200720c */ /* 0x000fe20003f26270 */
[----:B------:R-:W-:Y:S01]  /*1980*/  @!P3 IMAD.IADD R7, R7, 0x1, -R4 ;  /* 0x000000010707b824 */ /* 0x000fe200078e0a04 */
[----:B------:R-:W-:Y:S01]  /*1990*/  ISETP.NE.AND P3, PT, RZ, c[0x0][0x178], PT ;  /* 0x00005e00ff007a0c */ /* 0x000fe20003f65270 */
[C---:B------:R-:W-:Y:S01]  /*19a0*/  IMAD R13, R0.reuse, R9, R13 ;  /* 0x00000009000d7224 */ /* 0x040fe200078e020d */
[----:B------:R-:W-:Y:S01]  /*19b0*/  LOP3.LUT R4, RZ, c[0x0][0x178], RZ, 0x33, !PT ;  /* 0x00005e00ff047a12 */ /* 0x000fe200078e33ff */
[----:B------:R-:W-:Y:S01]  /*19c0*/  @!P5 IMAD.MOV R5, RZ, RZ, -R5 ;  /* 0x000000ffff05d224 */ /* 0x000fe200078e0a05 */
[----:B------:R-:W-:Y:S01]  /*19d0*/  ISETP.GT.U32.AND P5, PT, R0, R3, PT ;  /* 0x000000030000720c */ /* 0x000fe20003fa4070 */
[----:B------:R-:W-:Y:S01]  /*19e0*/  @!P0 IMAD.MOV R7, RZ, RZ, -R7 ;  /* 0x000000ffff078224 */ /* 0x000fe200078e0a07 */
[----:B------:R-:W-:Y:S01]  /*19f0*/  IABS R12, R2 ;  /* 0x00000002000c7213 */ /* 0x000fe20000000000 */
[----:B------:R-:W-:Y:S01]  /*1a00*/  @!P6 IMAD.IADD R22, R22, 0x1, -R0 ;  /* 0x000000011616e824 */ /* 0x000fe200078e0a00 */
[----:B------:R-:W-:Y:S01]  /*1a10*/  ISETP.GT.U32.AND P6, PT, R0, R13, PT ;  /* 0x0000000d0000720c */ /* 0x000fe20003fc4070 */
[----:B------:R-:W-:Y:S01]  /*1a20*/  STL [R1+0xc90], R28 ;  /* 0x000c901c01007387 */ /* 0x000fe20000100800 */
[----:B------:R-:W-:-:S02]  /*1a30*/  LOP3.LUT R2, R8, 0xf8, RZ, 0xfc, !PT ;  /* 0x000000f808027812 */ /* 0x000fc400078efcff */
[----:B------:R-:W-:Y:S01]  /*1a40*/  SEL R6, R4, R7, !P3 ;  /* 0x0000000704067207 */ /* 0x000fe20005800000 */
[----:B------:R0:W-:Y:S01]  /*1a50*/  STL [R1+0x12c4], R28 ;  /* 0x0012c41c01007387 */ /* 0x0001e20000100800 */
[----:B------:R-:W-:Y:S02]  /*1a60*/  IABS R7, R2 ;  /* 0x0000000200077213 */ /* 0x000fe40000000000 */
[----:B------:R-:W-:Y:S01]  /*1a70*/  ISETP.GE.AND P0, PT, R8, RZ, PT ;  /* 0x000000ff0800720c */ /* 0x000fe20003f06270 */
[----:B------:R-:W-:-:S04]  /*1a80*/  @!P5 IMAD.IADD R3, R3, 0x1, -R0 ;  /* 0x000000010303d824 */ /* 0x000fc800078e0a00 */
[----:B------:R-:W-:Y:S01]  /*1a90*/  @!P6 IMAD.IADD R13, R13, 0x1, -R0 ;  /* 0x000000010d0de824 */ /* 0x000fe200078e0a00 */
[----:B------:R-:W-:Y:S02]  /*1aa0*/  ISETP.GT.U32.AND P5, PT, R0, R3, PT ;  /* 0x000000030000720c */ /* 0x000fe40003fa4070 */
[----:B0-----:R-:W-:Y:S01]  /*1ab0*/  SEL R28, R4, R5, !P3 ;  /* 0x00000005041c7207 */ /* 0x001fe20005800000 */
[C---:B------:R-:W-:Y:S01]  /*1ac0*/  IMAD.HI.U32 R4, R11.reuse, R12, RZ ;  /* 0x0000000c0b047227 */ /* 0x040fe200078e00ff */
[----:B------:R-:W-:Y:S02]  /*1ad0*/  LOP3.LUT R5, R8, 0xf6, RZ, 0xfc, !PT ;  /* 0x000000f608057812 */ /* 0x000fe400078efcff */
[----:B------:R-:W-:Y:S01]  /*1ae0*/  ISETP.GE.AND P3, PT, R2, RZ, PT ;  /* 0x000000ff0200720c */ /* 0x000fe20003f66270 */
[----:B------:R-:W-:Y:S01]  /*1af0*/  IMAD.MOV R9, RZ, RZ, -R4 ;  /* 0x000000ffff097224 */ /* 0x000fe200078e0a04 */
[----:B------:R-:W-:Y:S01]  /*1b00*/  LOP3.LUT R2, R8, 0xf4, RZ, 0xfc, !PT ;  /* 0x000000f408027812 */ /* 0x000fe200078efcff */
[----:B------:R-:W-:Y:S01]  /*1b10*/  IMAD.HI.U32 R4, R11, R7, RZ ;  /* 0x000000070b047227 */ /* 0x000fe200078e00ff */
[----:B------:R-:W-:Y:S01]  /*1b20*/  IABS R10, R5 ;  /* 0x00000005000a7213 */ /* 0x000fe20000000000 */
[----:B------:R-:W-:Y:S01]  /*1b30*/  STL [R1+0x13b4], R28 ;  /* 0x0013b41c01007387 */ /* 0x000fe20000100800 */
[----:B------:R-:W-:Y:S01]  /*1b40*/  ISETP.GT.U32.AND P6, PT, R0, R13, PT ;  /* 0x0000000d0000720c */ /* 0x000fe20003fc4070 */
[----:B------:R-:W-:-:S02]  /*1b50*/  IMAD.MOV R4, RZ, RZ, -R4 ;  /* 0x000000ffff047224 */ /* 0x000fc400078e0a04 */
[C---:B------:R-:W-:Y:S01]  /*1b60*/  IMAD R12, R0.reuse, R9, R12 ;  /* 0x00000009000c7224 */ /* 0x040fe200078e020c */
[----:B------:R-:W-:Y:S01]  /*1b70*/  IABS R9, R2 ;  /* 0x0000000200097213 */ /* 0x000fe20000000000 */
[----:B------:R-:W-:Y:S01]  /*1b80*/  IMAD R7, R0, R4, R7 ;  /* 0x0000000400077224 */ /* 0x000fe200078e0207 */
[----:B------:R0:W-:Y:S01]  /*1b90*/  STL [R1+0x20c], R6 ;  /* 0x00020c0601007387 */ /* 0x0001e20000100800 */
[----:B------:R-:W-:-:S04]  /*1ba0*/  IMAD.HI.U32 R4, R11, R10, RZ ;  /* 0x0000000a0b047227 */ /* 0x000fc800078e00ff */
[----:B------:R-:W-:Y:S01]  /*1bb0*/  @!P0 IMAD.MOV R22, RZ, RZ, -R22 ;  /* 0x000000ffff168224 */ /* 0x000fe200078e0a16 */
[----:B------:R-:W-:Y:S01]  /*1bc0*/  ISETP.GE.AND P0, PT, R5, RZ, PT ;  /* 0x000000ff0500720c */ /* 0x000fe20003f06270 */
[----:B------:R-:W-:Y:S01]  /*1bd0*/  @!P5 IMAD.IADD R3, R3, 0x1, -R0 ;  /* 0x000000010303d824 */ /* 0x000fe200078e0a00 */
[----:B------:R-:W-:Y:S01]  /*1be0*/  ISETP.GT.U32.AND P5, PT, R0, R12, PT ;  /* 0x0000000c0000720c */ /* 0x000fe20003fa4070 */
[----:B------:R-:W-:Y:S01]  /*1bf0*/  IMAD.HI.U32 R5, R11, R9, RZ ;  /* 0x000000090b057227 */ /* 0x000fe200078e00ff */
[----:B0-----:R-:W-:Y:S01]  /*1c00*/  IABS R6, R18 ;  /* 0x0000001200067213 */ /* 0x001fe20000000000 */
[----:B------:R-:W-:Y:S02]  /*1c10*/  STL [R1+0x141c], R22 ;  /* 0x00141c1601007387 */ /* 0x000fe40000100800 */
[----:B------:R-:W-:Y:S02]  /*1c20*/  IMAD.MOV R15, RZ, RZ, -R4 ;  /* 0x000000ffff0f7224 */ /* 0x000fe400078e0a04 */
[----:B------:R-:W-:-:S02]  /*1c30*/  IMAD.MOV R5, RZ, RZ, -R5 ;  /* 0x000000ffff057224 */ /* 0x000fc400078e0a05 */
[----:B------:R-:W-:Y:S01]  /*1c40*/  IMAD R10, R0, R15, R10 ;  /* 0x0000000f000a7224 */ /* 0x000fe200078e020a */
[----:B------:R-:W-:Y:S01]  /*1c50*/  LOP3.LUT R15, R8, 0xf0, RZ, 0xfc, !PT ;  /* 0x000000f0080f7812 */ /* 0x000fe200078efcff */
[----:B------:R-:W-:Y:S02]  /*1c60*/  IMAD.MOV.U32 R14, RZ, RZ, R3 ;  /* 0x000000ffff0e7224 */ /* 0x000fe400078e0003 */
[----:B------:R-:W-:Y:S01]  /*1c70*/  IMAD R9, R0, R5, R9 ;  /* 0x0000000500097224 */ /* 0x000fe200078e0209 */
[----:B------:R-:W-:Y:S01]  /*1c80*/  LOP3.LUT R5, R8, 0xec, RZ, 0xfc, !PT ;  /* 0x000000ec08057812 */ /* 0x000fe200078efcff */
[----:B------:R-:W-:Y:S01]  /*1c90*/  @!P6 IMAD.IADD R13, R13, 0x1, -R0 ;  /* 0x000000010d0de824 */ /* 0x000fe200078e0a00 */
[C---:B------:R-:W-:Y:S01]  /*1ca0*/  ISETP.GT.U32.AND P6, PT, R0.reuse, R10, PT ;  /* 0x0000000a0000720c */ /* 0x040fe20003fc4070 */
[----:B------:R-:W-:Y:S01]  /*1cb0*/  @!P4 IMAD.MOV R14, RZ, RZ, -R14 ;  /* 0x000000ffff0ec224 */ /* 0x000fe200078e0a0e */
[----:B------:R-:W-:Y:S01]  /*1cc0*/  ISETP.GT.U32.AND P4, PT, R0, R7, PT ;  /* 0x000000070000720c */ /* 0x000fe20003f84070 */
[----:B------:R-:W-:Y:S01]  /*1cd0*/  @!P5 IMAD.IADD R12, R12, 0x1, -R0 ;  /* 0x000000010c0cd824 */ /* 0x000fe200078e0a00 */
[----:B------:R-:W-:Y:S01]  /*1ce0*/  ISETP.GT.U32.AND P5, PT, R0, R9, PT ;  /* 0x000000090000720c */ /* 0x000fe20003fa4070 */
[----:B------:R-:W-:Y:S01]  /*1cf0*/  IMAD.MOV.U32 R4, RZ, RZ, R6 ;  /* 0x000000ffff047224 */ /* 0x000fe200078e0006 */
[----:B------:R0:W-:Y:S01]  /*1d00*/  STL [R1+0x44], R14 ;  /* 0x0000440e01007387 */ /* 0x0001e20000100800 */
[----:B------:R-:W-:Y:S01]  /*1d10*/  IMAD.MOV.U32 R19, RZ, RZ, R13 ;  /* 0x000000ffff137224 */ /* 0x000fe200078e000d */
[----:B------:R-:W-:Y:S01]  /*1d20*/  LOP3.LUT R6, R8, 0xee, RZ, 0xfc, !PT ;  /* 0x000000ee08067812 */ /* 0x000fe200078efcff */
[----:B------:R-:W-:Y:S01]  /*1d30*/  IMAD.HI.U32 R3, R11, R4, RZ ;  /* 0x000000040b037227 */ /* 0x000fe200078e00ff */
[----:B------:R-:W-:-:S02]  /*1d40*/  IABS R16, R5 ;  /* 0x0000000500107213 */ /* 0x000fc40000000000 */
[----:B------:R-:W-:Y:S01]  /*1d50*/  IABS R17, R6 ;  /* 0x0000000600117213 */ /* 0x000fe20000000000 */
[--C-:B------:R-:W-:Y:S02]  /*1d60*/  @!P6 IMAD.IADD R10, R10, 0x1, -R0.reuse ;  /* 0x000000010a0ae824 */ /* 0x100fe400078e0a00 */
[----:B------:R-:W-:Y:S01]  /*1d70*/  IMAD.MOV R3, RZ, RZ, -R3 ;  /* 0x000000ffff037224 */ /* 0x000fe200078e0a03 */
[----:B0-----:R-:W-:Y:S01]  /*1d80*/  IABS R14, R15 ;  /* 0x0000000f000e7213 */ /* 0x001fe20000000000 */
[--C-:B------:R-:W-:Y:S01]  /*1d90*/  @!P4 IMAD.IADD R7, R7, 0x1, -R0.reuse ;  /* 0x000000010707c824 */ /* 0x100fe200078e0a00 */
[C---:B------:R-:W-:Y:S01]  /*1da0*/  ISETP.GT.U32.AND P4, PT, R0.reuse, R12, PT ;  /* 0x0000000c0000720c */ /* 0x040fe20003f84070 */
[----:B------:R-:W-:Y:S01]  /*1db0*/  @!P5 IMAD.IADD R9, R9, 0x1, -R0 ;  /* 0x000000010909d824 */ /* 0x000fe200078e0a00 */
[C---:B------:R-:W-:Y:S01]  /*1dc0*/  ISETP.GT.U32.AND P5, PT, R0.reuse, R10, PT ;  /* 0x0000000a0000720c */ /* 0x040fe20003fa4070 */
[C---:B------:R-:W-:Y:S01]  /*1dd0*/  IMAD R3, R0.reuse, R3, R4 ;  /* 0x0000000300037224 */ /* 0x040fe200078e0204 */
[----:B------:R-:W-:Y:S01]  /*1de0*/  ISETP.GT.U32.AND P6, PT, R0, R7, PT ;  /* 0x000000070000720c */ /* 0x000fe20003fc4070 */
[----:B------:R-:W-:-:S04]  /*1df0*/  IMAD.HI.U32 R4, R11, R14, RZ ;  /* 0x0000000e0b047227 */ /* 0x000fc800078e00ff */
[----:B------:R-:W-:Y:S02]  /*1e00*/  IMAD.MOV R4, RZ, RZ, -R4 ;  /* 0x000000ffff047224 */ /* 0x000fe400078e0a04 */
[----:B------:R-:W-:Y:S01]  /*1e10*/  @!P2 IMAD.MOV R19, RZ, RZ, -R19 ;  /* 0x000000ffff13a224 */ /* 0x000fe200078e0a13 */
[C---:B------:R-:W-:Y:S01]  /*1e20*/  ISETP.GT.U32.AND P2, PT, R0.reuse, R9, PT ;  /* 0x000000090000720c */ /* 0x040fe20003f44070 */
[----:B------:R-:W-:Y:S01]  /*1e30*/  IMAD R14, R0, R4, R14 ;  /* 0x00000004000e7224 */ /* 0x000fe200078e020e */
[----:B------:R-:W-:Y:S01]  /*1e40*/  LOP3.LUT R4, R8, 0xea, RZ, 0xfc, !PT ;  /* 0x000000ea08047812 */ /* 0x000fe200078efcff */
[--C-:B------:R-:W-:Y:S01]  /*1e50*/  @!P4 IMAD.IADD R12, R12, 0x1, -R0.reuse ;  /* 0x000000010c0cc824 */ /* 0x100fe200078e0a00 */
[----:B------:R-:W-:Y:S01]  /*1e60*/  ISETP.GT.U32.AND P4, PT, R0, R3, PT ;  /* 0x000000030000720c */ /* 0x000fe20003f84070 */
[--C-:B------:R-:W-:Y:S01]  /*1e70*/  @!P5 IMAD.IADD R10, R10, 0x1, -R0.reuse ;  /* 0x000000010a0ad824 */ /* 0x100fe200078e0a00 */
[----:B------:R-:W-:Y:S01]  /*1e80*/  ISETP.GT.U32.AND P5, PT, R0, R14, PT ;  /* 0x0000000e0000720c */ /* 0x000fe20003fa4070 */
[----:B------:R-:W-:Y:S01]  /*1e90*/  @!P6 IMAD.IADD R7, R7, 0x1, -R0 ;  /* 0x000000010707e824 */ /* 0x000fe200078e0a00 */
[----:B------:R0:W-:Y:S01]  /*1ea0*/  STL [R1+0x20], R19 ;  /* 0x0000201301007387 */ /* 0x0001e20000100800 */
[----:B------:R-:W-:Y:S01]  /*1eb0*/  IMAD.HI.U32 R13, R11, R17, RZ ;  /* 0x000000110b0d7227 */ /* 0x000fe200078e00ff */
[----:B------:R-:W-:-:S03]  /*1ec0*/  ISETP.GE.AND P6, PT, R2, RZ, PT ;  /* 0x000000ff0200720c */ /* 0x000fc60003fc6270 */
[----:B------:R-:W-:Y:S01]  /*1ed0*/  @!P2 IMAD.IADD R9, R9, 0x1, -R0 ;  /* 0x000000010909a824 */ /* 0x000fe200078e0a00 */
[----:B------:R-:W-:Y:S01]  /*1ee0*/  ISETP.GE.AND P2, PT, R18, RZ, PT ;  /* 0x000000ff1200720c */ /* 0x000fe20003f46270 */
[----:B------:R-:W-:Y:S01]  /*1ef0*/  IMAD.MOV.U32 R20, RZ, RZ, R12 ;  /* 0x000000ffff147224 */ /* 0x000fe200078e000c */
[----:B------:R-:W-:Y:S01]  /*1f00*/  IABS R18, R4 ;  /* 0x0000000400127213 */ /* 0x000fe20000000000 */
[--C-:B------:R-:W-:Y:S01]  /*1f10*/  @!P4 IMAD.IADD R3, R3, 0x1, -R0.reuse ;  /* 0x000000010303c824 */ /* 0x100fe200078e0a00 */
[----:B------:R-:W-:Y:S01]  /*1f20*/  ISETP.GE.AND P4, PT, R15, RZ, PT ;  /* 0x000000ff0f00720c */ /* 0x000fe20003f86270 */
[----:B------:R-:W-:Y:S02]  /*1f30*/  @!P5 IMAD.IADD R14, R14, 0x1, -R0 ;  /* 0x000000010e0ed824 */ /* 0x000fe400078e0a00 */
[----:B------:R-:W-:Y:S02]  /*1f40*/  IMAD.MOV.U32 R15, RZ, RZ, R18 ;  /* 0x000000ffff0f7224 */ /* 0x000fe400078e0012 */
[----:B------:R-:W-:Y:S01]  /*1f50*/  IMAD.MOV R13, RZ, RZ, -R13 ;  /* 0x000000ffff0d7224 */ /* 0x000fe200078e0a0d */
[----:B------:R-:W-:Y:S01]  /*1f60*/  ISETP.GT.U32.AND P5, PT, R0, R14, PT ;  /* 0x0000000e0000720c */ /* 0x000fe20003fa4070 */
[----:B------:R-:W-:-:S04]  /*1f70*/  IMAD.HI.U32 R12, R11, R15, RZ ;  /* 0x0000000f0b0c7227 */ /* 0x000fc800078e00ff */
[----:B0-----:R-:W-:Y:S02]  /*1f80*/  IMAD.MOV.U32 R19, RZ, RZ, R7 ;  /* 0x000000ffff137224 */ /* 0x001fe400078e0007 */
[----:B------:R-:W-:Y:S01]  /*1f90*/  @!P1 IMAD.MOV R20, RZ, RZ, -R20 ;  /* 0x000000ffff149224 */ /* 0x000fe200078e0a14 */
[C---:B------:R-:W-:Y:S01]  /*1fa0*/  ISETP.GT.U32.AND P1, PT, R0.reuse, R3, PT ;  /* 0x000000030000720c */ /* 0x040fe20003f24070 */
[----:B------:R-:W-:Y:S02]  /*1fb0*/  IMAD.MOV R7, RZ, RZ, -R12 ;  /* 0x000000ffff077224 */ /* 0x000fe400078e0a0c */
[C---:B------:R-:W-:Y:S01]  /*1fc0*/  IMAD R17, R0.reuse, R13, R17 ;  /* 0x0000000d00117224 */ /* 0x040fe200078e0211 */
[----:B------:R0:W-:Y:S01]  /*1fd0*/  STL [R1+0x18], R20 ;  /* 0x0000181401007387 */ /* 0x0001e20000100800 */
[----:B------:R-:W-:Y:S02]  /*1fe0*/  IMAD R15, R0, R7, R15 ;  /* 0x00000007000f7224 */ /* 0x000fe400078e020f */
[----:B------:R-:W-:-:S04]  /*1ff0*/  IMAD.HI.U32 R2, R11, R16, RZ ;  /* 0x000000100b027227 */ /* 0x000fc800078e00ff */
[----:B------:R-:W-:Y:S01]  /*2000*/  @!P3 IMAD.MOV R19, RZ, RZ, -R19 ;  /* 0x000000ffff13b224 */ /* 0x000fe200078e0a13 */
[----:B------:R-:W-:Y:S01]  /*2010*/  ISETP.GT.U32.AND P3, PT, R0, R17, PT ;  /* 0x000000110000720c */ /* 0x000fe20003f64070 */
[----:B------:R-:W-:Y:S01]  /*2020*/  @!P5 IMAD.IADD R14, R14, 0x1, -R0 ;  /* 0x000000010e0ed824 */ /* 0x000fe200078e0a00 */
[C---:B------:R-:W-:Y:S01]  /*2030*/  ISETP.GT.U32.AND P5, PT, R0.reuse, R15, PT ;  /* 0x0000000f0000720c */ /* 0x040fe20003fa4070 */
[----:B------:R-:W-:Y:S01]  /*2040*/  IMAD.MOV R2, RZ, RZ, -R2 ;  /* 0x000000ffff027224 */ /* 0x000fe200078e0a02 */
[----:B------:R-:W-:Y:S01]  /*2050*/  STL [R1+0x14], R19 ;  /* 0x0000141301007387 */ /* 0x000fe20000100800 */
[----:B------:R-:W-:Y:S01]  /*2060*/  @!P1 IMAD.IADD R3, R3, 0x1, -R0 ;  /* 0x0000000103039824 */ /* 0x000fe200078e0a00 */
[----:B------:R-:W-:Y:S01]  /*2070*/  ISETP.GE.AND P1, PT, R5, RZ, PT ;  /* 0x000000ff0500720c */ /* 0x000fe20003f26270 */
[----:B------:R-:W-:Y:S01]  /*2080*/  IMAD R16, R0, R2, R16 ;  /* 0x0000000200107224 */ /* 0x000fe200078e0210 */
[----:B------:R-:W-:Y:S01]  /*2090*/  LOP3.LUT R5, R8, 0xe6, RZ, 0xfc, !PT ;  /* 0x000000e608057812 */ /* 0x000fe200078efcff */
[----:B------:R-:W-:Y:S01]  /*20a0*/  @!P0 IMAD.MOV R10, RZ, RZ, -R10 ;  /* 0x000000ffff0a8224 */ /* 0x000fe200078e0a0a */
[----:B------:R-:W-:Y:S01]  /*20b0*/  ISETP.GE.AND P0, PT, R6, RZ, PT ;  /* 0x000000ff0600720c */ /* 0x000fe20003f06270 */
[----:B------:R-:W-:Y:S01]  /*20c0*/  @!P6 IMAD.MOV R9, RZ, RZ, -R9 ;  /* 0x000000ffff09e224 */ /* 0x000fe200078e0a09 */
[----:B------:R-:W-:Y:S01]  /*20d0*/  ISETP.GT.U32.AND P6, PT, R0, R16, PT ;  /* 0x000000100000720c */ /* 0x000fe20003fc4070 */
[----:B------:R-:W-:Y:S01]  /*20e0*/  IMAD.MOV.U32 R6, RZ, RZ, R3 ;  /* 0x000000ffff067224 */ /* 0x000fe200078e0003 */
[----:B------:R-:W-:Y:S01]  /*20f0*/  LOP3.LUT R2, R8, 0xe8, RZ, 0xfc, !PT ;  /* 0x000000e808027812 */ /* 0x000fe200078efcff */
[----:B------:R-:W-:Y:S01]  /*2100*/  @!P3 IMAD.IADD R17, R17, 0x1, -R0 ;  /* 0x000000011111b824 */ /* 0x000fe200078e0a00 */
[----:B------:R-:W-:Y:S01]  /*2110*/  ISETP.GE.AND P3, PT, R4, RZ, PT ;  /* 0x000000ff0400720c */ /* 0x000fe20003f66270 */
[----:B------:R-:W-:Y:S01]  /*2120*/  @!P2 IMAD.MOV R6, RZ, RZ, -R6 ;  /* 0x000000ffff06a224 */ /* 0x000fe200078e0a06 */
[----:B------:R-:W-:Y:S01]  /*2130*/  IABS R4, R5 ;  /* 0x0000000500047213 */ /* 0x000fe20000000000 */
[----:B------:R-:W-:Y:S01]  /*2140*/  @!P5 IMAD.IADD R15, R15, 0x1, -R0 ;  /* 0x000000010f0fd824 */ /* 0x000fe200078e0a00 */
[----:B------:R-:W-:Y:S01]  /*2150*/  STL [R1+0x120], R10 ;  /* 0x0001200a01007387 */ /* 0x000fe20000100800 */
[----:B------:R-:W-:Y:S01]  /*2160*/  IABS R12, R2 ;  /* 0x00000002000c7213 */ /* 0x000fe20000000000 */
[----:B0-----:R-:W-:Y:S01]  /*2170*/  IMAD.MOV.U32 R20, RZ, RZ, R14 ;  /* 0x000000ffff147224 */ /* 0x001fe200078e000e */
[----:B------:R-:W-:Y:S01]  /*2180*/  LOP3.LUT R3, R8, 0xe2, RZ, 0xfc, !PT ;  /* 0x000000e208037812 */ /* 0x000fe200078efcff */
[----:B------:R0:W-:Y:S01]  /*2190*/  STL [R1+0x124], R9 ;  /* 0x0001240901007387 */ /* 0x0001e20000100800 */
[----:B------:R-:W-:Y:S01]  /*21a0*/  ISETP.GT.U32.AND P5, PT, R0, R15, PT ;  /* 0x0000000f0000720c */ /* 0x000fe20003fa4070 */
[----:B------:R-:W-:Y:S01]  /*21b0*/  @!P6 IMAD.IADD R16, R16, 0x1, -R0 ;  /* 0x000000011010e824 */ /* 0x000fe200078e0a00 */
[----:B------:R-:W-:Y:S01]  /*21c0*/  ISETP.GT.U32.AND P6, PT, R0, R17, PT ;  /* 0x000000110000720c */ /* 0x000fe20003fc4070 */
[----:B------:R1:W-:Y:S01]  /*21d0*/  STL [R1+0x1a4], R6 ;  /* 0x0001a40601007387 */ /* 0x0003e20000100800 */
[----:B------:R-:W-:-:S02]  /*21e0*/  IMAD.HI.U32 R7, R11, R12, RZ ;  /* 0x0000000c0b077227 */ /* 0x000fc400078e00ff */
[----:B------:R-:W-:Y:S02]  /*21f0*/  ISETP.GT.U32.AND P2, PT, R0, R16, PT ;  /* 0x000000100000720c */ /* 0x000fe40003f44070 */
[----:B------:R-:W-:Y:S01]  /*2200*/  IMAD.MOV R7, RZ, RZ, -R7 ;  /* 0x000000ffff077224 */ /* 0x000fe200078e0a07 */
[----:B0-----:R-:W-:Y:S01]  /*2210*/  LOP3.LUT R9, R8, 0xe4, RZ, 0xfc, !PT ;  /* 0x000000e408097812 */ /* 0x001fe200078efcff */
[----:B------:R-:W-:Y:S02]  /*2220*/  @!P4 IMAD.MOV R20, RZ, RZ, -R20 ;  /* 0x000000ffff14c224 */ /* 0x000fe400078e0a14 */
[----:B------:R-:W-:Y:S01]  /*2230*/  IMAD R12, R0, R7, R12 ;  /* 0x00000007000c7224 */ /* 0x000fe200078e020c */
[----:B------:R-:W-:Y:S01]  /*2240*/  IABS R13, R9 ;  /* 0x00000009000d7213 */ /* 0x000fe20000000000 */
[----:B-1----:R-:W-:Y:S01]  /*2250*/  IMAD.HI.U32 R6, R11, R4, RZ ;  /* 0x000000040b067227 */ /* 0x002fe200078e00ff */
[----:B------:R-:W-:Y:S01]  /*2260*/  IABS R7, R3 ;  /* 0x0000000300077213 */ /* 0x000fe20000000000 */
[----:B------:R-:W-:Y:S02]  /*2270*/  STL [R1+0x128], R20 ;  /* 0x0001281401007387 */ /* 0x000fe40000100800 */
[----:B------:R-:W-:-:S02]  /*2280*/  IMAD.MOV R6, RZ, RZ, -R6 ;  /* 0x000000ffff067224 */ /* 0x000fc400078e0a06 */
[----:B------:R-:W-:Y:S02]  /*2290*/  @!P5 IMAD.IADD R15, R15, 0x1, -R0 ;  /* 0x000000010f0fd824 */ /* 0x000fe400078e0a00 */
[----:B------:R-:W-:Y:S01]  /*22a0*/  IMAD R4, R0, R6, R4 ;  /* 0x0000000600047224 */ /* 0x000fe200078e0204 */
[----:B------:R-:W-:Y:S01]  /*22b0*/  LOP3.LUT R6, R8, 0xe0, RZ, 0xfc, !PT ;  /* 0x000000e008067812 */ /* 0x000fe200078efcff */
[--C-:B------:R-:W-:Y:S01]  /*22c0*/  @!P6 IMAD.IADD R17, R17, 0x1, -R0.reuse ;  /* 0x000000011111e824 */ /* 0x100fe200078e0a00 */
[----:B------:R-:W-:Y:S01]  /*22d0*/  ISETP.GT.U32.AND P6, PT, R0, R12, PT ;  /* 0x0000000c0000720c */ /* 0x000fe20003fc4070 */
[----:B------:R-:W-:Y:S01]  /*22e0*/  @!P2 IMAD.IADD R16, R16, 0x1, -R0 ;  /* 0x000000011010a824 */ /* 0x000fe200078e0a00 */
[----:B------:R-:W-:Y:S01]  /*22f0*/  ISETP.GT.U32.AND P5, PT, R0, R4, PT ;  /* 0x000000040000720c */ /* 0x000fe20003fa4070 */
[C---:B------:R-:W-:Y:S01]  /*2300*/  IMAD.HI.U32 R18, R11.reuse, R13, RZ ;  /* 0x0000000d0b127227 */ /* 0x040fe200078e00ff */
[----:B------:R-:W-:Y:S02]  /*2310*/  IABS R10, R6 ;  /* 0x00000006000a7213 */ /* 0x000fe40000000000 */
[----:B------:R-:W-:Y:S01]  /*2320*/  ISETP.GE.AND P2, PT, R2, RZ, PT ;  /* 0x000000ff0200720c */ /* 0x000fe20003f46270 */
[----:B------:R-:W-:-:S04]  /*2330*/  IMAD.HI.U32 R2, R11, R7, RZ ;  /* 0x000000070b027227 */ /* 0x000fc800078e00ff */
[----:B------:R-:W-:-:S04]  /*2340*/  IMAD.HI.U32 R14, R11, R10, RZ ;  /* 0x0000000a0b0e7227 */ /* 0x000fc800078e00ff */
[--C-:B------:R-:W-:Y:S02]  /*2350*/  @!P5 IMAD.IADD R4, R4, 0x1, -R0.reuse ;  /* 0x000000010404d824 */ /* 0x100fe400078e0a00 */
[----:B------:R-:W-:Y:S01]  /*2360*/  @!P6 IMAD.IADD R12, R12, 0x1, -R0 ;  /* 0x000000010c0ce824 */ /* 0x000fe200078e0a00 */
[----:B------:R-:W-:Y:S01]  /*2370*/  ISETP.GE.AND P6, PT, R5, RZ, PT ;  /* 0x000000ff0500720c */ /* 0x000fe20003fc6270 */
[----:B------:R-:W-:Y:S01]  /*2380*/  IMAD.MOV R14, RZ, RZ, -R14 ;  /* 0x000000ffff0e7224 */ /* 0x000fe200078e0a0e */
[C---:B------:R-:W-:Y:S01]  /*2390*/  ISETP.GT.U32.AND P5, PT, R0.reuse, R4, PT ;  /* 0x000000040000720c */ /* 0x040fe20003fa4070 */
[----:B------:R-:W-:Y:S01]  /*23a0*/  IMAD.MOV R18, RZ, RZ, -R18 ;  /* 0x000000ffff127224 */ /* 0x000fe200078e0a12 */
[C---:B------:R-:W-:Y:S01]  /*23b0*/  ISETP.GT.U32.AND P4, PT, R0.reuse, R12, PT ;  /* 0x0000000c0000720c */ /* 0x040fe20003f84070 */
[----:B------:R-:W-:Y:S01]  /*23c0*/  @!P1 IMAD.MOV R16, RZ, RZ, -R16 ;  /* 0x000000ffff109224 */ /* 0x000fe200078e0a10 */
[----:B------:R-:W-:Y:S01]  /*23d0*/  ISETP.GE.AND P1, PT, R9, RZ, PT ;  /* 0x000000ff0900720c */ /* 0x000fe20003f26270 */
[----:B------:R-:W-:Y:S01]  /*23e0*/  IMAD R9, R0, R14, R10 ;  /* 0x0000000e00097224 */ /* 0x000fe200078e020a */
[----:B------:R-:W-:Y:S01]  /*23f0*/  LOP3.LUT R5, R8, 0xde, RZ, 0xfc, !PT ;  /* 0x000000de08057812 */ /* 0x000fe200078efcff */
[----:B------:R-:W-:-:S02]  /*2400*/  IMAD.MOV R2, RZ, RZ, -R2 ;  /* 0x000000ffff027224 */ /* 0x000fc400078e0a02 */
[----:B------:R-:W-:Y:S02]  /*2410*/  IMAD R13, R0, R18, R13 ;  /* 0x00000012000d7224 */ /* 0x000fe400078e020d */
[----:B------:R-:W-:Y:S02]  /*2420*/  IMAD.MOV.U32 R19, RZ, RZ, R17 ;  /* 0x000000ffff137224 */ /* 0x000fe400078e0011 */
[--C-:B------:R-:W-:Y:S01]  /*2430*/  @!P5 IMAD.IADD R4, R4, 0x1, -R0.reuse ;  /* 0x000000010404d824 */ /* 0x100fe200078e0a00 */
[C---:B------:R-:W-:Y:S01]  /*2440*/  ISETP.GT.U32.AND P5, PT, R0.reuse, R9, PT ;  /* 0x000000090000720c */ /* 0x040fe20003fa4070 */
[C---:B------:R-:W-:Y:S01]  /*2450*/  IMAD R7, R0.reuse, R2, R7 ;  /* 0x0000000200077224 */ /* 0x040fe200078e0207 */
[----:B------:R-:W-:Y:S01]  /*2460*/  IABS R2, R5 ;  /* 0x0000000500027213 */ /* 0x000fe20000000000 */
[----:B------:R-:W-:Y:S01]  /*2470*/  @!P0 IMAD.MOV R19, RZ, RZ, -R19 ;  /* 0x000000ffff138224 */ /* 0x000fe200078e0a13 */
[----:B------:R-:W-:Y:S01]  /*2480*/  ISETP.GT.U32.AND P0, PT, R0, R13, PT ;  /* 0x0000000d0000720c */ /* 0x000fe20003f04070 */
[----:B------:R-:W-:Y:S01]  /*2490*/  @!P4 IMAD.IADD R12, R12, 0x1, -R0 ;  /* 0x000000010c0cc824 */ /* 0x000fe200078e0a00 */
[----:B------:R-:W-:Y:S01]  /*24a0*/  ISETP.GE.AND P4, PT, R3, RZ, PT ;  /* 0x000000ff0300720c */ /* 0x000fe20003f86270 */
[----:B------:R-:W-:Y:S01]  /*24b0*/  @!P3 IMAD.MOV R15, RZ, RZ, -R15 ;  /* 0x000000ffff0fb224 */ /* 0x000fe200078e0a0f */
[----:B------:R-:W-:Y:S01]  /*24c0*/  ISETP.GT.U32.AND P3, PT, R0, R7, PT ;  /* 0x000000070000720c */ /* 0x000fe20003f64070 */
[----:B------:R-:W-:Y:S01]  /*24d0*/  IMAD.MOV.U32 R14, RZ, RZ, R12 ;  /* 0x000000ffff0e7224 */ /* 0x000fe200078e000c */
[----:B------:R-:W-:Y:S01]  /*24e0*/  LOP3.LUT R3, R8, 0xdc, RZ, 0xfc, !PT ;  /* 0x000000dc08037812 */ /* 0x000fe200078efcff */
[----:B------:R-:W-:Y:S01]  /*24f0*/  STL [R1+0x12c], R19 ;  /* 0x00012c1301007387 */ /* 0x000fe20000100800 */
[----:B------:R-:W-:-:S02]  /*2500*/  IMAD.HI.U32 R10, R11, R2, RZ ;  /* 0x000000020b0a7227 */ /* 0x000fc400078e00ff */
[----:B------:R-:W-:Y:S01]  /*2510*/  IABS R12, R3 ;  /* 0x00000003000c7213 */ /* 0x000fe20000000000 */
[----:B------:R-:W-:Y:S01]  /*2520*/  STL [R1+0x13c], R16 ;  /* 0x00013c1001007387 */ /* 0x000fe20000100800 */
[----:B------:R-:W-:Y:S02]  /*2530*/  @!P2 IMAD.MOV R14, RZ, RZ, -R14 ;  /* 0x000000ffff0ea224 */ /* 0x000fe400078e0a0e */
[--C-:B------:R-:W-:Y:S01]  /*2540*/  @!P5 IMAD.IADD R9, R9, 0x1, -R0.reuse ;  /* 0x000000010909d824 */ /* 0x100fe200078e0a00 */
[----:B------:R-:W-:Y:S01]  /*2550*/  STL [R1+0x194], R15 ;  /* 0x0001940f01007387 */ /* 0x000fe20000100800 */
[--C-:B------:R-:W-:Y:S01]  /*2560*/  @!P0 IMAD.IADD R13, R13, 0x1, -R0.reuse ;  /* 0x000000010d0d8824 */ /* 0x100fe200078e0a00 */
[----:B------:R-:W-:Y:S01]  /*2570*/  ISETP.GE.AND P0, PT, R6, RZ, PT ;  /* 0x000000ff0600720c */ /* 0x000fe20003f06270 */
[----:B------:R-:W-:Y:S01]  /*2580*/  @!P3 IMAD.IADD R7, R7, 0x1, -R0 ;  /* 0x000000010707b824 */ /* 0x000fe200078e0a00 */
[----:B------:R0:W-:Y:S01]  /*2590*/  STL [R1+0x198], R14 ;  /* 0x0001980e01007387 */ /* 0x0001e20000100800 */
[C---:B------:R-:W-:Y:S01]  /*25a0*/  ISETP.GT.U32.AND P5, PT, R0.reuse, R9, PT ;  /* 0x000000090000720c */ /* 0x040fe20003fa4070 */
[----:B------:R-:W-:Y:S01]  /*25b0*/  IMAD.MOV R10, RZ, RZ, -R10 ;  /* 0x000000ffff0a7224 */ /* 0x000fe200078e0a0a */
[----:B------:R-:W-:-:S02]  /*25c0*/  ISETP.GT.U32.AND P3, PT, R0, R13, PT ;  /* 0x0000000d0000720c */ /* 0x000fc40003f64070 */
[C---:B------:R-:W-:Y:S01]  /*25d0*/  ISETP.GT.U32.AND P2, PT, R0.reuse, R7, PT ;  /* 0x000000070000720c */ /* 0x040fe20003f44070 */
[----:B------:R-:W-:Y:S01]  /*25e0*/  IMAD R2, R0, R10, R2 ;  /* 0x0000000a00027224 */ /* 0x000fe200078e0202 */
[----:B------:R-:W-:Y:S01]  /*25f0*/  LOP3.LUT R6, R8, 0xda, RZ, 0xfc, !PT ;  /* 0x000000da08067812 */ /* 0x000fe200078efcff */
[----:B0-----:R-:W-:-:S03]  /*2600*/  IMAD.MOV.U32 R14, RZ, RZ, R4 ;  /* 0x000000ffff0e7224 */ /* 0x001fc600078e0004 */
[----:B------:R-:W-:Y:S01]  /*2610*/  IABS R10, R6 ;  /* 0x00000006000a7213 */ /* 0x000fe20000000000 */
[----:B------:R-:W-:-:S04]  /*2620*/  IMAD.HI.U32 R4, R11, R12, RZ ;  /* 0x0000000c0b047227 */ /* 0x000fc800078e00ff */
[----:B------:R-:W-:Y:S02]  /*2630*/  IMAD.MOV R4, RZ, RZ, -R4 ;  /* 0x000000ffff047224 */ /* 0x000fe400078e0a04 */
[----:B------:R-:W-:Y:S02]  /*2640*/  @!P5 IMAD.IADD R9, R9, 0x1, -R0 ;  /* 0x000000010909d824 */ /* 0x000fe400078e0a00 */
[----:B------:R-:W-:Y:S01]  /*2650*/  IMAD R12, R0, R4, R12 ;  /* 0x00000004000c7224 */ /* 0x000fe200078e020c */
[----:B------:R-:W-:Y:S01]  /*2660*/  LOP3.LUT R4, R8, 0xd6, RZ, 0xfc, !PT ;  /* 0x000000d608047812 */ /* 0x000fe200078efcff */
[--C-:B------:R-:W-:Y:S01]  /*2670*/  @!P3 IMAD.IADD R13, R13, 0x1, -R0.reuse ;  /* 0x000000010d0db824 */ /* 0x100fe200078e0a00 */
[C---:B------:R-:W-:Y:S01]  /*2680*/  ISETP.GT.U32.AND P3, PT, R0.reuse, R2, PT ;  /* 0x000000020000720c */ /* 0x040fe20003f64070 */
[----:B------:R-:W-:Y:S01]  /*2690*/  @!P2 IMAD.IADD R7, R7, 0x1, -R0 ;  /* 0x000000010707a824 */ /* 0x000fe200078e0a00 */
[----:B------:R-:W-:Y:S01]  /*26a0*/  ISETP.GT.U32.AND P5, PT, R0, R12, PT ;  /* 0x0000000c0000720c */ /* 0x000fe20003fa4070 */
[----:B------:R-:W-:Y:S01]  /*26b0*/  @!P6 IMAD.MOV R14, RZ, RZ, -R14 ;  /* 0x000000ffff0ee224 */ /* 0x000fe200078e0a0e */
[----:B------:R-:W-:Y:S01]  /*26c0*/  ISETP.GE.AND P2, PT, R3, RZ, PT ;  /* 0x000000ff0300720c */ /* 0x000fe20003f46270 */
[----:B------:R-:W-:Y:S01]  /*26d0*/  IMAD.HI.U32 R15, R11, R10, RZ ;  /* 0x0000000a0b0f7227 */ /* 0x000fe200078e00ff */
[----:B------:R-:W-:-:S02]  /*26e0*/  LOP3.LUT R3, R8, 0xd8, RZ, 0xfc, !PT ;  /* 0x000000d808037812 */ /* 0x000fc400078efcff */
[----:B------:R-:W-:Y:S01]  /*26f0*/  ISETP.GE.AND P6, PT, R5, RZ, PT ;  /* 0x000000ff0500720c */ /* 0x000fe20003fc6270 */
[----:B------:R-:W-:Y:S01]  /*2700*/  IMAD.MOV.U32 R16, RZ, RZ, R13 ;  /* 0x000000ffff107224 */ /* 0x000fe200078e000d */
[----:B------:R-:W-:Y:S01]  /*2710*/  IABS R5, R3 ;  /* 0x0000000300057213 */ /* 0x000fe20000000000 */
[----:B------:R-:W-:Y:S01]  /*2720*/  IMAD.MOV R15, RZ, RZ, -R15 ;  /* 0x000000ffff0f7224 */ /* 0x000fe200078e0a0f */
[----:B------:R0:W-:Y:S01]  /*2730*/  STL [R1+0x1a0], R14 ;  /* 0x0001a00e01007387 */ /* 0x0001e20000100800 */
[--C-:B------:R-:W-:Y:S01]  /*2740*/  @!P3 IMAD.IADD R2, R2, 0x1, -R0.reuse ;  /* 0x000000010202b824 */ /* 0x100fe200078e0a00 */
[----:B------:R-:W-:Y:S01]  /*2750*/  ISETP.GE.AND P3, PT, R6, RZ, PT ;  /* 0x000000ff0600720c */ /* 0x000fe20003f66270 */
[----:B------:R-:W-:Y:S02]  /*2760*/  @!P5 IMAD.IADD R12, R12, 0x1, -R0 ;  /* 0x000000010c0cd824 */ /* 0x000fe400078e0a00 */
[----:B------:R-:W-:Y:S01]  /*2770*/  @!P1 IMAD.MOV R16, RZ, RZ, -R16 ;  /* 0x000000ffff109224 */ /* 0x000fe200078e0a10 */
[C---:B------:R-:W-:Y:S01]  /*2780*/  ISETP.GT.U32.AND P1, PT, R0.reuse, R2, PT ;  /* 0x000000020000720c */ /* 0x040fe20003f24070 */
[----:B------:R-:W-:Y:S01]  /*2790*/  IMAD.HI.U32 R6, R11, R5, RZ ;  /* 0x000000050b067227 */ /* 0x000fe200078e00ff */
[----:B------:R-:W-:-:S02]  /*27a0*/  ISETP.GT.U32.AND P5, PT, R0, R12, PT ;  /* 0x0000000c0000720c */ /* 0x000fc40003fa4070 */
[----:B0-----:R-:W-:Y:S01]  /*27b0*/  IABS R14, R4 ;  /* 0x00000004000e7213 */ /* 0x001fe20000000000 */
[C---:B------:R-:W-:Y:S01]  /*27c0*/  IMAD R10, R0.reuse, R15, R10 ;  /* 0x0000000f000a7224 */ /* 0x040fe200078e020a */
[----:B------:R-:W-:Y:S01]  /*27d0*/  STL [R1+0x19c], R16 ;  /* 0x00019c1001007387 */ /* 0x000fe20000100800 */
[----:B------:R-:W-:Y:S02]  /*27e0*/  IMAD.MOV.U32 R13, RZ, RZ, R7 ;  /* 0x000000ffff0d7224 */ /* 0x000fe400078e0007 */
[----:B------:R-:W-:Y:S02]  /*27f0*/  IMAD.MOV R6, RZ, RZ, -R6 ;  /* 0x000000ffff067224 */ /* 0x000fe400078e0a06 */
[----:B------:R-:W-:Y:S01]  /*2800*/  @!P4 IMAD.MOV R13, RZ, RZ, -R13 ;  /* 0x000000ffff0dc224 */ /* 0x000fe200078e0a0d */
[C---:B------:R-:W-:Y:S01]  /*2810*/  ISETP.GT.U32.AND P4, PT, R0.reuse, R10, PT ;  /* 0x0000000a0000720c */ /* 0x040fe20003f84070 */
[----:B------:R-:W-:Y:S02]  /*2820*/  IMAD R5, R0, R6, R5 ;  /* 0x0000000600057224 */ /* 0x000fe400078e0205 */
[----:B------:R-:W-:Y:S01]  /*2830*/  IMAD.HI.U32 R7, R11, R14, RZ ;  /* 0x0000000e0b077227 */ /* 0x000fe200078e00ff */
[----:B------:R0:W-:Y:S03]  /*2840*/  STL [R1+0x16c], R13 ;  /* 0x00016c0d01007387 */ /* 0x0001e60000100800 */
[----:B------:R-:W-:Y:S01]  /*2850*/  @!P5 IMAD.IADD R12, R12, 0x1, -R0 ;  /* 0x000000010c0cd824 */ /* 0x000fe200078e0a00 */
[----:B------:R-:W-:Y:S01]  /*2860*/  ISETP.GT.U32.AND P5, PT, R0, R5, PT ;  /* 0x000000050000720c */ /* 0x000fe20003fa4070 */
[----:B------:R-:W-:-:S02]  /*2870*/  IMAD.MOV R7, RZ, RZ, -R7 ;  /* 0x000000ffff077224 */ /* 0x000fc400078e0a07 */
[----:B------:R-:W-:Y:S01]  /*2880*/  @!P1 IMAD.IADD R2, R2, 0x1, -R0 ;  /* 0x0000000102029824 */ /* 0x000fe200078e0a00 */
[----:B------:R-:W-:Y:S01]  /*2890*/  ISETP.GE.AND P1, PT, R4, RZ, PT ;  /* 0x000000ff0400720c */ /* 0x000fe20003f26270 */
[----:B------:R-:W-:Y:S01]  /*28a0*/  IMAD R14, R0, R7, R14 ;  /* 0x00000007000e7224 */ /* 0x000fe200078e020e */
[----:B------:R-:W-:Y:S01]  /*28b0*/  LOP3.LUT R7, R8, 0xd2, RZ, 0xfc, !PT ;  /* 0x000000d208077812 */ /* 0x000fe200078efcff */
[----:B------:R-:W-:Y:S02]  /*28c0*/  IMAD.MOV.U32 R15, RZ, RZ, R2 ;  /* 0x000000ffff0f7224 */ /* 0x000fe400078e0002 */
[--C-:B------:R-:W-:Y:S01]  /*28d0*/  @!P4 IMAD.IADD R10, R10, 0x1, -R0.reuse ;  /* 0x000000010a0ac824 */ /* 0x100fe200078e0a00 */
[----:B------:R-:W-:Y:S01]  /*28e0*/  IABS R6, R7 ;  /* 0x0000000700067213 */ /* 0x000fe20000000000 */
[----:B------:R-:W-:Y:S01]  /*28f0*/  @!P6 IMAD.MOV R15, RZ, RZ, -R15 ;  /* 0x000000ffff0fe224 */ /* 0x000fe200078e0a0f */
[C---:B------:R-:W-:Y:S01]  /*2900*/  ISETP.GT.U32.AND P6, PT, R0.reuse, R14, PT ;  /* 0x0000000e0000720c */ /* 0x040fe20003fc4070 */
[----:B------:R-:W-:Y:S01]  /*2910*/  @!P0 IMAD.MOV R9, RZ, RZ, -R9 ;  /* 0x000000ffff098224 */ /* 0x000fe200078e0a09 */
[----:B------:R-:W-:Y:S01]  /*2920*/  ISETP.GT.U32.AND P4, PT, R0, R10, PT ;  /* 0x0000000a0000720c */ /* 0x000fe20003f84070 */
[----:B------:R-:W-:Y:S01]  /*2930*/  @!P5 IMAD.IADD R5, R5, 0x1, -R0 ;  /* 0x000000010505d824 */ /* 0x000fe200078e0a00 */
[----:B------:R-:W-:Y:S01]  /*2940*/  ISETP.GE.AND P0, PT, R3, RZ, PT ;  /* 0x000000ff0300720c */ /* 0x000fe20003f06270 */
[----:B0-----:R-:W-:Y:S01]  /*2950*/  IMAD.MOV.U32 R13, RZ, RZ, R12 ;  /* 0x000000ffff0d7224 */ /* 0x001fe200078e000c */
[----:B------:R0:W-:Y:S01]  /*2960*/  STL [R1+0x174], R9 ;  /* 0x0001740901007387 */ /* 0x0001e20000100800 */
[----:B------:R-:W-:-:S02]  /*2970*/  LOP3.LUT R3, R8, 0xd0, RZ, 0xfc, !PT ;  /* 0x000000d008037812 */ /* 0x000fc400078efcff */
[----:B------:R-:W-:Y:S01]  /*2980*/  ISETP.GT.U32.AND P5, PT, R0, R5, PT ;  /* 0x000000050000720c */ /* 0x000fe20003fa4070 */
[----:B------:R-:W-:Y:S01]  /*2990*/  @!P2 IMAD.MOV R13, RZ, RZ, -R13 ;  /* 0x000000ffff0da224 */ /* 0x000fe200078e0a0d */
[----:B------:R-:W-:Y:S01]  /*29a0*/  STL [R1+0x18c], R15 ;  /* 0x00018c0f01007387 */ /* 0x000fe20000100800 */
[----:B------:R-:W-:Y:S01]  /*29b0*/  IABS R2, R3 ;  /* 0x0000000300027213 */ /* 0x000fe20000000000 */
[--C-:B------:R-:W-:Y:S02]  /*29c0*/  @!P6 IMAD.IADD R14, R14, 0x1, -R0.reuse ;  /* 0x000000010e0ee824 */ /* 0x100fe400078e0a00 */
[----:B------:R-:W-:Y:S01]  /*29d0*/  @!P4 IMAD.IADD R10, R10, 0x1, -R0 ;  /* 0x000000010a0ac824 */ /* 0x000fe200078e0a00 */
[----:B0-----:R-:W-:Y:S01]  /*29e0*/  LOP3.LUT R9, R8, 0xd4, RZ, 0xfc, !PT ;  /* 0x000000d408097812 */ /* 0x001fe200078efcff */
[----:B------:R0:W-:Y:S01]  /*29f0*/  STL [R1+0x184], R13 ;  /* 0x0001840d01007387 */ /* 0x0001e20000100800 */
[----:B------:R-:W-:Y:S01]  /*2a00*/  ISETP.GE.AND P4, PT, R7, RZ, PT ;  /* 0x000000ff0700720c */ /* 0x000fe20003f86270 */
[----:B------:R-:W-:Y:S01]  /*2a10*/  IMAD.HI.U32 R7, R11, R6, RZ ;  /* 0x000000060b077227 */ /* 0x000fe200078e00ff */
[----:B------:R-:W-:-:S02]  /*2a20*/  IABS R4, R9 ;  /* 0x0000000900047213 */ /* 0x000fc40000000000 */
[----:B------:R-:W-:Y:S01]  /*2a30*/  ISETP.GT.U32.AND P6, PT, R0, R14, PT ;  /* 0x0000000e0000720c */ /* 0x000fe20003fc4070 */
[----:B------:R-:W-:Y:S01]  /*2a40*/  IMAD.MOV R7, RZ, RZ, -R7 ;  /* 0x000000ffff077224 */ /* 0x000fe200078e0a07 */
[----:B------:R-:W-:Y:S01]  /*2a50*/  ISETP.GE.AND P2, PT, R9, RZ, PT ;  /* 0x000000ff0900720c */ /* 0x000fe20003f46270 */
[----:B------:R-:W-:-:S04]  /*2a60*/  IMAD.HI.U32 R12, R11, R4, RZ ;  /* 0x000000040b0c7227 */ /* 0x000fc800078e00ff */
[----:B0-----:R-:W-:Y:S02]  /*2a70*/  IMAD.MOV.U32 R13, RZ, RZ, R10 ;  /* 0x000000ffff0d7224 */ /* 0x001fe400078e000a */
[----:B------:R-:W-:Y:S02]  /*2a80*/  IMAD.MOV R12, RZ, RZ, -R12 ;  /* 0x000000ffff0c7224 */ /* 0x000fe400078e0a0c */
[----:B------:R-:W-:Y:S02]  /*2a90*/  @!P5 IMAD.IADD R5, R5, 0x1, -R0 ;  /* 0x000000010505d824 */ /* 0x000fe400078e0a00 */
[----:B------:R-:W-:Y:S01]  /*2aa0*/  @!P3 IMAD.MOV R13, RZ, RZ, -R13 ;  /* 0x000000ffff0db224 */ /* 0x000fe200078e0a0d */
[----:B------:R-:W-:Y:S01]  /*2ab0*/  ISETP.GE.AND P3, PT, R3, RZ, PT ;  /* 0x000000ff0300720c */ /* 0x000fe20003f66270 */
[C---:B------:R-:W-:Y:S02]  /*2ac0*/  IMAD R4, R0.reuse, R12, R4 ;  /* 0x0000000c00047224 */ /* 0x040fe400078e0204 */
[C---:B------:R-:W-:Y:S01]  /*2ad0*/  IMAD R3, R0.reuse, R7, R6 ;  /* 0x0000000700037224 */ /* 0x040fe200078e0206 */
[----:B------:R0:W-:Y:S01]  /*2ae0*/  STL [R1+0x17c], R13 ;  /* 0x00017c0d01007387 */ /* 0x0001e20000100800 */
[----:B------:R-:W-:Y:S01]  /*2af0*/  IMAD.MOV.U32 R10, RZ, RZ, R5 ;  /* 0x000000ffff0a7224 */ /* 0x000fe200078e0005 */
[----:B------:R-:W-:Y:S01]  /*2b00*/  ISETP.GT.U32.AND P5, PT, R0, R4, PT ;  /* 0x000000040000720c */ /* 0x000fe20003fa4070 */
[----:B------:R-:W-:Y:S01]  /*2b10*/  IMAD.HI.U32 R9, R11, R2, RZ ;  /* 0x000000020b097227 */ /* 0x000fe200078e00ff */
[----:B------:R-:W-:-:S02]  /*2b20*/  LOP3.LUT R5, R8, 0xcc, RZ, 0xfc, !PT ;  /* 0x000000cc08057812 */ /* 0x000fc400078efcff */
[----:B------:R-:W-:Y:S01]  /*2b30*/  LOP3.LUT R7, R8, 0xc8, RZ, 0xfc, !PT ;  /* 0x000000c808077812 */ /* 0x000fe200078efcff */
[----:B------:R-:W-:Y:S01]  /*2b40*/  @!P0 IMAD.MOV R10, RZ, RZ, -R10 ;  /* 0x000000ffff0a8224 */ /* 0x000fe200078e0a0a */
[----:B------:R-:W-:Y:S01]  /*2b50*/  ISETP.GT.U32.AND P0, PT, R0, R3, PT ;  /* 0x000000030000720c */ /* 0x000fe20003f04070 */
[----:B------:R-:W-:Y:S01]  /*2b60*/  IMAD.MOV R9, RZ, RZ, -R9 ;  /* 0x000000ffff097224 */ /* 0x000fe200078e0a09 */
[----:B0-----:R-:W-:Y:S01]  /*2b70*/  IABS R13, R7 ;  /* 0x00000007000d7213 */ /* 0x001fe20000000000 */
[----:B------:R-:W-:Y:S01]  /*2b80*/  @!P6 IMAD.IADD R14, R14, 0x1, -R0 ;  /* 0x000000010e0ee824 */ /* 0x000fe200078e0a00 */
[----:B------:R0:W-:Y:S01]  /*2b90*/  STL [R1+0x180], R10 ;  /* 0x0001800a01007387 */ /* 0x0001e20000100800 */
[----:B------:R-:W-:Y:S01]  /*2ba0*/  IMAD R2, R0, R9, R2 ;  /* 0x0000000900027224 */ /* 0x000fe200078e0202 */
[C---:B------:R-:W-:Y:S01]  /*2bb0*/  LOP3.LUT R9, R8.reuse, 0xce, RZ, 0xfc, !PT ;  /* 0x000000ce08097812 */ /* 0x040fe200078efcff */
[----:B------:R-:W-:Y:S01]  /*2bc0*/  IMAD.MOV.U32 R16, RZ, RZ, R14 ;  /* 0x000000ffff107224 */ /* 0x000fe200078e000e */
[----:B------:R-:W-:Y:S01]  /*2bd0*/  LOP3.LUT R6, R8, 0xca, RZ, 0xfc, !PT ;  /* 0x000000ca08067812 */ /* 0x000fe200078efcff */
[----:B------:R-:W-:Y:S01]  /*2be0*/  @!P5 IMAD.IADD R4, R4, 0x1, -R0 ;  /* 0x000000010404d824 */ /* 0x000fe200078e0a00 */
[----:B------:R-:W-:Y:S01]  /*2bf0*/  ISETP.GE.AND P6, PT, R9, RZ, PT ;  /* 0x000000ff0900720c */ /* 0x000fe20003fc6270 */
[----:B------:R-:W-:Y:S01]  /*2c00*/  @!P1 IMAD.MOV R16, RZ, RZ, -R16 ;  /* 0x000000ffff109224 */ /* 0x000fe200078e0a10 */
[C---:B------:R-:W-:Y:S01]  /*2c10*/  ISETP.GT.U32.AND P1, PT, R0.reuse, R2, PT ;  /* 0x000000020000720c */ /* 0x040fe20003f24070 */
[----:B------:R-:W-:Y:S01]  /*2c20*/  @!P0 IMAD.IADD R3, R3, 0x1, -R0 ;  /* 0x0000000103038824 */ /* 0x000fe200078e0a00 */
[----:B------:R-:W-:-:S02]  /*2c30*/  ISETP.GT.U32.AND P5, PT, R0, R4, PT ;  /* 0x000000040000720c */ /* 0x000fc40003fa4070 */
[----:B------:R-:W-:Y:S01]  /*2c40*/  IABS R9, R9 ;  /* 0x0000000900097213 */ /* 0x000fe20000000000 */
[----:B------:R1:W-:Y:S01]  /*2c50*/  STL [R1+0x178], R16 ;  /* 0x0001781001007387 */ /* 0x0003e20000100800 */
[----:B------:R-:W-:Y:S02]  /*2c60*/  ISETP.GT.U32.AND P0, PT, R0, R3, PT ;  /* 0x000000030000720c */ /* 0x000fe40003f04070 */
[----:B0-----:R-:W-:Y:S01]  /*2c70*/  IABS R10, R5 ;  /* 0x00000005000a7213 */ /* 0x001fe20000000000 */
[----:B------:R-:W-:Y:S01]  /*2c80*/  IMAD.HI.U32 R14, R11, R9, RZ ;  /* 0x000000090b0e7227 */ /* 0x000fe200078e00ff */
[----:B------:R-:W-:-:S03]  /*2c90*/  IABS R12, R6 ;  /* 0x00000006000c7213 */ /* 0x000fc60000000000 */
[----:B------:R-:W-:Y:S02]  /*2ca0*/  @!P1 IMAD.IADD R2, R2, 0x1, -R0 ;  /* 0x0000000102029824 */ /* 0x000fe400078e0a00 */
[----:B------:R-:W-:Y:S02]  /*2cb0*/  IMAD.MOV R14, RZ, RZ, -R14 ;  /* 0x000000ffff0e7224 */ /* 0x000fe400078e0a0e */
[--C-:B------:R-:W-:Y:S01]  /*2cc0*/  @!P5 IMAD.IADD R4, R4, 0x1, -R0.reuse ;  /* 0x000000010404d824 */ /* 0x100fe200078e0a00 */
[C---:B------:R-:W-:Y:S01]  /*2cd0*/  ISETP.GT.U32.AND P1, PT, R0.reuse, R2, PT ;  /* 0x000000020000720c */ /* 0x040fe20003f24070 */
[C---:B------:R-:W-:Y:S01]  /*2ce0*/  IMAD R9, R0.reuse, R14, R9 ;  /* 0x0000000e00097224 */ /* 0x040fe200078e0209 */
[----:B------:R-:W-:Y:S01]  /*2cf0*/  ISETP.GE.AND P5, PT, R5, RZ, PT ;  /* 0x000000ff0500720c */ /* 0x000fe20003fa6270 */
[----:B------:R-:W-:Y:S02]  /*2d00*/  @!P0 IMAD.IADD R3, R3, 0x1, -R0 ;  /* 0x0000000103038824 */ /* 0x000fe400078e0a00 */
[----:B------:R-:W-:Y:S01]  /*2d10*/  IMAD.HI.U32 R15, R11, R10, RZ ;  /* 0x0000000a0b0f7227 */ /* 0x000fe200078e00ff */
[----:B------:R-:W-:-:S03]  /*2d20*/  ISETP.GT.U32.AND P0, PT, R0, R9, PT ;  /* 0x000000090000720c */ /* 0x000fc60003f04070 */
[----:B------:R-:W-:Y:S01]  /*2d30*/  IMAD.MOV.U32 R18, RZ, RZ, R4 ;  /* 0x000000ffff127224 */ /* 0x000fe200078e0004 */
[----:B------:R-:W-:Y:S01]  /*2d40*/  LOP3.LUT R4, R8, 0xc6, RZ, 0xfc, !PT ;  /* 0x000000c608047812 */ /* 0x000fe200078efcff */
[----:B------:R-:W-:Y:S02]  /*2d50*/  IMAD.MOV.U32 R17, RZ, RZ, R3 ;  /* 0x000000ffff117224 */ /* 0x000fe400078e0003 */
[----:B------:R-:W-:Y:S01]  /*2d60*/  IMAD.MOV R15, RZ, RZ, -R15 ;  /* 0x000000ffff0f7224 */ /* 0x000fe200078e0a0f */
[----:B------:R-:W-:Y:S01]  /*2d70*/  IABS R14, R4 ;  /* 0x00000004000e7213 */ /* 0x000fe20000000000 */
[----:B------:R-:W-:-:S04]  /*2d80*/  IMAD.HI.U32 R5, R11, R13, RZ ;  /* 0x0000000d0b057227 */ /* 0x000fc800078e00ff */
[----:B------:R-:W-:Y:S02]  /*2d90*/  @!P2 IMAD.MOV R18, RZ, RZ, -R18 ;  /* 0x000000ffff12a224 */ /* 0x000fe400078e0a12 */
[----:B------:R-:W-:Y:S01]  /*2da0*/  @!P4 IMAD.MOV R17, RZ, RZ, -R17 ;  /* 0x000000ffff11c224 */ /* 0x000fe200078e0a11 */
[----:B------:R-:W-:Y:S01]  /*2db0*/  ISETP.GE.AND P4, PT, R6, RZ, PT ;  /* 0x000000ff0600720c */ /* 0x000fe20003f86270 */
[----:B------:R-:W-:Y:S01]  /*2dc0*/  IMAD R10, R0, R15, R10 ;  /* 0x0000000f000a7224 */ /* 0x000fe200078e020a */
[----:B------:R0:W-:Y:S01]  /*2dd0*/  STL [R1+0x168], R18 ;  /* 0x0001681201007387 */ /* 0x0001e20000100800 */
[----:B------:R-:W-:Y:S01]  /*2de0*/  IMAD.MOV R5, RZ, RZ, -R5 ;  /* 0x000000ffff057224 */ /* 0x000fe200078e0a05 */
[----:B------:R-:W-:Y:S01]  /*2df0*/  LOP3.LUT R6, R8, 0xc2, RZ, 0xfc, !PT ;  /* 0x000000c208067812 */ /* 0x000fe200078efcff */
[--C-:B------:R-:W-:Y:S01]  /*2e00*/  @!P1 IMAD.IADD R2, R2, 0x1, -R0.reuse ;  /* 0x0000000102029824 */ /* 0x100fe200078e0a00 */
[----:B------:R2:W-:Y:S01]  /*2e10*/  STL [R1+0x164], R17 ;  /* 0x0001641101007387 */ /* 0x0005e20000100800 */
[C---:B------:R-:W-:Y:S01]  /*2e20*/  IMAD R3, R0.reuse, R5, R13 ;  /* 0x0000000500037224 */ /* 0x040fe200078e020d */
[----:B------:R-:W-:Y:S01]  /*2e30*/  ISETP.GT.U32.AND P2, PT, R0, R10, PT ;  /* 0x0000000a0000720c */ /* 0x000fe20003f44070 */
[----:B------:R-:W-:Y:S01]  /*2e40*/  @!P0 IMAD.IADD R9, R9, 0x1, -R0 ;  /* 0x0000000109098824 */ /* 0x000fe200078e0a00 */
[C---:B------:R-:W-:Y:S01]  /*2e50*/  LOP3.LUT R5, R8.reuse, 0xc4, RZ, 0xfc, !PT ;  /* 0x000000c408057812 */ /* 0x040fe200078efcff */
[----:B-1----:R-:W-:Y:S01]  /*2e60*/  IMAD.HI.U32 R16, R11, R12, RZ ;  /* 0x0000000c0b107227 */ /* 0x002fe200078e00ff */
[----:B0-----:R-:W-:-:S02]  /*2e70*/  LOP3.LUT R18, R8, 0xb4, RZ, 0xfc, !PT ;  /* 0x000000b408127812 */ /* 0x001fc400078efcff */
[C---:B------:R-:W-:Y:S01]  /*2e80*/  ISETP.GT.U32.AND P0, PT, R0.reuse, R9, PT ;  /* 0x000000090000720c */ /* 0x040fe20003f04070 */
[----:B------:R-:W-:Y:S01]  /*2e90*/  IMAD.MOV R16, RZ, RZ, -R16 ;  /* 0x000000ffff107224 */ /* 0x000fe200078e0a10 */
[----:B------:R-:W-:Y:S01]  /*2ea0*/  IABS R13, R5 ;  /* 0x00000005000d7213 */ /* 0x000fe20000000000 */
[----:B--2---:R-:W-:Y:S01]  /*2eb0*/  IMAD.MOV.U32 R17, RZ, RZ, R2 ;  /* 0x000000ffff117224 */ /* 0x004fe200078e0002 */
[----:B------:R-:W-:Y:S01]  /*2ec0*/  IABS R2, R6 ;  /* 0x0000000600027213 */ /* 0x000fe20000000000 */
[C---:B------:R-:W-:Y:S01]  /*2ed0*/  IMAD R12, R0.reuse, R16, R12 ;  /* 0x00000010000c7224 */ /* 0x040fe200078e020c */
[----:B------:R-:W-:Y:S01]  /*2ee0*/  IABS R19, R18 ;  /* 0x0000001200137213 */ /* 0x000fe20000000000 */
[----:B------:R-:W-:Y:S01]  /*2ef0*/  @!P3 IMAD.MOV R17, RZ, RZ, -R17 ;  /* 0x000000ffff11b224 */ /* 0x000fe200078e0a11 */
[----:B------:R-:W-:Y:S01]  /*2f00*/  ISETP.GT.U32.AND P3, PT, R0, R3, PT ;  /* 0x000000030000720c */ /* 0x000fe20003f64070 */
[--C-:B------:R-:W-:Y:S01]  /*2f10*/  @!P2 IMAD.IADD R10, R10, 0x1, -R0.reuse ;  /* 0x000000010a0aa824 */ /* 0x100fe200078e0a00 */
[C---:B------:R-:W-:Y:S01]  /*2f20*/  ISETP.GT.U32.AND P1, PT, R0.reuse, R12, PT ;  /* 0x0000000c0000720c */ /* 0x040fe20003f24070 */
[----:B------:R-:W-:Y:S01]  /*2f30*/  IMAD.HI.U32 R15, R11, R14, RZ ;  /* 0x0000000e0b0f7227 */ /* 0x000fe200078e00ff */
[----:B------:R0:W-:Y:S02]  /*2f40*/  STL [R1+0x15c], R17 ;  /* 0x00015c1101007387 */ /* 0x0001e40000100800 */
[----:B------:R-:W-:Y:S01]  /*2f50*/  ISETP.GT.U32.AND P2, PT, R0, R10, PT ;  /* 0x0000000a0000720c */ /* 0x000fe20003f44070 */
[----:B------:R-:W-:Y:S01]  /*2f60*/  @!P0 IMAD.IADD R9, R9, 0x1, -R0 ;  /* 0x0000000109098824 */ /* 0x000fe200078e0a00 */
[----:B------:R-:W-:Y:S01]  /*2f70*/  ISETP.GE.AND P0, PT, R7, RZ, PT ;  /* 0x000000ff0700720c */ /* 0x000fe20003f06270 */
[----:B------:R-:W-:-:S02]  /*2f80*/  IMAD.MOV R15, RZ, RZ, -R15 ;  /* 0x000000ffff0f7224 */ /* 0x000fc400078e0a0f */
[----:B------:R-:W-:-:S04]  /*2f90*/  IMAD.HI.U32 R7, R11, R13, RZ ;  /* 0x0000000d0b077227 */ /* 0x000fc800078e00ff */
[----:B------:R-:W-:Y:S02]  /*2fa0*/  @!P3 IMAD.IADD R3, R3, 0x1, -R0 ;  /* 0x000000010303b824 */ /* 0x000fe400078e0a00 */
[C---:B------:R-:W-:Y:S02]  /*2fb0*/  IMAD R14, R0.reuse, R15, R14 ;  /* 0x0000000f000e7224 */ /* 0x040fe400078e020e */
[----:B------:R-:W-:Y:S01]  /*2fc0*/  IMAD.MOV R7, RZ, RZ, -R7 ;  /* 0x000000ffff077224 */ /* 0x000fe200078e0a07 */
[----:B------:R-:W-:Y:S01]  /*2fd0*/  ISETP.GT.U32.AND P3, PT, R0, R3, PT ;  /* 0x000000030000720c */ /* 0x000fe20003f64070 */
[--C-:B------:R-:W-:Y:S01]  /*2fe0*/  @!P2 IMAD.IADD R10, R10, 0x1, -R0.reuse ;  /* 0x000000010a0aa824 */ /* 0x100fe200078e0a00 */
[C---:B------:R-:W-:Y:S01]  /*2ff0*/  ISETP.GT.U32.AND P2, PT, R0.reuse, R14, PT ;  /* 0x0000000e0000720c */ /* 0x040fe20003f44070 */
[----:B------:R-:W-:Y:S01]  /*3000*/  IMAD R13, R0, R7, R13 ;  /* 0x00000007000d7224 */ /* 0x000fe200078e020d */
[----:B------:R-:W-:Y:S01]  /*3010*/  LOP3.LUT R7, R8, 0xba, RZ, 0xfc, !PT ;  /* 0x000000ba08077812 */ /* 0x000fe200078efcff */
[----:B------:R-:W-:-:S02]  /*3020*/  @!P1 IMAD.IADD R12, R12, 0x1, -R0 ;  /* 0x000000010c0c9824 */ /* 0x000fc400078e0a00 */
[----:B0-----:R-:W-:Y:S02]  /*3030*/  IMAD.MOV.U32 R17, RZ, RZ, R9 ;  /* 0x000000ffff117224 */ /* 0x001fe400078e0009 */
[----:B------:R-:W-:Y:S01]  /*3040*/  IMAD.HI.U32 R9, R11, R2, RZ ;  /* 0x000000020b097227 */ /* 0x000fe200078e00ff */
[----:B------:R-:W-:-:S03]  /*3050*/  ISETP.GT.U32.AND P1, PT, R0, R12, PT ;  /* 0x0000000c0000720c */ /* 0x000fc60003f24070 */
[----:B------:R-:W-:Y:S01]  /*3060*/  @!P3 IMAD.IADD R3, R3, 0x1, -R0 ;  /* 0x000000010303b824 */ /* 0x000fe200078e0a00 */
[----:B------:R-:W-:Y:S01]  /*3070*/  ISETP.GT.U32.AND P3, PT, R0, R13, PT ;  /* 0x0000000d0000720c */ /* 0x000fe20003f64070 */
[----:B------:R-:W-:Y:S02]  /*3080*/  IMAD.MOV R9, RZ, RZ, -R9 ;  /* 0x000000ffff097224 */ /* 0x000fe400078e0a09 */
[----:B------:R-:W-:Y:S02]  /*3090*/  IMAD.MOV.U32 R16, RZ, RZ, R10 ;  /* 0x000000ffff107224 */ /* 0x000fe400078e000a */
[----:B------:R-:W-:Y:S02]  /*30a0*/  @!P2 IMAD.IADD R14, R14, 0x1, -R0 ;  /* 0x000000010e0ea824 */ /* 0x000fe400078e0a00 */
        /* <DEDUP_REMOVED lines=8> */
[--C-:B------:R-:W-:Y:S01]  /*3130*/  @!P3 IMAD.IADD R13, R13, 0x1, -R0.reuse ;  /* 0x000000010d0db824 */ /* 0x100fe200078e0a00 */
[----:B------:R-:W-:Y:S01]  /*3140*/  IABS R3, R2 ;  /* 0x0000000200037213 */ /* 0x000fe20000000000 */
[----:B------:R-:W-:Y:S01]  /*3150*/  @!P1 IMAD.IADD R12, R12, 0x1, -R0 ;  /* 0x000000010c0c9824 */ /* 0x000fe200078e0a00 */
[----:B------:R-:W-:Y:S01]  /*3160*/  STL [R1+0x158], R17 ;  /* 0x0001581101007387 */ /* 0x000fe20000100800 */
[----:B------:R-:W-:Y:S01]  /*3170*/  IABS R9, R4 ;  /* 0x0000000400097213 */ /* 0x000fe20000000000 */
[----:B------:R-:W-:Y:S01]  /*3180*/  @!P0 IMAD.MOV R15, RZ, RZ, -R15 ;  /* 0x000000ffff0f8224 */ /* 0x000fe200078e0a0f */
[----:B------:R-:W-:Y:S01]  /*3190*/  ISETP.GT.U32.AND P3, PT, R0, R13, PT ;  /* 0x0000000d0000720c */ /* 0x000fe20003f64070 */
[----:B------:R0:W-:Y:S01]  /*31a0*/  STL [R1+0x140], R16 ;  /* 0x0001401001007387 */ /* 0x0001e20000100800 */
[----:B------:R-:W-:Y:S01]  /*31b0*/  ISETP.GE.AND P5, PT, R5, RZ, PT ;  /* 0x000000ff0500720c */ /* 0x000fe20003fa6270 */
[----:B------:R-:W-:Y:S01]  /*31c0*/  IMAD.HI.U32 R5, R11, R9, RZ ;  /* 0x000000090b057227 */ /* 0x000fe200078e00ff */
[----:B------:R-:W-:-:S02]  /*31d0*/  ISETP.GE.AND P1, PT, R6, RZ, PT ;  /* 0x000000ff0600720c */ /* 0x000fc40003f26270 */
[----:B------:R-:W-:Y:S01]  /*31e0*/  ISETP.GE.AND P0, PT, R4, RZ, PT ;  /* 0x000000ff0400720c */ /* 0x000fe20003f06270 */
[----:B------:R-:W-:Y:S01]  /*31f0*/  @!P2 IMAD.IADD R14, R14, 0x1, -R0 ;  /* 0x000000010e0ea824 */ /* 0x000fe200078e0a00 */
[----:B------:R-:W-:Y:S01]  /*3200*/  IABS R4, R7 ;  /* 0x0000000700047213 */ /* 0x000fe20000000000 */
[----:B------:R-:W-:Y:S01]  /*3210*/  IMAD.MOV R5, RZ, RZ, -R5 ;  /* 0x000000ffff057224 */ /* 0x000fe200078e0a05 */
[----:B------:R-:W-:Y:S01]  /*3220*/  ISETP.GT.U32.AND P2, PT, R0, R10, PT ;  /* 0x0000000a0000720c */ /* 0x000fe20003f44070 */
[----:B0-----:R-:W-:Y:S02]  /*3230*/  IMAD.MOV.U32 R16, RZ, RZ, R12 ;  /* 0x000000ffff107224 */ /* 0x001fe400078e000c */
[----:B------:R-:W-:-:S04]  /*3240*/  IMAD.HI.U32 R12, R11, R3, RZ ;  /* 0x000000030b0c7227 */ /* 0x000fc800078e00ff */
[----:B------:R-:W-:Y:S02]  /*3250*/  IMAD.MOV R12, RZ, RZ, -R12 ;  /* 0x000000ffff0c7224 */ /* 0x000fe400078e0a0c */
[----:B------:R-:W-:Y:S01]  /*3260*/  @!P4 IMAD.MOV R16, RZ, RZ, -R16 ;  /* 0x000000ffff10c224 */ /* 0x000fe200078e0a10 */
[----:B------:R-:W-:Y:S01]  /*3270*/  ISETP.GE.AND P4, PT, R2, RZ, PT ;  /* 0x000000ff0200720c */ /* 0x000fe20003f86270 */
[----:B------:R-:W-:Y:S01]  /*3280*/  IMAD R3, R0, R12, R3 ;  /* 0x0000000c00037224 */ /* 0x000fe200078e0203 */
[----:B------:R-:W-:Y:S01]  /*3290*/  LOP3.LUT R2, R8, 0xbc, RZ, 0xfc, !PT ;  /* 0x000000bc08027812 */ /* 0x000fe200078efcff */
[C---:B------:R-:W-:Y:S01]  /*32a0*/  IMAD R9, R0.reuse, R5, R9 ;  /* 0x0000000500097224 */ /* 0x040fe200078e0209 */
[----:B------:R0:W-:Y:S01]  /*32b0*/  STL [R1+0x14c], R16 ;  /* 0x00014c1001007387 */ /* 0x0001e20000100800 */
[----:B------:R-:W-:Y:S01]  /*32c0*/  @!P3 IMAD.IADD R13, R13, 0x1, -R0 ;  /* 0x000000010d0db824 */ /* 0x000fe200078e0a00 */
[----:B------:R-:W-:Y:S01]  /*32d0*/  ISETP.GT.U32.AND P3, PT, R0, R3, PT ;  /* 0x000000030000720c */ /* 0x000fe20003f64070 */
[----:B------:R-:W-:Y:S01]  /*32e0*/  IMAD.HI.U32 R5, R11, R4, RZ ;  /* 0x000000040b057227 */ /* 0x000fe200078e00ff */
[----:B------:R-:W-:Y:S01]  /*32f0*/  IABS R6, R2 ;  /* 0x0000000200067213 */ /* 0x000fe20000000000 */
[----:B------:R1:W-:Y:S02]  /*3300*/  STL [R1+0x154], R15 ;  /* 0x0001540f01007387 */ /* 0x0003e40000100800 */
[----:B------:R-:W-:-:S02]  /*3310*/  IMAD.MOV R5, RZ, RZ, -R5 ;  /* 0x000000ffff057224 */ /* 0x000fc400078e0a05 */
[----:B------:R-:W-:-:S04]  /*3320*/  IMAD.HI.U32 R12, R11, R6, RZ ;  /* 0x000000060b0c7227 */ /* 0x000fc800078e00ff */
[----:B0-----:R-:W-:Y:S02]  /*3330*/  IMAD.MOV.U32 R16, RZ, RZ, R14 ;  /* 0x000000ffff107224 */ /* 0x001fe400078e000e */
[----:B------:R-:W-:Y:S02]  /*3340*/  @!P3 IMAD.IADD R3, R3, 0x1, -R0 ;  /* 0x000000010303b824 */ /* 0x000fe400078e0a00 */
[----:B------:R-:W-:Y:S01]  /*3350*/  @!P6 IMAD.MOV R16, RZ, RZ, -R16 ;  /* 0x000000ffff10e224 */ /* 0x000fe200078e0a10 */
[C---:B------:R-:W-:Y:S01]  /*3360*/  ISETP.GT.U32.AND P6, PT, R0.reuse, R9, PT ;  /* 0x000000090000720c */ /* 0x040fe20003fc4070 */
[----:B-1----:R-:W-:Y:S01]  /*3370*/  IMAD.MOV.U32 R15, RZ, RZ, R13 ;  /* 0x000000ffff0f7224 */ /* 0x002fe200078e000d */
[----:B------:R-:W-:Y:S01]  /*3380*/  ISETP.GT.U32.AND P3, PT, R0, R3, PT ;  /* 0x000000030000720c */ /* 0x000fe20003f64070 */
[----:B------:R-:W-:Y:S01]  /*3390*/  IMAD.MOV R12, RZ, RZ, -R12 ;  /* 0x000000ffff0c7224 */ /* 0x000fe200078e0a0c */
[----:B------:R0:W-:Y:S01]  /*33a0*/  STL [R1+0x144], R16 ;  /* 0x0001441001007387 */ /* 0x0001e20000100800 */
[----:B------:R-:W-:Y:S01]  /*33b0*/  @!P5 IMAD.MOV R15, RZ, RZ, -R15 ;  /* 0x000000ffff0fd224 */ /* 0x000fe200078e0a0f */
[----:B------:R-:W-:Y:S01]  /*33c0*/  ISETP.GE.AND P5, PT, R2, RZ, PT ;  /* 0x000000ff0200720c */ /* 0x000fe20003fa6270 */
[----:B------:R-:W-:Y:S01]  /*33d0*/  IMAD R2, R0, R12, R6 ;  /* 0x0000000c00027224 */ /* 0x000fe200078e0206 */
[----:B------:R-:W-:Y:S01]  /*33e0*/  LOP3.LUT R12, R8, 0xb6, RZ, 0xfc, !PT ;  /* 0x000000b6080c7812 */ /* 0x000fe200078efcff */
[----:B------:R-:W-:Y:S01]  /*33f0*/  IMAD R4, R0, R5, R4 ;  /* 0x0000000500047224 */ /* 0x000fe200078e0204 */
[----:B------:R-:W-:Y:S01]  /*3400*/  LOP3.LUT R13, R8, 0xb2, RZ, 0xfc, !PT ;  /* 0x000000b2080d7812 */ /* 0x000fe200078efcff */
[--C-:B------:R-:W-:Y:S01]  /*3410*/  @!P2 IMAD.IADD R10, R10, 0x1, -R0.reuse ;  /* 0x000000010a0aa824 */ /* 0x100fe200078e0a00 */
[----:B------:R-:W-:Y:S01]  /*3420*/  IABS R21, R12 ;  /* 0x0000000c00157213 */ /* 0x000fe20000000000 */
[--C-:B------:R-:W-:Y:S01]  /*3430*/  @!P6 IMAD.IADD R9, R9, 0x1, -R0.reuse ;  /* 0x000000010909e824 */ /* 0x100fe200078e0a00 */
[----:B0-----:R-:W-:Y:S01]  /*3440*/  LOP3.LUT R16, R8, 0xb8, RZ, 0xfc, !PT ;  /* 0x000000b808107812 */ /* 0x001fe200078efcff */
[----:B------:R-:W-:Y:S01]  /*3450*/  @!P3 IMAD.IADD R3, R3, 0x1, -R0 ;  /* 0x000000010303b824 */ /* 0x000fe200078e0a00 */
[C---:B------:R-:W-:Y:S01]  /*3460*/  ISETP.GT.U32.AND P3, PT, R0.reuse, R2, PT ;  /* 0x000000020000720c */ /* 0x040fe20003f64070 */
[C---:B------:R-:W-:Y:S01]  /*3470*/  IMAD.HI.U32 R20, R11.reuse, R21, RZ ;  /* 0x000000150b147227 */ /* 0x040fe200078e00ff */
[C---:B------:R-:W-:Y:S01]  /*3480*/  ISETP.GT.U32.AND P6, PT, R0.reuse, R9, PT ;  /* 0x000000090000720c */ /* 0x040fe20003fc4070 */
[----:B------:R0:W-:Y:S01]  /*3490*/  STL [R1+0x148], R15 ;  /* 0x0001480f01007387 */ /* 0x0001e20000100800 */
[----:B------:R-:W-:Y:S01]  /*34a0*/  IABS R14, R16 ;  /* 0x00000010000e7213 */ /* 0x000fe20000000000 */
[----:B------:R-:W-:Y:S01]  /*34b0*/  IMAD.MOV R20, RZ, RZ, -R20 ;  /* 0x000000ffff147224 */ /* 0x000fe200078e0a14 */
[----:B------:R-:W-:Y:S01]  /*34c0*/  ISETP.GT.U32.AND P2, PT, R0, R10, PT ;  /* 0x0000000a0000720c */ /* 0x000fe20003f44070 */
[----:B------:R-:W-:-:S04]  /*34d0*/  IMAD.HI.U32 R23, R11, R19, RZ ;  /* 0x000000130b177227 */ /* 0x000fc800078e00ff */
[----:B------:R-:W-:Y:S01]  /*34e0*/  IMAD.HI.U32 R6, R11, R14, RZ ;  /* 0x0000000e0b067227 */ /* 0x000fe200078e00ff */
[----:B0-----:R-:W-:-:S03]  /*34f0*/  IABS R15, R13 ;  /* 0x0000000d000f7213 */ /* 0x001fc60000000000 */
[----:B------:R-:W-:Y:S01]  /*3500*/  @!P6 IMAD.IADD R9, R9, 0x1, -R0 ;  /* 0x000000010909e824 */ /* 0x000fe200078e0a00 */
[----:B------:R-:W-:Y:S01]  /*3510*/  ISETP.GT.U32.AND P6, PT, R0, R4, PT ;  /* 0x000000040000720c */ /* 0x000fe20003fc4070 */
[----:B------:R-:W-:Y:S02]  /*3520*/  IMAD.MOV R6, RZ, RZ, -R6 ;  /* 0x000000ffff067224 */ /* 0x000fe400078e0a06 */
[----:B------:R-:W-:Y:S02]  /*3530*/  @!P3 IMAD.IADD R2, R2, 0x1, -R0 ;  /* 0x000000010202b824 */ /* 0x000fe400078e0a00 */
[C---:B------:R-:W-:Y:S02]  /*3540*/  IMAD R14, R0.reuse, R6, R14 ;  /* 0x00000006000e7224 */ /* 0x040fe400078e020e */
[----:B------:R-:W-:Y:S02]  /*3550*/  IMAD R20, R0, R20, R21 ;  /* 0x0000001400147224 */ /* 0x000fe400078e0215 */
[--C-:B------:R-:W-:Y:S01]  /*3560*/  @!P2 IMAD.IADD R10, R10, 0x1, -R0.reuse ;  /* 0x000000010a0aa824 */ /* 0x100fe200078e0a00 */
[----:B------:R-:W-:Y:S01]  /*3570*/  ISETP.GT.U32.AND P3, PT, R0, R14, PT ;  /* 0x0000000e0000720c */ /* 0x000fe20003f64070 */
[----:B------:R-:W-:Y:S01]  /*3580*/  IMAD.MOV R23, RZ, RZ, -R23 ;  /* 0x000000ffff177224 */ /* 0x000fe200078e0a17 */
[----:B------:R-:W-:Y:S01]  /*3590*/  ISETP.GE.AND P2, PT, R7, RZ, PT ;  /* 0x000000ff0700720c */ /* 0x000fe20003f46270 */
[----:B------:R-:W-:Y:S01]  /*35a0*/  @!P6 IMAD.IADD R4, R4, 0x1, -R0 ;  /* 0x000000010404e824 */ /* 0x000fe200078e0a00 */
[C---:B------:R-:W-:Y:S01]  /*35b0*/  ISETP.GT.U32.AND P6, PT, R0.reuse, R20, PT ;  /* 0x000000140000720c */ /* 0x040fe20003fc4070 */
[----:B------:R-:W-:Y:S01]  /*35c0*/  IMAD R19, R0, R23, R19 ;  /* 0x0000001700137224 */ /* 0x000fe200078e0213 */
[C---:B------:R-:W-:Y:S01]  /*35d0*/  LOP3.LUT R7, R8.reuse, 0xb0, RZ, 0xfc, !PT ;  /* 0x000000b008077812 */ /* 0x040fe200078efcff */
[----:B------:R-:W-:Y:S01]  /*35e0*/  IMAD.MOV.U32 R22, RZ, RZ, R10 ;  /* 0x000000ffff167224 */ /* 0x000fe200078e000a */
[----:B------:R-:W-:Y:S01]  /*35f0*/  LOP3.LUT R23, R8, 0x20, RZ, 0xfc, !PT ;  /* 0x0000002008177812 */ /* 0x000fe200078efcff */
[----:B------:R-:W-:Y:S01]  /*3600*/  @!P0 IMAD.MOV R9, RZ, RZ, -R9 ;  /* 0x000000ffff098224 */ /* 0x000fe200078e0a09 */
[----:B------:R-:W-:Y:S01]  /*3610*/  IABS R5, R7 ;  /* 0x0000000700057213 */ /* 0x000fe20000000000 */
[----:B------:R-:W-:Y:S01]  /*3620*/  IMAD.HI.U32 R17, R11, R15, RZ ;  /* 0x0000000f0b117227 */ /* 0x000fe200078e00ff */
[----:B------:R-:W-:-:S03]  /*3630*/  ISETP.GT.U32.AND P0, PT, R0, R19, PT ;  /* 0x000000130000720c */ /* 0x000fc60003f04070 */
[--C-:B------:R-:W-:Y:S01]  /*3640*/  @!P3 IMAD.IADD R14, R14, 0x1, -R0.reuse ;  /* 0x000000010e0eb824 */ /* 0x100fe200078e0a00 */
[----:B------:R-:W-:Y:S01]  /*3650*/  ISETP.GT.U32.AND P3, PT, R0, R2, PT ;  /* 0x000000020000720c */ /* 0x000fe20003f64070 */
[----:B------:R-:W-:Y:S02]  /*3660*/  @!P6 IMAD.IADD R20, R20, 0x1, -R0 ;  /* 0x000000011414e824 */ /* 0x000fe400078e0a00 */
[----:B------:R-:W-:Y:S01]  /*3670*/  IMAD.HI.U32 R6, R11, R5, RZ ;  /* 0x000000050b067227 */ /* 0x000fe200078e00ff */
[----:B------:R-:W-:-:S03]  /*3680*/  ISETP.GT.U32.AND P6, PT, R0, R14, PT ;  /* 0x0000000e0000720c */ /* 0x000fc60003fc4070 */
[----:B------:R-:W-:Y:S02]  /*3690*/  IMAD.MOV R6, RZ, RZ, -R6 ;  /* 0x000000ffff067224 */ /* 0x000fe400078e0a06 */
[----:B------:R-:W-:Y:S02]  /*36a0*/  IMAD.MOV.U32 R21, RZ, RZ, R3 ;  /* 0x000000ffff157224 */ /* 0x000fe400078e0003 */
[----:B------:R-:W-:Y:S01]  /*36b0*/  IMAD R5, R0, R6, R5 ;  /* 0x0000000600057224 */ /* 0x000fe200078e0205 */
[----:B------:R-:W-:Y:S01]  /*36c0*/  LOP3.LUT R6, R8, 0xac, RZ, 0xfc, !PT ;  /* 0x000000ac08067812 */ /* 0x000fe200078efcff */
[----:B------:R-:W-:Y:S01]  /*36d0*/  @!P1 IMAD.MOV R22, RZ, RZ, -R22 ;  /* 0x000000ffff169224 */ /* 0x000fe200078e0a16 */
[C---:B------:R-:W-:Y:S01]  /*36e0*/  ISETP.GT.U32.AND P1, PT, R0.reuse, R4, PT ;  /* 0x000000040000720c */ /* 0x040fe20003f24070 */
[----:B------:R-:W-:Y:S01]  /*36f0*/  IMAD.MOV R17, RZ, RZ, -R17 ;  /* 0x000000ffff117224 */ /* 0x000fe200078e0a11 */
[----:B------:R-:W-:Y:S01]  /*3700*/  IABS R3, R6 ;  /* 0x0000000600037213 */ /* 0x000fe20000000000 */
[----:B------:R-:W-:Y:S01]  /*3710*/  @!P4 IMAD.MOV R21, RZ, RZ, -R21 ;  /* 0x000000ffff15c224 */ /* 0x000fe200078e0a15 */
[----:B------:R-:W-:Y:S01]  /*3720*/  ISETP.GT.U32.AND P4, PT, R0, R20, PT ;  /* 0x000000140000720c */ /* 0x000fe20003f84070 */
[--C-:B------:R-:W-:Y:S01]  /*3730*/  @!P6 IMAD.IADD R14, R14, 0x1, -R0.reuse ;  /* 0x000000010e0ee824 */ /* 0x100fe200078e0a00 */
[C---:B------:R-:W-:Y:S01]  /*3740*/  ISETP.GT.U32.AND P6, PT, R0.reuse, R5, PT ;  /* 0x000000050000720c */ /* 0x040fe20003fc4070 */
[----:B------:R-:W-:Y:S01]  /*3750*/  IMAD R15, R0, R17, R15 ;  /* 0x00000011000f7224 */ /* 0x000fe200078e020f */
[----:B------:R-:W-:Y:S01]  /*3760*/  LOP3.LUT R17, R8, 0xae, RZ, 0xfc, !PT ;  /* 0x000000ae08117812 */ /* 0x000fe200078efcff */
[--C-:B------:R-:W-:Y:S01]  /*3770*/  @!P3 IMAD.IADD R2, R2, 0x1, -R0.reuse ;  /* 0x000000010202b824 */ /* 0x100fe200078e0a00 */
[----:B------:R0:W-:Y:S01]  /*3780*/  STL [R1+0x138], R22 ;  /* 0x0001381601007387 */ /* 0x0001e20000100800 */
[--C-:B------:R-:W-:Y:S01]  /*3790*/  @!P0 IMAD.IADD R19, R19, 0x1, -R0.reuse ;  /* 0x0000000113138824 */ /* 0x100fe200078e0a00 */
[----:B------:R-:W-:Y:S01]  /*37a0*/  IABS R10, R17 ;  /* 0x00000011000a7213 */ /* 0x000fe20000000000 */
[----:B------:R-:W-:Y:S01]  /*37b0*/  @!P1 IMAD.IADD R4, R4, 0x1, -R0 ;  /* 0x0000000104049824 */ /* 0x000fe200078e0a00 */
[----:B------:R-:W-:Y:S01]  /*37c0*/  STL [R1+0x134], R21 ;  /* 0x0001341501007387 */ /* 0x000fe20000100800 */
[----:B------:R-:W-:-:S02]  /*37d0*/  ISETP.GE.AND P1, PT, R16, RZ, PT ;  /* 0x000000ff1000720c */ /* 0x000fc40003f26270 */
[----:B------:R-:W-:Y:S01]  /*37e0*/  IMAD.HI.U32 R16, R11, R10, RZ ;  /* 0x0000000a0b107227 */ /* 0x000fe200078e00ff */
[----:B------:R1:W-:Y:S01]  /*37f0*/  STL [R1+0x130], R9 ;  /* 0x0001300901007387 */ /* 0x0003e20000100800 */
[----:B------:R-:W-:Y:S02]  /*3800*/  ISETP.GT.U32.AND P3, PT, R0, R15, PT ;  /* 0x0000000f0000720c */ /* 0x000fe40003f64070 */
[----:B0-----:R-:W-:Y:S01]  /*3810*/  IMAD.MOV.U32 R22, RZ, RZ, R2 ;  /* 0x000000ffff167224 */ /* 0x001fe200078e0002 */
[----:B------:R-:W-:Y:S01]  /*3820*/  LOP3.LUT R2, R8, 0xaa, RZ, 0xfc, !PT ;  /* 0x000000aa08027812 */ /* 0x000fe200078efcff */
[----:B------:R-:W-:Y:S01]  /*3830*/  @!P4 IMAD.IADD R20, R20, 0x1, -R0 ;  /* 0x000000011414c824 */ /* 0x000fe200078e0a00 */
[----:B------:R-:W-:Y:S01]  /*3840*/  ISETP.GE.AND P4, PT, R12, RZ, PT ;  /* 0x000000ff0c00720c */ /* 0x000fe20003f86270 */
[----:B------:R-:W-:Y:S01]  /*3850*/  @!P5 IMAD.MOV R22, RZ, RZ, -R22 ;  /* 0x000000ffff16d224 */ /* 0x000fe200078e0a16 */
[----:B------:R-:W-:Y:S01]  /*3860*/  ISETP.GT.U32.AND P5, PT, R0, R19, PT ;  /* 0x000000130000720c */ /* 0x000fe20003fa4070 */
[----:B------:R-:W-:Y:S01]  /*3870*/  @!P6 IMAD.IADD R5, R5, 0x1, -R0 ;  /* 0x000000010505e824 */ /* 0x000fe200078e0a00 */
[----:B------:R-:W-:Y:S01]  /*3880*/  ISETP.GE.AND P0, PT, R18, RZ, PT ;  /* 0x000000ff1200720c */ /* 0x000fe20003f06270 */
[----:B-1----:R-:W-:Y:S01]  /*3890*/  IMAD.HI.U32 R9, R11, R3, RZ ;  /* 0x000000030b097227 */ /* 0x002fe200078e00ff */
[----:B------:R0:W-:Y:S02]  /*38a0*/  STL [R1+0x11c], R22 ;  /* 0x00011c1601007387 */ /* 0x0001e40000100800 */
[----:B------:R-:W-:Y:S01]  /*38b0*/  ISETP.GT.U32.AND P6, PT, R0, R5, PT ;  /* 0x000000050000720c */ /* 0x000fe20003fc4070 */
[----:B------:R-:W-:-:S02]  /*38c0*/  IMAD.MOV R12, RZ, RZ, -R9 ;  /* 0x000000ffff0c7224 */ /* 0x000fc400078e0a09 */
[----:B------:R-:W-:Y:S02]  /*38d0*/  IMAD.MOV R16, RZ, RZ, -R16 ;  /* 0x000000ffff107224 */ /* 0x000fe400078e0a10 */
[C---:B------:R-:W-:Y:S02]  /*38e0*/  IMAD R3, R0.reuse, R12, R3 ;  /* 0x0000000c00037224 */ /* 0x040fe400078e0203 */
[----:B------:R-:W-:Y:S01]  /*38f0*/  IMAD R9, R0, R16, R10 ;  /* 0x0000001000097224 */ /* 0x000fe200078e020a */
[C---:B0-----:R-:W-:Y:S01]  /*3900*/  LOP3.LUT R22, R8.reuse, 0x18, RZ, 0xfc, !PT ;  /* 0x0000001808167812 */ /* 0x041fe200078efcff */
[----:B------:R-:W-:Y:S01]  /*3910*/  IMAD.MOV.U32 R12, RZ, RZ, R14 ;  /* 0x000000ffff0c7224 */ /* 0x000fe200078e000e */
[----:B------:R-:W-:Y:S01]  /*3920*/  LOP3.LUT R14, R8, 0xa6, RZ, 0xfc, !PT ;  /* 0x000000a6080e7812 */ /* 0x000fe200078efcff */
[----:B------:R-:W-:Y:S01]  /*3930*/  @!P5 IMAD.IADD R19, R19, 0x1, -R0 ;  /* 0x000000011313d824 */ /* 0x000fe200078e0a00 */
[C---:B------:R-:W-:Y:S01]  /*3940*/  ISETP.GT.U32.AND P5, PT, R0.reuse, R3, PT ;  /* 0x000000030000720c */ /* 0x040fe20003fa4070 */
[----:B------:R-:W-:Y:S01]  /*3950*/  @!P1 IMAD.MOV R12, RZ, RZ, -R12 ;  /* 0x000000ffff0c9224 */ /* 0x000fe200078e0a0c */
[----:B------:R-:W-:Y:S01]  /*3960*/  ISETP.GT.U32.AND P1, PT, R0, R9, PT ;  /* 0x000000090000720c */ /* 0x000fe20003f24070 */
[----:B------:R-:W-:Y:S01]  /*3970*/  @!P3 IMAD.IADD R15, R15, 0x1, -R0 ;  /* 0x000000010f0fb824 */ /* 0x000fe200078e0a00 */
[----:B------:R-:W-:Y:S01]  /*3980*/  ISETP.GE.AND P3, PT, R13, RZ, PT ;  /* 0x000000ff0d00720c */ /* 0x000fe20003f66270 */
[----:B------:R-:W-:Y:S01]  /*3990*/  IMAD.MOV.U32 R21, RZ, RZ, R4 ;  /* 0x000000ffff157224 */ /* 0x000fe200078e0004 */
[----:B------:R-:W-:Y:S01]  /*39a0*/  IABS R13, R2 ;  /* 0x00000002000d7213 */ /* 0x000fe20000000000 */
[----:B------:R-:W-:Y:S01]  /*39b0*/  IMAD.MOV.U32 R10, RZ, RZ, R20 ;  /* 0x000000ffff0a7224 */ /* 0x000fe200078e0014 */
[----:B------:R-:W-:Y:S01]  /*39c0*/  LOP3.LUT R4, R8, 0xa8, RZ, 0xfc, !PT ;  /* 0x000000a808047812 */ /* 0x000fe200078efcff */
[----:B------:R-:W-:Y:S01]  /*39d0*/  @!P2 IMAD.MOV R21, RZ, RZ, -R21 ;  /* 0x000000ffff15a224 */ /* 0x000fe200078e0a15 */
[----:B------:R-:W-:Y:S01]  /*39e0*/  ISETP.GT.U32.AND P2, PT, R0, R15, PT ;  /* 0x0000000f0000720c */ /* 0x000fe20003f44070 */
[----:B------:R-:W-:Y:S01]  /*39f0*/  @!P4 IMAD.MOV R10, RZ, RZ, -R10 ;  /* 0x000000ffff0ac224 */ /* 0x000fe200078e0a0a */
[----:B------:R-:W-:Y:S01]  /*3a00*/  ISETP.GE.AND P4, PT, R7, RZ, PT ;  /* 0x000000ff0700720c */ /* 0x000fe20003f86270 */
[----:B------:R-:W-:Y:S01]  /*3a10*/  @!P6 IMAD.IADD R5, R5, 0x1, -R0 ;  /* 0x000000010505e824 */ /* 0x000fe200078e0a00 */
[----:B------:R-:W-:Y:S01]  /*3a20*/  ISETP.GE.AND P6, PT, R6, RZ, PT ;  /* 0x000000ff0600720c */ /* 0x000fe20003fc6270 */
[----:B------:R-:W-:Y:S01]  /*3a30*/  IMAD.HI.U32 R6, R11, R13, RZ ;  /* 0x0000000d0b067227 */ /* 0x000fe200078e00ff */
[----:B------:R0:W-:Y:S01]  /*3a40*/  STL [R1+0x118], R21 ;  /* 0x0001181501007387 */ /* 0x0001e20000100800 */
[----:B------:R-:W-:-:S02]  /*3a50*/  IABS R16, R4 ;  /* 0x0000000400107213 */ /* 0x000fc40000000000 */
[----:B------:R-:W-:Y:S01]  /*3a60*/  @!P1 IMAD.IADD R9, R9, 0x1, -R0 ;  /* 0x0000000109099824 */ /* 0x000fe200078e0a00 */
[----:B------:R1:W-:Y:S01]  /*3a70*/  STL [R1+0x114], R12 ;  /* 0x0001140c01007387 */ /* 0x0003e20000100800 */
[----:B------:R-:W-:Y:S01]  /*3a80*/  IMAD.MOV R6, RZ, RZ, -R6 ;  /* 0x000000ffff067224 */ /* 0x000fe200078e0a06 */
[----:B------:R-:W-:Y:S01]  /*3a90*/  ISETP.GE.AND P1, PT, R2, RZ, PT ;  /* 0x000000ff0200720c */ /* 0x000fe20003f26270 */
[----:B------:R-:W-:Y:S01]  /*3aa0*/  @!P5 IMAD.IADD R3, R3, 0x1, -R0 ;  /* 0x000000010303d824 */ /* 0x000fe200078e0a00 */
[----:B------:R2:W-:Y:S01]  /*3ab0*/  STL [R1+0x110], R10 ;  /* 0x0001100a01007387 */ /* 0x0005e20000100800 */
[----:B------:R-:W-:Y:S01]  /*3ac0*/  IMAD R13, R0, R6, R13 ;  /* 0x00000006000d7224 */ /* 0x000fe200078e020d */
[----:B0-----:R-:W-:Y:S01]  /*3ad0*/  LOP3.LUT R21, R8, 0x16, RZ, 0xfc, !PT ;  /* 0x0000001608157812 */ /* 0x001fe200078efcff */
[----:B------:R-:W-:Y:S01]  /*3ae0*/  IMAD.MOV.U32 R7, RZ, RZ, R5 ;  /* 0x000000ffff077224 */ /* 0x000fe200078e0005 */
[----:B------:R-:W-:Y:S01]  /*3af0*/  ISETP.GT.U32.AND P5, PT, R0, R3, PT ;  /* 0x000000030000720c */ /* 0x000fe20003fa4070 */
[----:B------:R-:W-:Y:S01]  /*3b00*/  IMAD.HI.U32 R2, R11, R16, RZ ;  /* 0x000000100b027227 */ /* 0x000fe200078e00ff */
[----:B------:R-:W-:-:S03]  /*3b10*/  LOP3.LUT R5, R8, 0xa4, RZ, 0xfc, !PT ;  /* 0x000000a408057812 */ /* 0x000fc600078efcff */
[----:B-1----:R-:W-:Y:S02]  /*3b20*/  IMAD.MOV.U32 R12, RZ, RZ, R19 ;  /* 0x000000ffff0c7224 */ /* 0x002fe400078e0013 */
[----:B------:R-:W-:Y:S01]  /*3b30*/  @!P4 IMAD.MOV R7, RZ, RZ, -R7 ;  /* 0x000000ffff07c224 */ /* 0x000fe200078e0a07 */
[C---:B------:R-:W-:Y:S01]  /*3b40*/  ISETP.GT.U32.AND P4, PT, R0.reuse, R13, PT ;  /* 0x0000000d0000720c */ /* 0x040fe20003f84070 */
[----:B------:R-:W-:Y:S01]  /*3b50*/  @!P0 IMAD.MOV R12, RZ, RZ, -R12 ;  /* 0x000000ffff0c8224 */ /* 0x000fe200078e0a0c */
[C---:B------:R-:W-:Y:S01]  /*3b60*/  ISETP.GT.U32.AND P0, PT, R0.reuse, R9, PT ;  /* 0x000000090000720c */ /* 0x040fe20003f04070 */
[----:B------:R-:W-:Y:S02]  /*3b70*/  IMAD.MOV R2, RZ, RZ, -R2 ;  /* 0x000000ffff027224 */ /* 0x000fe400078e0a02 */
[----:B------:R-:W-:Y:S01]  /*3b80*/  @!P2 IMAD.IADD R15, R15, 0x1, -R0 ;  /* 0x000000010f0fa824 */ /* 0x000fe200078e0a00 */
[----:B------:R-:W-:Y:S01]  /*3b90*/  ISETP.GE.AND P2, PT, R17, RZ, PT ;  /* 0x000000ff1100720c */ /* 0x000fe20003f46270 */
[----:B------:R-:W-:Y:S01]  /*3ba0*/  IMAD R16, R0, R2, R16 ;  /* 0x0000000200107224 */ /* 0x000fe200078e0210 */
[----:B------:R-:W-:Y:S01]  /*3bb0*/  STL [R1+0xa8], R12 ;  /* 0x0000a80c01007387 */ /* 0x000fe20000100800 */
[----:B--2---:R-:W-:Y:S01]  /*3bc0*/  IMAD.MOV.U32 R10, RZ, RZ, R15 ;  /* 0x000000ffff0a7224 */ /* 0x004fe200078e000f */
[----:B------:R-:W-:Y:S01]  /*3bd0*/  LOP3.LUT R2, R8, 0xa2, RZ, 0xfc, !PT ;  /* 0x000000a208027812 */ /* 0x000fe200078efcff */
[----:B------:R-:W-:Y:S01]  /*3be0*/  @!P5 IMAD.IADD R3, R3, 0x1, -R0 ;  /* 0x000000010303d824 */ /* 0x000fe200078e0a00 */
[----:B------:R-:W-:Y:S01]  /*3bf0*/  ISETP.GT.U32.AND P5, PT, R0, R16, PT ;  /* 0x000000100000720c */ /* 0x000fe20003fa4070 */
[----:B------:R-:W-:Y:S01]  /*3c00*/  @!P3 IMAD.MOV R10, RZ, RZ, -R10 ;  /* 0x000000ffff0ab224 */ /* 0x000fe200078e0a0a */
[----:B------:R-:W-:Y:S01]  /*3c10*/  ISETP.GE.AND P3, PT, R4, RZ, PT ;  /* 0x000000ff0400720c */ /* 0x000fe20003f66270 */
[--C-:B------:R-:W-:Y:S01]  /*3c20*/  @!P0 IMAD.IADD R9, R9, 0x1, -R0.reuse ;  /* 0x0000000109098824 */ /* 0x100fe200078e0a00 */
[----:B------:R-:W-:Y:S01]  /*3c30*/  ISETP.GE.AND P0, PT, R14, RZ, PT ;  /* 0x000000ff0e00720c */ /* 0x000fe20003f06270 */
[----:B------:R-:W-:Y:S01]  /*3c40*/  @!P4 IMAD.IADD R13, R13, 0x1, -R0 ;  /* 0x000000010d0dc824 */ /* 0x000fe200078e0a00 */
[----:B------:R-:W-:Y:S01]  /*3c50*/  IABS R14, R14 ;  /* 0x0000000e000e7213 */ /* 0x000fe20000000000 */
[----:B------:R-:W-:Y:S01]  /*3c60*/  IMAD.MOV.U32 R6, RZ, RZ, R9 ;  /* 0x000000ffff067224 */ /* 0x000fe200078e0009 */
[----:B------:R0:W-:Y:S01]  /*3c70*/  STL [R1+0x10], R10 ;  /* 0x0000100a01007387 */ /* 0x0001e20000100800 */
[----:B------:R-:W-:Y:S01]  /*3c80*/  IABS R4, R5 ;  /* 0x0000000500047213 */ /* 0x000fe20000000000 */
[----:B------:R-:W-:Y:S01]  /*3c90*/  @!P6 IMAD.MOV R3, RZ, RZ, -R3 ;  /* 0x000000ffff03e224 */ /* 0x000fe200078e0a03 */
[----:B------:R-:W-:Y:S01]  /*3ca0*/  ISETP.GE.AND P4, PT, R5, RZ, PT ;  /* 0x000000ff0500720c */ /* 0x000fe20003f86270 */
[----:B------:R-:W-:Y:S01]  /*3cb0*/  @!P2 IMAD.MOV R6, RZ, RZ, -R6 ;  /* 0x000000ffff06a224 */ /* 0x000fe200078e0a06 */
[----:B------:R1:W-:Y:S01]  /*3cc0*/  STL [R1], R7 ;  /* 0x0000000701007387 */ /* 0x0003e20000100800 */
[----:B------:R-:W-:Y:S01]  /*3cd0*/  ISETP.GT.U32.AND P2, PT, R0, R13, PT ;  /* 0x0000000d0000720c */ /* 0x000fe20003f44070 */
[----:B------:R-:W-:Y:S01]  /*3ce0*/  @!P5 IMAD.IADD R16, R16, 0x1, -R0 ;  /* 0x000000011010d824 */ /* 0x000fe200078e0a00 */
[----:B------:R-:W-:Y:S01]  /*3cf0*/  ISETP.GE.AND P6, PT, R2, RZ, PT ;  /* 0x000000ff0200720c */ /* 0x000fe20003fc6270 */
[----:B------:R-:W-:Y:S01]  /*3d00*/  STL [R1+0xcc], R6 ;  /* 0x0000cc0601007387 */ /* 0x000fe20000100800 */
[----:B0-----:R-:W-:-:S02]  /*3d10*/  IABS R10, R2 ;  /* 0x00000002000a7213 */ /* 0x001fc40000000000 */
[----:B------:R-:W-:Y:S01]  /*3d20*/  ISETP.GT.U32.AND P5, PT, R0, R16, PT ;  /* 0x000000100000720c */ /* 0x000fe20003fa4070 */
[----:B------:R0:W-:Y:S01]  /*3d30*/  STL [R1+0x10c], R3 ;  /* 0x00010c0301007387 */ /* 0x0001e20000100800 */
[C---:B------:R-:W-:Y:S01]  /*3d40*/  LOP3.LUT R2, R8.reuse, 0xa0, RZ, 0xfc, !PT ;  /* 0x000000a008027812 */ /* 0x040fe200078efcff */
[----:B-1----:R-:W-:Y:S01]  /*3d50*/  IMAD.HI.U32 R7, R11, R14, RZ ;  /* 0x0000000e0b077227 */ /* 0x002fe200078e00ff */
[----:B------:R-:W-:-:S03]  /*3d60*/  LOP3.LUT R9, R8, 0x9c, RZ, 0xfc, !PT ;  /* 0x0000009c08097812 */ /* 0x000fc600078efcff */
[----:B------:R-:W-:Y:S01]  /*3d70*/  IMAD.MOV R7, RZ, RZ, -R7 ;  /* 0x000000ffff077224 */ /* 0x000fe200078e0a07 */
[----:B------:R-:W-:Y:S01]  /*3d80*/  IABS R12, R9 ;  /* 0x00000009000c7213 */ /* 0x000fe20000000000 */
[----:B------:R-:W-:Y:S01]  /*3d90*/  IMAD.HI.U32 R5, R11, R10, RZ ;  /* 0x0000000a0b057227 */ /* 0x000fe200078e00ff */
[----:B0-----:R-:W-:-:S03]  /*3da0*/  LOP3.LUT R3, R8, 0x9a, RZ, 0xfc, !PT ;  /* 0x0000009a08037812 */ /* 0x001fc600078efcff */
[----:B------:R-:W-:Y:S01]  /*3db0*/  IMAD R14, R0, R7, R14 ;  /* 0x00000007000e7224 */ /* 0x000fe200078e020e */
[----:B------:R-:W-:Y:S01]  /*3dc0*/  LOP3.LUT R7, R8, 0x9e, RZ, 0xfc, !PT ;  /* 0x0000009e08077812 */ /* 0x000fe200078efcff */
[----:B------:R-:W-:-:S03]  /*3dd0*/  IMAD.HI.U32 R6, R11, R4, RZ ;  /* 0x000000040b067227 */ /* 0x000fc600078e00ff */
[----:B------:R-:W-:Y:S01]  /*3de0*/  IABS R15, R7 ;  /* 0x00000007000f7213 */ /* 0x000fe20000000000 */
[----:B------:R-:W-:Y:S01]  /*3df0*/  @!P2 IMAD.IADD R13, R13, 0x1, -R0 ;  /* 0x000000010d0da824 */ /* 0x000fe200078e0a00 */
[C---:B------:R-:W-:Y:S01]  /*3e00*/  ISETP.GT.U32.AND P2, PT, R0.reuse, R14, PT ;  /* 0x0000000e0000720c */ /* 0x040fe20003f44070 */
[----:B------:R-:W-:Y:S02]  /*3e10*/  IMAD.MOV R5, RZ, RZ, -R5 ;  /* 0x000000ffff057224 */ /* 0x000fe400078e0a05 */
[----:B------:R-:W-:Y:S02]  /*3e20*/  IMAD.MOV R6, RZ, RZ, -R6 ;  /* 0x000000ffff067224 */ /* 0x000fe400078e0a06 */
[C---:B------:R-:W-:Y:S01]  /*3e30*/  IMAD R10, R0.reuse, R5, R10 ;  /* 0x00000005000a7224 */ /* 0x040fe200078e020a */
[----:B------:R-:W-:Y:S01]  /*3e40*/  IABS R5, R3 ;  /* 0x0000000300057213 */ /* 0x000fe20000000000 */
[----:B------:R-:W-:Y:S02]  /*3e50*/  IMAD.MOV.U32 R17, RZ, RZ, R13 ;  /* 0x000000ffff117224 */ /* 0x000fe400078e000d */
[C---:B------:R-:W-:Y:S01]  /*3e60*/  IMAD R4, R0.reuse, R6, R4 ;  /* 0x0000000600047224 */ /* 0x040fe200078e0204 */
[----:B------:R-:W-:Y:S01]  /*3e70*/  IABS R6, R2 ;  /* 0x0000000200067213 */ /* 0x000fe20000000000 */
[----:B------:R-:W-:Y:S01]  /*3e80*/  @!P1 IMAD.MOV R17, RZ, RZ, -R17 ;  /* 0x000000ffff119224 */ /* 0x000fe200078e0a11 */
[----:B------:R-:W-:Y:S01]  /*3e90*/  ISETP.GT.U32.AND P1, PT, R0, R10, PT ;  /* 0x0000000a0000720c */ /* 0x000fe20003f24070 */
[--C-:B------:R-:W-:Y:S01]  /*3ea0*/  @!P5 IMAD.IADD R16, R16, 0x1, -R0.reuse ;  /* 0x000000011010d824 */ /* 0x100fe200078e0a00 */
[----:B------:R-:W-:Y:S01]  /*3eb0*/  ISETP.GT.U32.AND P5, PT, R0, R4, PT ;  /* 0x000000040000720c */ /* 0x000fe20003fa4070 */
[----:B------:R-:W-:Y:S01]  /*3ec0*/  @!P2 IMAD.IADD R14, R14, 0x1, -R0 ;  /* 0x000000010e0ea824 */ /* 0x000fe200078e0a00 */
[----:B------:R-:W-:Y:S01]  /*3ed0*/  STL [R1+0x104], R17 ;  /* 0x0001041101007387 */ /* 0x000fe20000100800 */
[----:B------:R-:W-:-:S03]  /*3ee0*/  IMAD.HI.U32 R13, R11, R6, RZ ;  /* 0x000000060b0d7227 */ /* 0x000fc600078e00ff */
[----:B------:R-:W-:Y:S01]  /*3ef0*/  ISETP.GT.U32.AND P2, PT, R0, R14, PT ;  /* 0x0000000e0000720c */ /* 0x000fe20003f44070 */
[----:B------:R-:W-:Y:S02]  /*3f00*/  IMAD.MOV R13, RZ, RZ, -R13 ;  /* 0x000000ffff0d7224 */ /* 0x000fe400078e0a0d */
[----:B------:R-:W-:Y:S01]  /*3f10*/  @!P3 IMAD.MOV R16, RZ, RZ, -R16 ;  /* 0x000000ffff10b224 */ /* 0x000fe200078e0a10 */
[----:B------:R-:W-:Y:S01]  /*3f20*/  ISETP.GE.AND P3, PT, R2, RZ, PT ;  /* 0x000000ff0200720c */ /* 0x000fe20003f66270 */
[--C-:B------:R-:W-:Y:S02]  /*3f30*/  @!P1 IMAD.IADD R10, R10, 0x1, -R0.reuse ;  /* 0x000000010a0a9824 */ /* 0x100fe400078e0a00 */
[----:B------:R-:W-:Y:S01]  /*3f40*/  @!P5 IMAD.IADD R4, R4, 0x1, -R0 ;  /* 0x000000010404d824 */ /* 0x000fe200078e0a00 */
[----:B------:R0:W-:Y:S01]  /*3f50*/  STL [R1+0x100], R16 ;  /* 0x0001001001007387 */ /* 0x0001e20000100800 */
[C---:B------:R-:W-:Y:S01]  /*3f60*/  IMAD R2, R0.reuse, R13, R6 ;  /* 0x0000000d00027224 */ /* 0x040fe200078e0206 */
[C---:B------:R-:W-:Y:S01]  /*3f70*/  ISETP.GT.U32.AND P1, PT, R0.reuse, R10, PT ;  /* 0x0000000a0000720c */ /* 0x040fe20003f24070 */
[----:B------:R-:W-:Y:S01]  /*3f80*/  IMAD.HI.U32 R6, R11, R12, RZ ;  /* 0x0000000c0b067227 */ /* 0x000fe200078e00ff */
[----:B------:R-:W-:-:S03]  /*3f90*/  ISETP.GT.U32.AND P5, PT, R0, R4, PT ;  /* 0x000000040000720c */ /* 0x000fc60003fa4070 */
[----:B------:R-:W-:Y:S01]  /*3fa0*/  @!P2 IMAD.IADD R14, R14, 0x1, -R0 ;  /* 0x000000010e0ea824 */ /* 0x000fe200078e0a00 */
[----:B------:R-:W-:Y:S01]  /*3fb0*/  ISETP.GT.U32.AND P2, PT, R0, R2, PT ;  /* 0x000000020000720c */ /* 0x000fe20003f44070 */
[----:B------:R-:W-:-:S04]  /*3fc0*/  IMAD.HI.U32 R13, R11, R5, RZ ;  /* 0x000000050b0d7227 */ /* 0x000fc800078e00ff */
[----:B0-----:R-:W-:-:S04]  /*3fd0*/  IMAD.HI.U32 R16, R11, R15, RZ ;  /* 0x0000000f0b107227 */ /* 0x001fc800078e00ff */
[----:B------:R-:W-:Y:S02]  /*3fe0*/  IMAD.MOV R6, RZ, RZ, -R6 ;  /* 0x000000ffff067224 */ /* 0x000fe400078e0a06 */
[----:B------:R-:W-:Y:S02]  /*3ff0*/  IMAD.MOV R16, RZ, RZ, -R16 ;  /* 0x000000ffff107224 */ /* 0x000fe400078e0a10 */
[----:B------:R-:W-:Y:S02]  /*4000*/  IMAD.MOV R13, RZ, RZ, -R13 ;  /* 0x000000ffff0d7224 */ /* 0x000fe400078e0a0d */
[----:B------:R-:W-:Y:S01]  /*4010*/  IMAD R12, R0, R6, R12 ;  /* 0x00000006000c7224 */ /* 0x000fe200078e020c */
[----:B------:R-:W-:Y:S01]  /*4020*/  LOP3.LUT R6, R8, 0x98, RZ, 0xfc, !PT ;  /* 0x0000009808067812 */ /* 0x000fe200078efcff */
[--C-:B------:R-:W-:Y:S02]  /*4030*/  @!P1 IMAD.IADD R10, R10, 0x1, -R0.reuse ;  /* 0x000000010a0a9824 */ /* 0x100fe400078e0a00 */
[----:B------:R-:W-:Y:S01]  /*4040*/  @!P5 IMAD.IADD R4, R4, 0x1, -R0 ;  /* 0x000000010404d824 */ /* 0x000fe200078e0a00 */
[----:B------:R-:W-:Y:S01]  /*4050*/  ISETP.GE.AND P5, PT, R7, RZ, PT ;  /* 0x000000ff0700720c */ /* 0x000fe20003fa6270 */
[----:B------:R-:W-:Y:S01]  /*4060*/  IMAD.MOV.U32 R17, RZ, RZ, R14 ;  /* 0x000000ffff117224 */ /* 0x000fe200078e000e */
[C---:B------:R-:W-:Y:S01]  /*4070*/  ISETP.GT.U32.AND P1, PT, R0.reuse, R12, PT ;  /* 0x0000000c0000720c */ /* 0x040fe20003f24070 */
[----:B------:R-:W-:-:S02]  /*4080*/  IMAD R7, R0, R16, R15 ;  /* 0x0000001000077224 */ /* 0x000fc400078e020f */
[----:B------:R-:W-:Y:S01]  /*4090*/  IMAD R5, R0, R13, R5 ;  /* 0x0000000d00057224 */ /* 0x000fe200078e0205 */
[----:B------:R-:W-:Y:S01]  /*40a0*/  IABS R13, R6 ;  /* 0x00000006000d7213 */ /* 0x000fe20000000000 */
[----:B------:R-:W-:Y:S01]  /*40b0*/  IMAD.MOV.U32 R14, RZ, RZ, R10 ;  /* 0x000000ffff0e7224 */ /* 0x000fe200078e000a */
[----:B------:R-:W-:Y:S01]  /*40c0*/  LOP3.LUT R10, R8, 0x96, RZ, 0xfc, !PT ;  /* 0x00000096080a7812 */ /* 0x000fe200078efcff */
[----:B------:R-:W-:Y:S02]  /*40d0*/  @!P2 IMAD.IADD R2, R2, 0x1, -R0 ;  /* 0x000000010202a824 */ /* 0x000fe400078e0a00 */
[----:B------:R-:W-:Y:S01]  /*40e0*/  @!P0 IMAD.MOV R17, RZ, RZ, -R17 ;  /* 0x000000ffff118224 */ /* 0x000fe200078e0a11 */
[C---:B------:R-:W-:Y:S01]  /*40f0*/  ISETP.GT.U32.AND P0, PT, R0.reuse, R7, PT ;  /* 0x000000070000720c */ /* 0x040fe20003f04070 */
[----:B------:R-:W-:Y:S01]  /*4100*/  @!P6 IMAD.MOV R14, RZ, RZ, -R14 ;  /* 0x000000ffff0ee224 */ /* 0x000fe200078e0a0e */
[C---:B------:R-:W-:Y:S01]  /*4110*/  ISETP.GT.U32.AND P6, PT, R0.reuse, R5, PT ;  /* 0x000000050000720c */ /* 0x040fe20003fc4070 */
[----:B------:R-:W-:Y:S01]  /*4120*/  IMAD.MOV.U32 R15, RZ, RZ, R4 ;  /* 0x000000ffff0f7224 */ /* 0x000fe200078e0004 */
[----:B------:R-:W-:Y:S01]  /*4130*/  ISETP.GT.U32.AND P2, PT, R0, R2, PT ;  /* 0x000000020000720c */ /* 0x000fe20003f44070 */
[----:B------:R-:W-:Y:S01]  /*4140*/  IMAD.MOV.U32 R4, RZ, RZ, R13 ;  /* 0x000000ffff047224 */ /* 0x000fe200078e000d */
[----:B------:R-:W-:Y:S01]  /*4150*/  IABS R13, R10 ;  /* 0x0000000a000d7213 */ /* 0x000fe20000000000 */
[----:B------:R-:W-:Y:S01]  /*4160*/  @!P4 IMAD.MOV R15, RZ, RZ, -R15 ;  /* 0x000000ffff0fc224 */ /* 0x000fe200078e0a0f */
[----:B------:R-:W-:Y:S01]  /*4170*/  ISETP.GE.AND P4, PT, R9, RZ, PT ;  /* 0x000000ff0900720c */ /* 0x000fe20003f86270 */
[----:B------:R-:W-:Y:S01]  /*4180*/  IMAD.HI.U32 R9, R11, R4, RZ ;  /* 0x000000040b097227 */ /* 0x000fe200078e00ff */
[----:B------:R-:W-:Y:S03]  /*4190*/  STL [R1+0xec], R17 ;  /* 0x0000ec1101007387 */ /* 0x000fe60000100800 */
[----:B------:R-:W-:Y:S01]  /*41a0*/  @!P1 IMAD.IADD R12, R12, 0x1, -R0 ;  /* 0x000000010c0c9824 */ /* 0x000fe200078e0a00 */
[----:B------:R-:W-:Y:S01]  /*41b0*/  STL [R1+0xf4], R15 ;  /* 0x0000f40f01007387 */ /* 0x000fe20000100800 */
[----:B------:R-:W-:-:S02]  /*41c0*/  IMAD.MOV R9, RZ, RZ, -R9 ;  /* 0x000000ffff097224 */ /* 0x000fc400078e0a09 */
[--C-:B------:R-:W-:Y:S01]  /*41d0*/  @!P0 IMAD.IADD R7, R7, 0x1, -R0.reuse ;  /* 0x0000000107078824 */ /* 0x100fe200078e0a00 */
[----:B------:R0:W-:Y:S01]  /*41e0*/  STL [R1+0xf8], R14 ;  /* 0x0000f80e01007387 */ /* 0x0001e20000100800 */
[--C-:B------:R-:W-:Y:S01]  /*41f0*/  @!P6 IMAD.IADD R5, R5, 0x1, -R0.reuse ;  /* 0x000000010505e824 */ /* 0x100fe200078e0a00 */
[----:B------:R-:W-:Y:S01]  /*4200*/  ISETP.GT.U32.AND P6, PT, R0, R12, PT ;  /* 0x0000000c0000720c */ /* 0x000fe20003fc4070 */
[----:B------:R-:W-:Y:S01]  /*4210*/  @!P2 IMAD.IADD R2, R2, 0x1, -R0 ;  /* 0x000000010202a824 */ /* 0x000fe200078e0a00 */
[C---:B------:R-:W-:Y:S01]  /*4220*/  ISETP.GT.U32.AND P1, PT, R0.reuse, R7, PT ;  /* 0x000000070000720c */ /* 0x040fe20003f24070 */
[----:B------:R-:W-:Y:S01]  /*4230*/  IMAD R4, R0, R9, R4 ;  /* 0x0000000900047224 */ /* 0x000fe200078e0204 */
[----:B------:R-:W-:Y:S01]  /*4240*/  ISETP.GE.AND P0, PT, R6, RZ, PT ;  /* 0x000000ff0600720c */ /* 0x000fe20003f06270 */
[----:B------:R-:W-:Y:S01]  /*4250*/  IMAD.HI.U32 R9, R11, R13, RZ ;  /* 0x0000000d0b097227 */ /* 0x000fe200078e00ff */
[----:B------:R-:W-:Y:S02]  /*4260*/  ISETP.GE.AND P2, PT, R3, RZ, PT ;  /* 0x000000ff0300720c */ /* 0x000fe40003f46270 */
[C---:B------:R-:W-:Y:S01]  /*4270*/  LOP3.LUT R6, R8.reuse, 0x90, RZ, 0xfc, !PT ;  /* 0x0000009008067812 */ /* 0x040fe200078efcff */
[----:B0-----:R-:W-:Y:S01]  /*4280*/  IMAD.MOV.U32 R14, RZ, RZ, R2 ;  /* 0x000000ffff0e7224 */ /* 0x001fe200078e0002 */
[----:B------:R-:W-:Y:S01]  /*4290*/  LOP3.LUT R3, R8, 0x94, RZ, 0xfc, !PT ;  /* 0x0000009408037812 */ /* 0x000fe200078efcff */
[----:B------:R-:W-:Y:S01]  /*42a0*/  IMAD.MOV R9, RZ, RZ, -R9 ;  /* 0x000000ffff097224 */ /* 0x000fe200078e0a09 */
[----:B------:R-:W-:Y:S01]  /*42b0*/  IABS R15, R6 ;  /* 0x00000006000f7213 */ /* 0x000fe20000000000 */
[----:B------:R-:W-:Y:S01]  /*42c0*/  @!P3 IMAD.MOV R14, RZ, RZ, -R14 ;  /* 0x000000ffff0eb224 */ /* 0x000fe200078e0a0e */
[C---:B------:R-:W-:Y:S01]  /*42d0*/  ISETP.GT.U32.AND P3, PT, R0.reuse, R5, PT ;  /* 0x000000050000720c */ /* 0x040fe20003f64070 */
[----:B------:R-:W-:Y:S01]  /*42e0*/  IMAD R13, R0, R9, R13 ;  /* 0x00000009000d7224 */ /* 0x000fe200078e020d */
[----:B------:R-:W-:Y:S01]  /*42f0*/  LOP3.LUT R2, R8, 0x92, RZ, 0xfc, !PT ;  /* 0x0000009208027812 */ /* 0x000fe200078efcff */
[--C-:B------:R-:W-:Y:S01]  /*4300*/  @!P6 IMAD.IADD R12, R12, 0x1, -R0.reuse ;  /* 0x000000010c0ce824 */ /* 0x100fe200078e0a00 */
[----:B------:R0:W-:Y:S01]  /*4310*/  STL [R1+0xfc], R14 ;  /* 0x0000fc0e01007387 */ /* 0x0001e20000100800 */
[----:B------:R-:W-:Y:S01]  /*4320*/  @!P1 IMAD.IADD R7, R7, 0x1, -R0 ;  /* 0x0000000107079824 */ /* 0x000fe200078e0a00 */
[C---:B------:R-:W-:Y:S01]  /*4330*/  ISETP.GT.U32.AND P6, PT, R0.reuse, R13, PT ;  /* 0x0000000d0000720c */ /* 0x040fe20003fc4070 */
[----:B------:R-:W-:Y:S01]  /*4340*/  @!P4 IMAD.MOV R12, RZ, RZ, -R12 ;  /* 0x000000ffff0cc224 */ /* 0x000fe200078e0a0c */
[----:B------:R-:W-:Y:S01]  /*4350*/  ISETP.GT.U32.AND P1, PT, R0, R4, PT ;  /* 0x000000040000720c */ /* 0x000fe20003f24070 */
[----:B------:R-:W-:Y:S01]  /*4360*/  IMAD.MOV.U32 R17, RZ, RZ, R7 ;  /* 0x000000ffff117224 */ /* 0x000fe200078e0007 */
[----:B------:R-:W-:-:S03]  /*4370*/  IABS R9, R2 ;  /* 0x0000000200097213 */ /* 0x000fc60000000000 */
[----:B------:R-:W-:Y:S01]  /*4380*/  @!P3 IMAD.IADD R5, R5, 0x1, -R0 ;  /* 0x000000010505b824 */ /* 0x000fe200078e0a00 */
[----:B0-----:R-:W-:Y:S01]  /*4390*/  IABS R14, R3 ;  /* 0x00000003000e7213 */ /* 0x001fe20000000000 */
[----:B------:R-:W-:Y:S01]  /*43a0*/  IMAD.HI.U32 R16, R11, R9, RZ ;  /* 0x000000090b107227 */ /* 0x000fe200078e00ff */
[----:B------:R-:W-:-:S03]  /*43b0*/  ISETP.GE.AND P3, PT, R10, RZ, PT ;  /* 0x000000ff0a00720c */ /* 0x000fc60003f66270 */
[----:B------:R-:W-:Y:S02]  /*43c0*/  IMAD.MOV.U32 R10, RZ, RZ, R15 ;  /* 0x000000ffff0a7224 */ /* 0x000fe400078e000f */
[----:B------:R-:W-:-:S04]  /*43d0*/  IMAD.HI.U32 R15, R11, R14, RZ ;  /* 0x0000000e0b0f7227 */ /* 0x000fc800078e00ff */
[--C-:B------:R-:W-:Y:S02]  /*43e0*/  @!P6 IMAD.IADD R13, R13, 0x1, -R0.reuse ;  /* 0x000000010d0de824 */ /* 0x100fe400078e0a00 */
[----:B------:R-:W-:Y:S02]  /*43f0*/  IMAD.MOV R15, RZ, RZ, -R15 ;  /* 0x000000ffff0f7224 */ /* 0x000fe400078e0a0f */
[----:B------:R-:W-:Y:S01]  /*4400*/  @!P1 IMAD.IADD R4, R4, 0x1, -R0 ;  /* 0x0000000104049824 */ /* 0x000fe200078e0a00 */
[----:B------:R-:W-:Y:S01]  /*4410*/  ISETP.GE.AND P1, PT, R3, RZ, PT ;  /* 0x000000ff0300720c */ /* 0x000fe20003f26270 */
[----:B------:R-:W-:Y:S01]  /*4420*/  IMAD.HI.U32 R3, R11, R10, RZ ;  /* 0x0000000a0b037227 */ /* 0x000fe200078e00ff */
[----:B------:R-:W-:-:S03]  /*4430*/  ISETP.GT.U32.AND P6, PT, R0, R13, PT ;  /* 0x0000000d0000720c */ /* 0x000fc60003fc4070 */
[----:B------:R-:W-:Y:S02]  /*4440*/  IMAD.MOV R7, RZ, RZ, -R16 ;  /* 0x000000ffff077224 */ /* 0x000fe400078e0a10 */
[----:B------:R-:W-:Y:S01]  /*4450*/  IMAD R14, R0, R15, R14 ;  /* 0x0000000f000e7224 */ /* 0x000fe200078e020e */
[----:B------:R-:W-:Y:S01]  /*4460*/  LOP3.LUT R15, R8, 0x8e, RZ, 0xfc, !PT ;  /* 0x0000008e080f7812 */ /* 0x000fe200078efcff */
[----:B------:R-:W-:Y:S01]  /*4470*/  @!P5 IMAD.MOV R17, RZ, RZ, -R17 ;  /* 0x000000ffff11d224 */ /* 0x000fe200078e0a11 */
[C---:B------:R-:W-:Y:S01]  /*4480*/  ISETP.GT.U32.AND P5, PT, R0.reuse, R4, PT ;  /* 0x000000040000720c */ /* 0x040fe20003fa4070 */
[----:B------:R-:W-:Y:S01]  /*4490*/  IMAD.MOV R3, RZ, RZ, -R3 ;  /* 0x000000ffff037224 */ /* 0x000fe200078e0a03 */
[C---:B------:R-:W-:Y:S01]  /*44a0*/  ISETP.GT.U32.AND P4, PT, R0.reuse, R14, PT ;  /* 0x0000000e0000720c */ /* 0x040fe20003f84070 */
[C---:B------:R-:W-:Y:S01]  /*44b0*/  IMAD R9, R0.reuse, R7, R9 ;  /* 0x0000000700097224 */ /* 0x040fe200078e0209 */
[----:B------:R-:W-:Y:S01]  /*44c0*/  STL [R1+0xf0], R17 ;  /* 0x0000f01101007387 */ /* 0x000fe20000100800 */
[C---:B------:R-:W-:Y:S01]  /*44d0*/  IMAD R10, R0.reuse, R3, R10 ;  /* 0x00000003000a7224 */ /* 0x040fe200078e020a */
[----:B------:R-:W-:Y:S01]  /*44e0*/  IABS R3, R15 ;  /* 0x0000000f00037213 */ /* 0x000fe20000000000 */
[----:B------:R-:W-:Y:S01]  /*44f0*/  @!P2 IMAD.MOV R5, RZ, RZ, -R5 ;  /* 0x000000ffff05a224 */ /* 0x000fe200078e0a05 */
[C---:B------:R-:W-:Y:S01]  /*4500*/  ISETP.GT.U32.AND P2, PT, R0.reuse, R9, PT ;  /* 0x000000090000720c */ /* 0x040fe20003f44070 */
[----:B------:R-:W-:Y:S01]  /*4510*/  @!P6 IMAD.IADD R13, R13, 0x1, -R0 ;  /* 0x000000010d0de824 */ /* 0x000fe200078e0a00 */
[----:B------:R-:W-:Y:S01]  /*4520*/  ISETP.GT.U32.AND P6, PT, R0, R10, PT ;  /* 0x0000000a0000720c */ /* 0x000fe20003fc4070 */
[----:B------:R-:W-:Y:S01]  /*4530*/  STL [R1+0xe0], R12 ;  /* 0x0000e00c01007387 */ /* 0x000fe20000100800 */
[----:B------:R-:W-:-:S03]  /*4540*/  IMAD.HI.U32 R7, R11, R3, RZ ;  /* 0x000000030b077227 */ /* 0x000fc600078e00ff */
[----:B------:R0:W-:Y:S01]  /*4550*/  STL [R1+0xe4], R5 ;  /* 0x0000e40501007387 */ /* 0x0001e20000100800 */
[--C-:B------:R-:W-:Y:S01]  /*4560*/  @!P5 IMAD.IADD R4, R4, 0x1, -R0.reuse ;  /* 0x000000010404d824 */ /* 0x100fe200078e0a00 */
[----:B------:R-:W-:Y:S01]  /*4570*/  ISETP.GE.AND P5, PT, R2, RZ, PT ;  /* 0x000000ff0200720c */ /* 0x000fe20003fa6270 */
[--C-:B------:R-:W-:Y:S01]  /*4580*/  @!P4 IMAD.IADD R14, R14, 0x1, -R0.reuse ;  /* 0x000000010e0ec824 */ /* 0x100fe200078e0a00 */
[----:B------:R-:W-:Y:S01]  /*4590*/  LOP3.LUT R2, R8, 0x8c, RZ, 0xfc, !PT ;  /* 0x0000008c08027812 */ /* 0x000fe200078efcff */
[----:B------:R-:W-:Y:S01]  /*45a0*/  IMAD.MOV R7, RZ, RZ, -R7 ;  /* 0x000000ffff077224 */ /* 0x000fe200078e0a07 */
[----:B------:R-:W-:Y:S01]  /*45b0*/  ISETP.GE.AND P4, PT, R6, RZ, PT ;  /* 0x000000ff0600720c */ /* 0x000fe20003f86270 */
[--C-:B------:R-:W-:Y:S01]  /*45c0*/  @!P2 IMAD.IADD R9, R9, 0x1, -R0.reuse ;  /* 0x000000010909a824 */ /* 0x100fe200078e0a00 */
[----:B------:R-:W-:Y:S01]  /*45d0*/  ISETP.GT.U32.AND P2, PT, R0, R14, PT ;  /* 0x0000000e0000720c */ /* 0x000fe20003f44070 */
[----:B------:R-:W-:Y:S01]  /*45e0*/  @!P6 IMAD.IADD R10, R10, 0x1, -R0 ;  /* 0x000000010a0ae824 */ /* 0x000fe200078e0a00 */
[----:B0-----:R-:W-:Y:S01]  /*45f0*/  IABS R5, R2 ;  /* 0x0000000200057213 */ /* 0x001fe20000000000 */
[----:B------:R-:W-:Y:S01]  /*4600*/  IMAD.MOV.U32 R12, RZ, RZ, R4 ;  /* 0x000000ffff0c7224 */ /* 0x000fe200078e0004 */
[C---:B------:R-:W-:Y:S01]  /*4610*/  ISETP.GT.U32.AND P6, PT, R0.reuse, R9, PT ;  /* 0x000000090000720c */ /* 0x040fe20003fc4070 */
[----:B------:R-:W-:Y:S01]  /*4620*/  IMAD R3, R0, R7, R3 ;  /* 0x0000000700037224 */ /* 0x000fe200078e0203 */
[C---:B------:R-:W-:Y:S01]  /*4630*/  LOP3.LUT R6, R8.reuse, 0x8a, RZ, 0xfc, !PT ;  /* 0x0000008a08067812 */ /* 0x040fe200078efcff */
[----:B------:R-:W-:Y:S01]  /*4640*/  IMAD.HI.U32 R4, R11, R5, RZ ;  /* 0x000000050b047227 */ /* 0x000fe200078e00ff */
[----:B------:R-:W-:-:S02]  /*4650*/  LOP3.LUT R7, R8, 0x88, RZ, 0xfc, !PT ;  /* 0x0000008808077812 */ /* 0x000fc400078efcff */
[----:B------:R-:W-:Y:S01]  /*4660*/  IABS R17, R6 ;  /* 0x0000000600117213 */ /* 0x000fe20000000000 */
[----:B------:R-:W-:Y:S02]  /*4670*/  IMAD.MOV R4, RZ, RZ, -R4 ;  /* 0x000000ffff047224 */ /* 0x000fe400078e0a04 */
[--C-:B------:R-:W-:Y:S01]  /*4680*/  @!P2 IMAD.IADD R14, R14, 0x1, -R0.reuse ;  /* 0x000000010e0ea824 */ /* 0x100fe200078e0a00 */
[C---:B------:R-:W-:Y:S01]  /*4690*/  ISETP.GT.U32.AND P2, PT, R0.reuse, R3, PT ;  /* 0x000000030000720c */ /* 0x040fe20003f44070 */
[C---:B------:R-:W-:Y:S01]  /*46a0*/  IMAD R5, R0.reuse, R4, R5 ;  /* 0x0000000400057224 */ /* 0x040fe200078e0205 */
[----:B------:R-:W-:Y:S01]  /*46b0*/  IABS R4, R7 ;  /* 0x0000000700047213 */ /* 0x000fe20000000000 */
[----:B------:R-:W-:Y:S02]  /*46c0*/  @!P6 IMAD.IADD R9, R9, 0x1, -R0 ;  /* 0x000000010909e824 */ /* 0x000fe400078e0a00 */
[----:B------:R-:W-:Y:S01]  /*46d0*/  IMAD.HI.U32 R18, R11, R17, RZ ;  /* 0x000000110b127227 */ /* 0x000fe200078e00ff */
[----:B------:R-:W-:-:S03]  /*46e0*/  ISETP.GT.U32.AND P6, PT, R0, R5, PT ;  /* 0x000000050000720c */ /* 0x000fc60003fc4070 */
[----:B------:R-:W-:Y:S02]  /*46f0*/  IMAD.MOV R18, RZ, RZ, -R18 ;  /* 0x000000ffff127224 */ /* 0x000fe400078e0a12 */
[----:B------:R-:W-:-:S04]  /*4700*/  IMAD.HI.U32 R16, R11, R4, RZ ;  /* 0x000000040b107227 */ /* 0x000fc800078e00ff */
[----:B------:R-:W-:Y:S01]  /*4710*/  @!P2 IMAD.IADD R3, R3, 0x1, -R0 ;  /* 0x000000010303a824 */ /* 0x000fe200078e0a00 */
[----:B------:R-:W-:Y:S01]  /*4720*/  ISETP.GE.AND P2, PT, R2, RZ, PT ;  /* 0x000000ff0200720c */ /* 0x000fe20003f46270 */
[----:B------:R-:W-:Y:S01]  /*4730*/  @!P0 IMAD.MOV R12, RZ, RZ, -R12 ;  /* 0x000000ffff0c8224 */ /* 0x000fe200078e0a0c */
[C---:B------:R-:W-:Y:S01]  /*4740*/  ISETP.GT.U32.AND P0, PT, R0.reuse, R10, PT ;  /* 0x0000000a0000720c */ /* 0x040fe20003f04070 */
[----:B------:R-:W-:Y:S01]  /*4750*/  @!P6 IMAD.IADD R5, R5, 0x1, -R0 ;  /* 0x000000010505e824 */ /* 0x000fe200078e0a00 */
[C---:B------:R-:W-:Y:S01]  /*4760*/  ISETP.GT.U32.AND P6, PT, R0.reuse, R3, PT ;  /* 0x000000030000720c */ /* 0x040fe20003fc4070 */
[----:B------:R-:W-:Y:S01]  /*4770*/  IMAD R2, R0, R18, R17 ;  /* 0x0000001200027224 */ /* 0x000fe200078e0211 */
[----:B------:R0:W-:Y:S01]  /*4780*/  STL [R1+0xe8], R12 ;  /* 0x0000e80c01007387 */ /* 0x0001e20000100800 */
[----:B------:R-:W-:Y:S02]  /*4790*/  IMAD.MOV R16, RZ, RZ, -R16 ;  /* 0x000000ffff107224 */ /* 0x000fe400078e0a10 */
[----:B------:R-:W-:-:S02]  /*47a0*/  IMAD.MOV.U32 R19, RZ, RZ, R14 ;  /* 0x000000ffff137224 */ /* 0x000fc400078e000e */
[----:B------:R-:W-:Y:S01]  /*47b0*/  @!P5 IMAD.MOV R9, RZ, RZ, -R9 ;  /* 0x000000ffff09d224 */ /* 0x000fe200078e0a09 */
[----:B------:R-:W-:Y:S01]  /*47c0*/  ISETP.GE.AND P5, PT, R6, RZ, PT ;  /* 0x000000ff0600720c */ /* 0x000fe20003fa6270 */
[----:B------:R-:W-:Y:S01]  /*47d0*/  @!P1 IMAD.MOV R19, RZ, RZ, -R19 ;  /* 0x000000ffff139224 */ /* 0x000fe200078e0a13 */
[C---:B------:R-:W-:Y:S01]  /*47e0*/  ISETP.GT.U32.AND P1, PT, R0.reuse, R2, PT ;  /* 0x000000020000720c */ /* 0x040fe20003f24070 */
[----:B------:R-:W-:Y:S01]  /*47f0*/  IMAD R6, R0, R16, R4 ;  /* 0x0000001000067224 */ /* 0x000fe200078e0204 */
[C---:B0-----:R-:W-:Y:S01]  /*4800*/  LOP3.LUT R12, R8.reuse, 0x86, RZ, 0xfc, !PT ;  /* 0x00000086080c7812 */ /* 0x041fe200078efcff */
[--C-:B------:R-:W-:Y:S01]  /*4810*/  @!P6 IMAD.IADD R3, R3, 0x1, -R0.reuse ;  /* 0x000000010303e824 */ /* 0x100fe200078e0a00 */
[----:B------:R-:W-:Y:S01]  /*4820*/  LOP3.LUT R4, R8, 0x84, RZ, 0xfc, !PT ;  /* 0x0000008408047812 */ /* 0x000fe200078efcff */
[----:B------:R-:W-:Y:S01]  /*4830*/  @!P3 IMAD.MOV R13, RZ, RZ, -R13 ;  /* 0x000000ffff0db224 */ /* 0x000fe200078e0a0d */
[----:B------:R-:W-:Y:S01]  /*4840*/  ISETP.GT.U32.AND P6, PT, R0, R6, PT ;  /* 0x000000060000720c */ /* 0x000fe20003fc4070 */
[----:B------:R-:W-:Y:S01]  /*4850*/  @!P0 IMAD.IADD R10, R10, 0x1, -R0 ;  /* 0x000000010a0a8824 */ /* 0x000fe200078e0a00 */
[----:B------:R-:W-:-:S02]  /*4860*/  ISETP.GE.AND P0, PT, R15, RZ, PT ;  /* 0x000000ff0f00720c */ /* 0x000fc40003f06270 */
[----:B------:R-:W-:Y:S01]  /*4870*/  IABS R15, R12 ;  /* 0x0000000c000f7213 */ /* 0x000fe20000000000 */
[----:B------:R-:W-:Y:S01]  /*4880*/  STL [R1+0xdc], R13 ;  /* 0x0000dc0d01007387 */ /* 0x000fe20000100800 */
[----:B------:R-:W-:Y:S01]  /*4890*/  ISETP.GT.U32.AND P3, PT, R0, R5, PT ;  /* 0x000000050000720c */ /* 0x000fe20003f64070 */
[----:B------:R-:W-:Y:S01]  /*48a0*/  @!P4 IMAD.MOV R10, RZ, RZ, -R10 ;  /* 0x000000ffff0ac224 */ /* 0x000fe200078e0a0a */
[----:B------:R-:W-:Y:S01]  /*48b0*/  IABS R17, R4 ;  /* 0x0000000400117213 */ /* 0x000fe20000000000 */
[----:B------:R-:W-:Y:S01]  /*48c0*/  STL [R1+0xd8], R19 ;  /* 0x0000d81301007387 */ /* 0x000fe20000100800 */
[--C-:B------:R-:W-:Y:S01]  /*48d0*/  @!P1 IMAD.IADD R2, R2, 0x1, -R0.reuse ;  /* 0x0000000102029824 */ /* 0x100fe200078e0a00 */
[----:B------:R-:W-:Y:S02]  /*48e0*/  ISETP.GE.AND P4, PT, R7, RZ, PT ;  /* 0x000000ff0700720c */ /* 0x000fe40003f86270 */
[----:B------:R0:W-:Y:S01]  /*48f0*/  STL [R1+0xd4], R9 ;  /* 0x0000d40901007387 */ /* 0x0001e20000100800 */
[----:B------:R-:W-:Y:S01]  /*4900*/  @!P6 IMAD.IADD R6, R6, 0x1, -R0 ;  /* 0x000000010606e824 */ /* 0x000fe200078e0a00 */
[----:B------:R-:W-:-:S02]  /*4910*/  ISETP.GT.U32.AND P6, PT, R0, R2, PT ;  /* 0x000000020000720c */ /* 0x000fc40003fc4070 */
[----:B------:R1:W-:Y:S01]  /*4920*/  STL [R1+0xd0], R10 ;  /* 0x0000d00a01007387 */ /* 0x0003e20000100800 */
[----:B------:R-:W-:Y:S01]  /*4930*/  LOP3.LUT R7, R8, 0x80, RZ, 0xfc, !PT ;  /* 0x0000008008077812 */ /* 0x000fe200078efcff */
[----:B------:R-:W-:Y:S01]  /*4940*/  @!P3 IMAD.IADD R5, R5, 0x1, -R0 ;  /* 0x000000010505b824 */ /* 0x000fe200078e0a00 */
[----:B------:R-:W-:Y:S02]  /*4950*/  ISETP.GE.AND P1, PT, R4, RZ, PT ;  /* 0x000000ff0400720c */ /* 0x000fe40003f26270 */
[----:B------:R-:W-:Y:S01]  /*4960*/  IABS R16, R7 ;  /* 0x0000000700107213 */ /* 0x000fe20000000000 */
[----:B0-----:R-:W-:Y:S01]  /*4970*/  IMAD.HI.U32 R9, R11, R15, RZ ;  /* 0x0000000f0b097227 */ /* 0x001fe200078e00ff */
[----:B------:R-:W-:Y:S02]  /*4980*/  LOP3.LUT R4, R8, 0x7e, RZ, 0xfc, !PT ;  /* 0x0000007e08047812 */ /* 0x000fe400078efcff */
[----:B------:R-:W-:Y:S01]  /*4990*/  ISETP.GE.AND P3, PT, R12, RZ, PT ;  /* 0x000000ff0c00720c */ /* 0x000fe20003f66270 */
[----:B-1----:R-:W-:Y:S01]  /*49a0*/  IMAD.MOV.U32 R10, RZ, RZ, R3 ;  /* 0x000000ffff0a7224 */ /* 0x002fe200078e0003 */
[----:B------:R-:W-:Y:S01]  /*49b0*/  LOP3.LUT R12, R8, 0x76, RZ, 0xfc, !PT ;  /* 0x00000076080c7812 */ /* 0x000fe200078efcff */
[----:B------:R-:W-:-:S02]  /*49c0*/  IMAD.MOV R9, RZ, RZ, -R9 ;  /* 0x000000ffff097224 */ /* 0x000fc400078e0a09 */
[----:B------:R-:W-:-:S04]  /*49d0*/  IMAD.HI.U32 R3, R11, R17, RZ ;  /* 0x000000110b037227 */ /* 0x000fc800078e00ff */
[----:B------:R-:W-:Y:S01]  /*49e0*/  IMAD R18, R0, R9, R15 ;  /* 0x0000000900127224 */ /* 0x000fe200078e020f */
[----:B------:R-:W-:Y:S01]  /*49f0*/  LOP3.LUT R9, R8, 0x82, RZ, 0xfc, !PT ;  /* 0x0000008208097812 */ /* 0x000fe200078efcff */
[----:B------:R-:W-:Y:S01]  /*4a00*/  IMAD.MOV R3, RZ, RZ, -R3 ;  /* 0x000000ffff037224 */ /* 0x000fe200078e0a03 */
[----:B------:R-:W-:Y:S01]  /*4a10*/  IABS R15, R4 ;  /* 0x00000004000f7213 */ /* 0x000fe20000000000 */
[----:B------:R-:W-:Y:S01]  /*4a20*/  @!P2 IMAD.MOV R5, RZ, RZ, -R5 ;  /* 0x000000ffff05a224 */ /* 0x000fe200078e0a05 */
[C---:B------:R-:W-:Y:S01]  /*4a30*/  ISETP.GT.U32.AND P2, PT, R0.reuse, R18, PT ;  /* 0x000000120000720c */ /* 0x040fe20003f44070 */
[----:B------:R-:W-:Y:S01]  /*4a40*/  IMAD R17, R0, R3, R17 ;  /* 0x0000000300117224 */ /* 0x000fe200078e0211 */
[----:B------:R-:W-:Y:S01]  /*4a50*/  IABS R13, R9 ;  /* 0x00000009000d7213 */ /* 0x000fe20000000000 */
[----:B------:R-:W-:Y:S02]  /*4a60*/  @!P6 IMAD.IADD R2, R2, 0x1, -R0 ;  /* 0x000000010202e824 */ /* 0x000fe400078e0a00 */
[----:B------:R-:W-:Y:S01]  /*4a70*/  @!P0 IMAD.MOV R10, RZ, RZ, -R10 ;  /* 0x000000ffff0a8224 */ /* 0x000fe200078e0a0a */
[C---:B------:R-:W-:Y:S01]  /*4a80*/  ISETP.GT.U32.AND P6, PT, R0.reuse, R17, PT ;  /* 0x000000110000720c */ /* 0x040fe20003fc4070 */
[----:B------:R-:W-:Y:S01]  /*4a90*/  IMAD.HI.U32 R3, R11, R13, RZ ;  /* 0x0000000d0b037227 */ /* 0x000fe200078e00ff */
[----:B------:R-:W-:-:S02]  /*4aa0*/  ISETP.GT.U32.AND P0, PT, R0, R6, PT ;  /* 0x000000060000720c */ /* 0x000fc40003f04070 */
[----:B------:R-:W-:Y:S03]  /*4ab0*/  STL [R1+0xc8], R10 ;  /* 0x0000c80a01007387 */ /* 0x000fe60000100800 */
[--C-:B------:R-:W-:Y:S01]  /*4ac0*/  @!P2 IMAD.IADD R18, R18, 0x1, -R0.reuse ;  /* 0x000000011212a824 */ /* 0x100fe200078e0a00 */
[----:B------:R0:W-:Y:S01]  /*4ad0*/  STL [R1+0xc4], R5 ;  /* 0x0000c40501007387 */ /* 0x0001e20000100800 */
[----:B------:R-:W-:Y:S02]  /*4ae0*/  ISETP.GE.AND P2, PT, R7, RZ, PT ;  /* 0x000000ff0700720c */ /* 0x000fe40003f46270 */
[----:B------:R-:W-:Y:S02]  /*4af0*/  LOP3.LUT R7, R8, 0x7c, RZ, 0xfc, !PT ;  /* 0x0000007c08077812 */ /* 0x000fe400078efcff */
[--C-:B------:R-:W-:Y:S01]  /*4b00*/  @!P6 IMAD.IADD R17, R17, 0x1, -R0.reuse ;  /* 0x000000011111e824 */ /* 0x100fe200078e0a00 */
[----:B------:R-:W-:Y:S01]  /*4b10*/  ISETP.GT.U32.AND P6, PT, R0, R18, PT ;  /* 0x000000120000720c */ /* 0x000fe20003fc4070 */
[----:B------:R-:W-:Y:S01]  /*4b20*/  @!P0 IMAD.IADD R6, R6, 0x1, -R0 ;  /* 0x0000000106068824 */ /* 0x000fe200078e0a00 */
[----:B------:R-:W-:Y:S01]  /*4b30*/  ISETP.GE.AND P0, PT, R9, RZ, PT ;  /* 0x000000ff0900720c */ /* 0x000fe20003f06270 */
[----:B------:R-:W-:-:S02]  /*4b40*/  IMAD.MOV R9, RZ, RZ, -R3 ;  /* 0x000000ffff097224 */ /* 0x000fc400078e0a03 */
[----:B0-----:R-:W-:-:S04]  /*4b50*/  IMAD.HI.U32 R5, R11, R16, RZ ;  /* 0x000000100b057227 */ /* 0x001fc800078e00ff */
[----:B------:R-:W-:Y:S02]  /*4b60*/  IMAD.MOV R5, RZ, RZ, -R5 ;  /* 0x000000ffff057224 */ /* 0x000fe400078e0a05 */
[----:B------:R-:W-:Y:S01]  /*4b70*/  IMAD.MOV.U32 R10, RZ, RZ, R2 ;  /* 0x000000ffff0a7224 */ /* 0x000fe200078e0002 */
[----:B------:R-:W-:Y:S01]  /*4b80*/  LOP3.LUT R2, R8, 0x7a, RZ, 0xfc, !PT ;  /* 0x0000007a08027812 */ /* 0x000fe200078efcff */
[C---:B------:R-:W-:Y:S02]  /*4b90*/  IMAD R16, R0.reuse, R5, R16 ;  /* 0x0000000500107224 */ /* 0x040fe400078e0210 */
[----:B------:R-:W-:Y:S01]  /*4ba0*/  IMAD R13, R0, R9, R13 ;  /* 0x00000009000d7224 */ /* 0x000fe200078e020d */
[----:B------:R-:W-:Y:S01]  /*4bb0*/  LOP3.LUT R9, R8, 0x78, RZ, 0xfc, !PT ;  /* 0x0000007808097812 */ /* 0x000fe200078efcff */
[----:B------:R-:W-:Y:S02]  /*4bc0*/  IMAD.MOV.U32 R5, RZ, RZ, R6 ;  /* 0x000000ffff057224 */ /* 0x000fe400078e0006 */
[----:B------:R-:W-:Y:S01]  /*4bd0*/  @!P5 IMAD.MOV R10, RZ, RZ, -R10 ;  /* 0x000000ffff0ad224 */ /* 0x000fe200078e0a0a */
[----:B------:R-:W-:Y:S01]  /*4be0*/  ISETP.GT.U32.AND P5, PT, R0, R17, PT ;  /* 0x000000110000720c */ /* 0x000fe20003fa4070 */
[----:B------:R-:W-:Y:S01]  /*4bf0*/  @!P6 IMAD.IADD R18, R18, 0x1, -R0 ;  /* 0x000000011212e824 */ /* 0x000fe200078e0a00 */
[----:B------:R-:W-:Y:S01]  /*4c00*/  ISETP.GT.U32.AND P6, PT, R0, R16, PT ;  /* 0x000000100000720c */ /* 0x000fe20003fc4070 */
[----:B------:R-:W-:Y:S01]  /*4c10*/  IMAD.HI.U32 R3, R11, R15, RZ ;  /* 0x0000000f0b037227 */ /* 0x000fe200078e00ff */
[----:B------:R0:W-:Y:S01]  /*4c20*/  STL [R1+0xac], R10 ;  /* 0x0000ac0a01007387 */ /* 0x0001e20000100800 */
[----:B------:R-:W-:-:S02]  /*4c30*/  IABS R6, R9 ;  /* 0x0000000900067213 */ /* 0x000fc40000000000 */
[----:B------:R-:W-:Y:S01]  /*4c40*/  @!P4 IMAD.MOV R5, RZ, RZ, -R5 ;  /* 0x000000ffff05c224 */ /* 0x000fe200078e0a05 */
[C---:B------:R-:W-:Y:S01]  /*4c50*/  ISETP.GT.U32.AND P4, PT, R0.reuse, R13, PT ;  /* 0x0000000d0000720c */ /* 0x040fe20003f84070 */
[----:B------:R-:W-:Y:S02]  /*4c60*/  IMAD.MOV R3, RZ, RZ, -R3 ;  /* 0x000000ffff037224 */ /* 0x000fe400078e0a03 */
[----:B------:R-:W-:Y:S01]  /*4c70*/  IMAD.MOV.U32 R20, RZ, RZ, R18 ;  /* 0x000000ffff147224 */ /* 0x000fe200078e0012 */
[----:B------:R1:W-:Y:S01]  /*4c80*/  STL [R1+0xbc], R5 ;  /* 0x0000bc0501007387 */ /* 0x0003e20000100800 */
[----:B------:R-:W-:Y:S01]  /*4c90*/  IMAD R15, R0, R3, R15 ;  /* 0x00000003000f7224 */ /* 0x000fe200078e020f */
[----:B------:R-:W-:Y:S01]  /*4ca0*/  IABS R3, R2 ;  /* 0x0000000200037213 */ /* 0x000fe20000000000 */
[--C-:B------:R-:W-:Y:S01]  /*4cb0*/  @!P5 IMAD.IADD R17, R17, 0x1, -R0.reuse ;  /* 0x000000011111d824 */ /* 0x100fe200078e0a00 */
[----:B0-----:R-:W-:Y:S01]  /*4cc0*/  IABS R10, R7 ;  /* 0x00000007000a7213 */ /* 0x001fe20000000000 */
[----:B------:R-:W-:Y:S01]  /*4cd0*/  @!P6 IMAD.IADD R16, R16, 0x1, -R0 ;  /* 0x000000011010e824 */ /* 0x000fe200078e0a00 */
[----:B------:R-:W-:Y:S01]  /*4ce0*/  ISETP.GT.U32.AND P5, PT, R0, R15, PT ;  /* 0x0000000f0000720c */ /* 0x000fe20003fa4070 */
[----:B------:R-:W-:Y:S01]  /*4cf0*/  @!P3 IMAD.MOV R20, RZ, RZ, -R20 ;  /* 0x000000ffff14b224 */ /* 0x000fe200078e0a14 */
[----:B------:R-:W-:Y:S01]  /*4d00*/  LOP3.LUT R18, R8, 0x68, RZ, 0xfc, !PT ;  /* 0x0000006808127812 */ /* 0x000fe200078efcff */
[----:B------:R-:W-:Y:S01]  /*4d10*/  @!P4 IMAD.IADD R13, R13, 0x1, -R0 ;  /* 0x000000010d0dc824 */ /* 0x000fe200078e0a00 */
[----:B------:R-:W-:Y:S01]  /*4d20*/  ISETP.GE.AND P4, PT, R4, RZ, PT ;  /* 0x000000ff0400720c */ /* 0x000fe20003f86270 */
[C---:B------:R-:W-:Y:S01]  /*4d30*/  IMAD.HI.U32 R4, R11.reuse, R3, RZ ;  /* 0x000000030b047227 */ /* 0x040fe200078e00ff */
[C---:B------:R-:W-:Y:S01]  /*4d40*/  ISETP.GT.U32.AND P3, PT, R0.reuse, R16, PT ;  /* 0x000000100000720c */ /* 0x040fe20003f64070 */
[----:B------:R-:W-:Y:S01]  /*4d50*/  STL [R1+0x6c], R20 ;  /* 0x00006c1401007387 */ /* 0x000fe20000100800 */
[----:B------:R-:W-:Y:S01]  /*4d60*/  ISETP.GT.U32.AND P6, PT, R0, R13, PT ;  /* 0x0000000d0000720c */ /* 0x000fe20003fc4070 */
[----:B------:R-:W-:Y:S01]  /*4d70*/  IMAD.HI.U32 R14, R11, R10, RZ ;  /* 0x0000000a0b0e7227 */ /* 0x000fe200078e00ff */
[----:B-1----:R-:W-:-:S03]  /*4d80*/  IABS R5, R12 ;  /* 0x0000000c00057213 */ /* 0x002fc60000000000 */
[----:B------:R-:W-:Y:S02]  /*4d90*/  IMAD.MOV R4, RZ, RZ, -R4 ;  /* 0x000000ffff047224 */ /* 0x000fe400078e0a04 */
[----:B------:R-:W-:Y:S02]  /*4da0*/  IMAD.MOV R14, RZ, RZ, -R14 ;  /* 0x000000ffff0e7224 */ /* 0x000fe400078e0a0e */
[----:B------:R-:W-:Y:S02]  /*4db0*/  @!P5 IMAD.IADD R15, R15, 0x1, -R0 ;  /* 0x000000010f0fd824 */ /* 0x000fe400078e0a00 */
[----:B------:R-:W-:Y:S02]  /*4dc0*/  IMAD.MOV.U32 R19, RZ, RZ, R17 ;  /* 0x000000ffff137224 */ /* 0x000fe400078e0011 */
[C---:B------:R-:W-:Y:S01]  /*4dd0*/  IMAD R3, R0.reuse, R4, R3 ;  /* 0x0000000400037224 */ /* 0x040fe200078e0203 */
[C---:B------:R-:W-:Y:S01]  /*4de0*/  ISETP.GT.U32.AND P5, PT, R0.reuse, R15, PT ;  /* 0x0000000f0000720c */ /* 0x040fe20003fa4070 */
[----:B------:R-:W-:Y:S01]  /*4df0*/  IMAD R10, R0, R14, R10 ;  /* 0x0000000e000a7224 */ /* 0x000fe200078e020a */
[----:B------:R-:W-:Y:S01]  /*4e00*/  LOP3.LUT R4, R8, 0x74, RZ, 0xfc, !PT ;  /* 0x0000007408047812 */ /* 0x000fe200078efcff */
[----:B------:R-:W-:Y:S01]  /*4e10*/  @!P1 IMAD.MOV R19, RZ, RZ, -R19 ;  /* 0x000000ffff139224 */ /* 0x000fe200078e0a13 */
[----:B------:R-:W-:Y:S01]  /*4e20*/  ISETP.GE.AND P1, PT, R7, RZ, PT ;  /* 0x000000ff0700720c */ /* 0x000fe20003f26270 */
[--C-:B------:R-:W-:Y:S01]  /*4e30*/  @!P3 IMAD.IADD R16, R16, 0x1, -R0.reuse ;  /* 0x000000011010b824 */ /* 0x100fe200078e0a00 */
[C---:B------:R-:W-:Y:S01]  /*4e40*/  ISETP.GT.U32.AND P3, PT, R0.reuse, R3, PT ;  /* 0x000000030000720c */ /* 0x040fe20003f64070 */
[----:B------:R-:W-:Y:S01]  /*4e50*/  IMAD.HI.U32 R7, R11, R5, RZ ;  /* 0x000000050b077227 */ /* 0x000fe200078e00ff */
[----:B------:R-:W-:Y:S03]  /*4e60*/  STL [R1+0x7c], R19 ;  /* 0x00007c1301007387 */ /* 0x000fe60000100800 */
[----:B------:R-:W-:Y:S01]  /*4e70*/  @!P6 IMAD.IADD R13, R13, 0x1, -R0 ;  /* 0x000000010d0de824 */ /* 0x000fe200078e0a00 */
[----:B------:R-:W-:Y:S01]  /*4e80*/  ISETP.GT.U32.AND P6, PT, R0, R10, PT ;  /* 0x0000000a0000720c */ /* 0x000fe20003fc4070 */
[----:B------:R-:W-:-:S04]  /*4e90*/  IMAD.HI.U32 R14, R11, R6, RZ ;  /* 0x000000060b0e7227 */ /* 0x000fc800078e00ff */
[----:B------:R-:W-:Y:S02]  /*4ea0*/  IMAD.MOV R7, RZ, RZ, -R7 ;  /* 0x000000ffff077224 */ /* 0x000fe400078e0a07 */
[----:B------:R-:W-:Y:S02]  /*4eb0*/  IMAD.MOV R14, RZ, RZ, -R14 ;  /* 0x000000ffff0e7224 */ /* 0x000fe400078e0a0e */
[----:B------:R-:W-:Y:S01]  /*4ec0*/  IMAD R5, R0, R7, R5 ;  /* 0x0000000700057224 */ /* 0x000fe200078e0205 */
[----:B------:R-:W-:Y:S01]  /*4ed0*/  LOP3.LUT R7, R8, 0x72, RZ, 0xfc, !PT ;  /* 0x0000007208077812 */ /* 0x000fe200078efcff */
[----:B------:R-:W-:Y:S02]  /*4ee0*/  IMAD R6, R0, R14, R6 ;  /* 0x0000000e00067224 */ /* 0x000fe400078e0206 */
[--C-:B------:R-:W-:Y:S01]  /*4ef0*/  @!P5 IMAD.IADD R15, R15, 0x1, -R0.reuse ;  /* 0x000000010f0fd824 */ /* 0x100fe200078e0a00 */
[----:B------:R-:W-:Y:S01]  /*4f00*/  ISETP.GE.AND P5, PT, R2, RZ, PT ;  /* 0x000000ff0200720c */ /* 0x000fe20003fa6270 */
[----:B------:R-:W-:Y:S01]  /*4f10*/  @!P3 IMAD.IADD R3, R3, 0x1, -R0 ;  /* 0x000000010303b824 */ /* 0x000fe200078e0a00 */
[----:B------:R-:W-:Y:S01]  /*4f20*/  IABS R2, R4 ;  /* 0x0000000400027213 */ /* 0x000fe20000000000 */
[----:B------:R-:W-:Y:S01]  /*4f30*/  @!P2 IMAD.MOV R16, RZ, RZ, -R16 ;  /* 0x000000ffff10a224 */ /* 0x000fe200078e0a10 */
[----:B------:R-:W-:Y:S01]  /*4f40*/  ISETP.GT.U32.AND P2, PT, R0, R5, PT ;  /* 0x000000050000720c */ /* 0x000fe20003f44070 */
[----:B------:R-:W-:Y:S01]  /*4f50*/  @!P6 IMAD.IADD R10, R10, 0x1, -R0 ;  /* 0x000000010a0ae824 */ /* 0x000fe200078e0a00 */
[C---:B------:R-:W-:Y:S01]  /*4f60*/  ISETP.GT.U32.AND P6, PT, R0.reuse, R6, PT ;  /* 0x000000060000720c */ /* 0x040fe20003fc4070 */
[----:B------:R-:W-:Y:S01]  /*4f70*/  IMAD.MOV.U32 R17, RZ, RZ, R13 ;  /* 0x000000ffff117224 */ /* 0x000fe200078e000d */
[----:B------:R-:W-:Y:S01]  /*4f80*/  ISETP.GT.U32.AND P3, PT, R0, R3, PT ;  /* 0x000000030000720c */ /* 0x000fe20003f64070 */
[----:B------:R-:W-:Y:S01]  /*4f90*/  IMAD.HI.U32 R13, R11, R2, RZ ;  /* 0x000000020b0d7227 */ /* 0x000fe200078e00ff */
[----:B------:R-:W-:-:S03]  /*4fa0*/  IABS R14, R7 ;  /* 0x00000007000e7213 */ /* 0x000fc60000000000 */
[----:B------:R-:W-:Y:S01]  /*4fb0*/  @!P0 IMAD.MOV R17, RZ, RZ, -R17 ;  /* 0x000000ffff118224 */ /* 0x000fe200078e0a11 */
[C---:B------:R-:W-:Y:S01]  /*4fc0*/  ISETP.GT.U32.AND P0, PT, R0.reuse, R10, PT ;  /* 0x0000000a0000720c */ /* 0x040fe20003f04070 */
[----:B------:R-:W-:Y:S02]  /*4fd0*/  IMAD.MOV R13, RZ, RZ, -R13 ;  /* 0x000000ffff0d7224 */ /* 0x000fe400078e0a0d */
[----:B------:R-:W-:Y:S01]  /*4fe0*/  @!P2 IMAD.IADD R5, R5, 0x1, -R0 ;  /* 0x000000010505a824 */ /* 0x000fe200078e0a00 */
[----:B------:R-:W-:Y:S01]  /*4ff0*/  STL [R1+0xa4], R17 ;  /* 0x0000a41101007387 */ /* 0x000fe20000100800 */
[----:B------:R-:W-:Y:S02]  /*5000*/  IMAD R2, R0, R13, R2 ;  /* 0x0000000d00027224 */ /* 0x000fe400078e0202 */
[----:B------:R-:W-:Y:S01]  /*5010*/  @!P6 IMAD.IADD R6, R6, 0x1, -R0 ;  /* 0x000000010606e824 */ /* 0x000fe200078e0a00 */
[----:B------:R-:W-:Y:S01]  /*5020*/  ISETP.GE.AND P6, PT, R9, RZ, PT ;  /* 0x000000ff0900720c */ /* 0x000fe20003fc6270 */
[----:B------:R-:W-:Y:S01]  /*5030*/  @!P4 IMAD.MOV R15, RZ, RZ, -R15 ;  /* 0x000000ffff0fc224 */ /* 0x000fe200078e0a0f */
[C---:B------:R-:W-:Y:S01]  /*5040*/  ISETP.GT.U32.AND P2, PT, R0.reuse, R5, PT ;  /* 0x000000050000720c */ /* 0x040fe20003f44070 */
[----:B------:R-:W-:Y:S01]  /*5050*/  IMAD.MOV.U32 R9, RZ, RZ, R14 ;  /* 0x000000ffff097224 */ /* 0x000fe200078e000e */
[C---:B------:R-:W-:Y:S01]  /*5060*/  ISETP.GT.U32.AND P4, PT, R0.reuse, R6, PT ;  /* 0x000000060000720c */ /* 0x040fe20003f84070 */
[--C-:B------:R-:W-:Y:S01]  /*5070*/  @!P3 IMAD.IADD R3, R3, 0x1, -R0.reuse ;  /* 0x000000010303b824 */ /* 0x100fe200078e0a00 */
[----:B------:R-:W-:Y:S01]  /*5080*/  ISETP.GT.U32.AND P3, PT, R0, R2, PT ;  /* 0x000000020000720c */ /* 0x000fe20003f64070 */
[----:B------:R-:W-:Y:S01]  /*5090*/  @!P0 IMAD.IADD R10, R10, 0x1, -R0 ;  /* 0x000000010a0a8824 */ /* 0x000fe200078e0a00 */
[----:B------:R-:W-:Y:S01]  /*50a0*/  ISETP.GE.AND P0, PT, R12, RZ, PT ;  /* 0x000000ff0c00720c */ /* 0x000fe20003f06270 */
[----:B------:R-:W-:Y:S01]  /*50b0*/  STL [R1+0x88], R16 ;  /* 0x0000881001007387 */ /* 0x000fe20000100800 */
[----:B------:R-:W-:Y:S01]  /*50c0*/  IMAD.HI.U32 R12, R11, R9, RZ ;  /* 0x000000090b0c7227 */ /* 0x000fe200078e00ff */
[----:B------:R-:W-:-:S02]  /*50d0*/  LOP3.LUT R14, R8, 0x70, RZ, 0xfc, !PT ;  /* 0x00000070080e7812 */ /* 0x000fc400078efcff */
[----:B------:R0:W-:Y:S01]  /*50e0*/  STL [R1+0x94], R15 ;  /* 0x0000940f01007387 */ /* 0x0001e20000100800 */
[----:B------:R-:W-:Y:S02]  /*50f0*/  IMAD.MOV R12, RZ, RZ, -R12 ;  /* 0x000000ffff0c7224 */ /* 0x000fe400078e0a0c */
[--C-:B------:R-:W-:Y:S02]  /*5100*/  @!P2 IMAD.IADD R5, R5, 0x1, -R0.reuse ;  /* 0x000000010505a824 */ /* 0x100fe400078e0a00 */
[--C-:B------:R-:W-:Y:S01]  /*5110*/  @!P4 IMAD.IADD R6, R6, 0x1, -R0.reuse ;  /* 0x000000010606c824 */ /* 0x100fe200078e0a00 */
[----:B------:R-:W-:Y:S01]  /*5120*/  ISETP.GE.AND P4, PT, R7, RZ, PT ;  /* 0x000000ff0700720c */ /* 0x000fe20003f86270 */
[----:B------:R-:W-:Y:S02]  /*5130*/  @!P3 IMAD.IADD R2, R2, 0x1, -R0 ;  /* 0x000000010202b824 */ /* 0x000fe400078e0a00 */
[----:B------:R-:W-:Y:S01]  /*5140*/  IMAD.MOV.U32 R13, RZ, RZ, R3 ;  /* 0x000000ffff0d7224 */ /* 0x000fe200078e0003 */
[----:B------:R-:W-:Y:S01]  /*5150*/  LOP3.LUT R3, R8, 0x6c, RZ, 0xfc, !PT ;  /* 0x0000006c08037812 */ /* 0x000fe200078efcff */
[----:B0-----:R-:W-:Y:S01]  /*5160*/  IMAD.MOV.U32 R15, RZ, RZ, R10 ;  /* 0x000000ffff0f7224 */ /* 0x001fe200078e000a */
[----:B------:R-:W-:Y:S01]  /*5170*/  ISETP.GT.U32.AND P3, PT, R0, R2, PT ;  /* 0x000000020000720c */ /* 0x000fe20003f64070 */
[----:B------:R-:W-:Y:S01]  /*5180*/  IMAD.MOV.U32 R7, RZ, RZ, R5 ;  /* 0x000000ffff077224 */ /* 0x000fe200078e0005 */
[----:B------:R-:W-:Y:S01]  /*5190*/  LOP3.LUT R10, R8, 0x6e, RZ, 0xfc, !PT ;  /* 0x0000006e080a7812 */ /* 0x000fe200078efcff */
[----:B------:R-:W-:Y:S01]  /*51a0*/  @!P1 IMAD.MOV R15, RZ, RZ, -R15 ;  /* 0x000000ffff0f9224 */ /* 0x000fe200078e0a0f */
[----:B------:R-:W-:Y:S01]  /*51b0*/  ISETP.GE.AND P1, PT, R4, RZ, PT ;  /* 0x000000ff0400720c */ /* 0x000fe20003f26270 */
[----:B------:R-:W-:Y:S01]  /*51c0*/  IMAD R4, R0, R12, R9 ;  /* 0x0000000c00047224 */ /* 0x000fe200078e0209 */
[----:B------:R-:W-:Y:S01]  /*51d0*/  LOP3.LUT R9, R8, 0x6a, RZ, 0xfc, !PT ;  /* 0x0000006a08097812 */ /* 0x000fe200078efcff */
[----:B------:R-:W-:Y:S01]  /*51e0*/  @!P5 IMAD.MOV R13, RZ, RZ, -R13 ;  /* 0x000000ffff0dd224 */ /* 0x000fe200078e0a0d */
[----:B------:R-:W-:Y:S01]  /*51f0*/  ISETP.GE.AND P5, PT, R14, RZ, PT ;  /* 0x000000ff0e00720c */ /* 0x000fe20003fa6270 */
[----:B------:R-:W-:Y:S01]  /*5200*/  @!P6 IMAD.MOV R6, RZ, RZ, -R6 ;  /* 0x000000ffff06e224 */ /* 0x000fe200078e0a06 */
[----:B------:R-:W-:Y:S01]  /*5210*/  ISETP.GT.U32.AND P2, PT, R0, R4, PT ;  /* 0x000000040000720c */ /* 0x000fe20003f44070 */
[----:B------:R-:W-:Y:S01]  /*5220*/  @!P0 IMAD.MOV R7, RZ, RZ, -R7 ;  /* 0x000000ffff078224 */ /* 0x000fe200078e0a07 */
[----:B------:R-:W-:Y:S01]  /*5230*/  IABS R14, R14 ;  /* 0x0000000e000e7213 */ /* 0x000fe20000000000 */
[----:B------:R-:W-:Y:S01]  /*5240*/  STL [R1+0x98], R15 ;  /* 0x0000980f01007387 */ /* 0x000fe20000100800 */
[----:B------:R-:W-:Y:S01]  /*5250*/  @!P3 IMAD.IADD R2, R2, 0x1, -R0 ;  /* 0x000000010202b824 */ /* 0x000fe200078e0a00 */
[----:B------:R-:W-:-:S02]  /*5260*/  ISETP.GE.AND P0, PT, R3, RZ, PT ;  /* 0x000000ff0300720c */ /* 0x000fc40003f06270 */
[----:B------:R-:W-:Y:S01]  /*5270*/  STL [R1+0x9c], R13 ;  /* 0x00009c0d01007387 */ /* 0x000fe20000100800 */
[----:B------:R-:W-:Y:S01]  /*5280*/  IMAD.MOV.U32 R12, RZ, RZ, R2 ;  /* 0x000000ffff0c7224 */ /* 0x000fe200078e0002 */
[----:B------:R-:W-:Y:S02]  /*5290*/  IABS R3, R3 ;  /* 0x0000000300037213 */ /* 0x000fe40000000000 */
[----:B------:R0:W-:Y:S01]  /*52a0*/  STL [R1+0xa0], R6 ;  /* 0x0000a00601007387 */ /* 0x0001e20000100800 */
[----:B------:R-:W-:Y:S01]  /*52b0*/  @!P1 IMAD.MOV R12, RZ, RZ, -R12 ;  /* 0x000000ffff0c9224 */ /* 0x000fe200078e0a0c */
[----:B------:R-:W-:Y:S01]  /*52c0*/  ISETP.GE.AND P6, PT, R10, RZ, PT ;  /* 0x000000ff0a00720c */ /* 0x000fe20003fc6270 */
[----:B------:R-:W-:Y:S01]  /*52d0*/  @!P2 IMAD.IADD R4, R4, 0x1, -R0 ;  /* 0x000000010404a824 */ /* 0x000fe200078e0a00 */
[----:B------:R1:W-:Y:S01]  /*52e0*/  STL [R1+0x208], R7 ;  /* 0x0002080701007387 */ /* 0x0003e20000100800 */
[----:B------:R-:W-:Y:S01]  /*52f0*/  IMAD.HI.U32 R5, R11, R3, RZ ;  /* 0x000000030b057227 */ /* 0x000fe200078e00ff */
[----:B------:R-:W-:-:S02]  /*5300*/  IABS R10, R10 ;  /* 0x0000000a000a7213 */ /* 0x000fc40000000000 */
[----:B------:R-:W-:Y:S01]  /*5310*/  ISETP.GT.U32.AND P2, PT, R0, R4, PT ;  /* 0x000000040000720c */ /* 0x000fe20003f44070 */
[----:B------:R-:W-:Y:S01]  /*5320*/  IMAD.MOV R5, RZ, RZ, -R5 ;  /* 0x000000ffff057224 */ /* 0x000fe200078e0a05 */
[----:B------:R-:W-:Y:S01]  /*5330*/  ISETP.GE.AND P3, PT, R9, RZ, PT ;  /* 0x000000ff0900720c */ /* 0x000fe20003f66270 */
[C---:B0-----:R-:W-:Y:S01]  /*5340*/  IMAD.HI.U32 R6, R11.reuse, R10, RZ ;  /* 0x0000000a0b067227 */ /* 0x041fe200078e00ff */
[----:B------:R-:W-:Y:S01]  /*5350*/  IABS R9, R9 ;  /* 0x0000000900097213 */ /* 0x000fe20000000000 */
[----:B------:R-:W-:Y:S01]  /*5360*/  STL [R1+0x200], R12 ;  /* 0x0002000c01007387 */ /* 0x000fe20000100800 */
[----:B------:R-:W-:Y:S01]  /*5370*/  LOP3.LUT R13, R8, 0x66, RZ, 0xfc, !PT ;  /* 0x00000066080d7812 */ /* 0x000fe200078efcff */
[----:B-1----:R-:W-:-:S03]  /*5380*/  IMAD.HI.U32 R7, R11, R14, RZ ;  /* 0x0000000e0b077227 */ /* 0x002fc600078e00ff */
[----:B------:R-:W-:Y:S01]  /*5390*/  IABS R16, R13 ;  /* 0x0000000d00107213 */ /* 0x000fe20000000000 */
[----:B------:R-:W-:Y:S02]  /*53a0*/  IMAD.MOV R7, RZ, RZ, -R7 ;  /* 0x000000ffff077224 */ /* 0x000fe400078e0a07 */
[----:B------:R-:W-:Y:S02]  /*53b0*/  @!P2 IMAD.IADD R4, R4, 0x1, -R0 ;  /* 0x000000010404a824 */ /* 0x000fe400078e0a00 */
[C---:B------:R-:W-:Y:S02]  /*53c0*/  IMAD R14, R0.reuse, R7, R14 ;  /* 0x00000007000e7224 */ /* 0x040fe400078e020e */
[C---:B------:R-:W-:Y:S02]  /*53d0*/  IMAD R3, R0.reuse, R5, R3 ;  /* 0x0000000500037224 */ /* 0x040fe400078e0203 */
[----:B------:R-:W-:Y:S01]  /*53e0*/  IMAD.MOV.U32 R7, RZ, RZ, R4 ;  /* 0x000000ffff077224 */ /* 0x000fe200078e0004 */
[----:B------:R-:W-:Y:S01]  /*53f0*/  ISETP.GT.U32.AND P1, PT, R0, R14, PT ;  /* 0x0000000e0000720c */ /* 0x000fe20003f24070 */
[----:B------:R-:W-:-:S02]  /*5400*/  IMAD.MOV R6, RZ, RZ, -R6 ;  /* 0x000000ffff067224 */ /* 0x000fc400078e0a06 */
[----:B------:R-:W-:Y:S01]  /*5410*/  @!P4 IMAD.MOV R7, RZ, RZ, -R7 ;  /* 0x000000ffff07c224 */ /* 0x000fe200078e0a07 */
[C---:B------:R-:W-:Y:S01]  /*5420*/  ISETP.GT.U32.AND P4, PT, R0.reuse, R3, PT ;  /* 0x000000030000720c */ /* 0x040fe20003f84070 */
[----:B------:R-:W-:Y:S01]  /*5430*/  IMAD R10, R0, R6, R10 ;  /* 0x00000006000a7224 */ /* 0x000fe200078e020a */
[----:B------:R-:W-:Y:S01]  /*5440*/  LOP3.LUT R6, R8, 0x62, RZ, 0xfc, !PT ;  /* 0x0000006208067812 */ /* 0x000fe200078efcff */
[----:B------:R-:W-:Y:S01]  /*5450*/  IMAD.HI.U32 R2, R11, R9, RZ ;  /* 0x000000090b027227 */ /* 0x000fe200078e00ff */
[----:B------:R0:W-:Y:S02]  /*5460*/  STL [R1+0x204], R7 ;  /* 0x0002040701007387 */ /* 0x0001e40000100800 */
[----:B------:R-:W-:Y:S01]  /*5470*/  ISETP.GT.U32.AND P2, PT, R0, R10, PT ;  /* 0x0000000a0000720c */ /* 0x000fe20003f44070 */
[----:B------:R-:W-:Y:S01]  /*5480*/  IMAD.MOV R2, RZ, RZ, -R2 ;  /* 0x000000ffff027224 */ /* 0x000fe200078e0a02 */
[----:B------:R-:W-:Y:S01]  /*5490*/  IABS R15, R6 ;  /* 0x00000006000f7213 */ /* 0x000fe20000000000 */
[----:B------:R-:W-:-:S02]  /*54a0*/  @!P1 IMAD.IADD R14, R14, 0x1, -R0 ;  /* 0x000000010e0e9824 */ /* 0x000fc400078e0a00 */
[C---:B------:R-:W-:Y:S01]  /*54b0*/  IMAD R9, R0.reuse, R2, R9 ;  /* 0x0000000200097224 */ /* 0x040fe200078e0209 */
[----:B------:R-:W-:Y:S01]  /*54c0*/  IABS R2, R18 ;  /* 0x0000001200027213 */ /* 0x000fe20000000000 */
[--C-:B------:R-:W-:Y:S01]  /*54d0*/  @!P4 IMAD.IADD R3, R3, 0x1, -R0.reuse ;  /* 0x000000010303c824 */ /* 0x100fe200078e0a00 */
[----:B------:R-:W-:Y:S01]  /*54e0*/  ISETP.GT.U32.AND P1, PT, R0, R14, PT ;  /* 0x0000000e0000720c */ /* 0x000fe20003f24070 */
[----:B------:R-:W-:Y:S01]  /*54f0*/  IMAD.HI.U32 R4, R11, R16, RZ ;  /* 0x000000100b047227 */ /* 0x000fe200078e00ff */
[----:B0-----:R-:W-:Y:S02]  /*5500*/  LOP3.LUT R7, R8, 0x64, RZ, 0xfc, !PT ;  /* 0x0000006408077812 */ /* 0x001fe400078efcff */
[----:B------:R-:W-:Y:S01]  /*5510*/  ISETP.GT.U32.AND P4, PT, R0, R3, PT ;  /* 0x000000030000720c */ /* 0x000fe20003f84070 */
[----:B------:R-:W-:Y:S01]  /*5520*/  @!P2 IMAD.IADD R10, R10, 0x1, -R0 ;  /* 0x000000010a0aa824 */ /* 0x000fe200078e0a00 */
[----:B------:R-:W-:Y:S01]  /*5530*/  IABS R5, R7 ;  /* 0x0000000700057213 */ /* 0x000fe20000000000 */
[----:B------:R-:W-:-:S02]  /*5540*/  IMAD.MOV R4, RZ, RZ, -R4 ;  /* 0x000000ffff047224 */ /* 0x000fc400078e0a04 */
[----:B------:R-:W-:Y:S01]  /*5550*/  IMAD.HI.U32 R12, R11, R2, RZ ;  /* 0x000000020b0c7227 */ /* 0x000fe200078e00ff */
[----:B------:R-:W-:-:S03]  /*5560*/  ISETP.GT.U32.AND P2, PT, R0, R10, PT ;  /* 0x0000000a0000720c */ /* 0x000fc60003f44070 */
[----:B------:R-:W-:Y:S01]  /*5570*/  @!P1 IMAD.IADD R14, R14, 0x1, -R0 ;  /* 0x000000010e0e9824 */ /* 0x000fe200078e0a00 */
[C---:B------:R-:W-:Y:S01]  /*5580*/  ISETP.GT.U32.AND P1, PT, R0.reuse, R9, PT ;  /* 0x000000090000720c */ /* 0x040fe20003f24070 */
[----:B------:R-:W-:Y:S01]  /*5590*/  IMAD R16, R0, R4, R16 ;  /* 0x0000000400107224 */ /* 0x000fe200078e0210 */
[----:B------:R-:W-:Y:S01]  /*55a0*/  LOP3.LUT R4, R8, 0x60, RZ, 0xfc, !PT ;  /* 0x0000006008047812 */ /* 0x000fe200078efcff */
[----:B------:R-:W-:Y:S02]  /*55b0*/  IMAD.MOV R12, RZ, RZ, -R12 ;  /* 0x000000ffff0c7224 */ /* 0x000fe400078e0a0c */
[----:B------:R-:W-:Y:S01]  /*55c0*/  @!P4 IMAD.IADD R3, R3, 0x1, -R0 ;  /* 0x000000010303c824 */ /* 0x000fe200078e0a00 */
[C---:B------:R-:W-:Y:S01]  /*55d0*/  ISETP.GT.U32.AND P4, PT, R0.reuse, R16, PT ;  /* 0x000000100000720c */ /* 0x040fe20003f84070 */
[----:B------:R-:W-:Y:S02]  /*55e0*/  IMAD R2, R0, R12, R2 ;  /* 0x0000000c00027224 */ /* 0x000fe400078e0202 */
[----:B------:R-:W-:-:S02]  /*55f0*/  @!P2 IMAD.IADD R10, R10, 0x1, -R0 ;  /* 0x000000010a0aa824 */ /* 0x000fc400078e0a00 */
[----:B------:R-:W-:Y:S01]  /*5600*/  IMAD.HI.U32 R17, R11, R5, RZ ;  /* 0x000000050b117227 */ /* 0x000fe200078e00ff */
[----:B------:R-:W-:-:S03]  /*5610*/  ISETP.GT.U32.AND P2, PT, R0, R2, PT ;  /* 0x000000020000720c */ /* 0x000fc60003f44070 */
[----:B------:R-:W-:Y:S02]  /*5620*/  @!P1 IMAD.IADD R9, R9, 0x1, -R0 ;  /* 0x0000000109099824 */ /* 0x000fe400078e0a00 */
[----:B------:R-:W-:Y:S01]  /*5630*/  IMAD.MOV.U32 R19, RZ, RZ, R14 ;  /* 0x000000ffff137224 */ /* 0x000fe200078e000e */
[----:B------:R-:W-:Y:S01]  /*5640*/  IABS R14, R4 ;  /* 0x00000004000e7213 */ /* 0x000fe20000000000 */
[----:B------:R-:W-:Y:S01]  /*5650*/  IMAD.HI.U32 R12, R11, R15, RZ ;  /* 0x0000000f0b0c7227 */ /* 0x000fe200078e00ff */
[----:B------:R-:W-:-:S03]  /*5660*/  ISETP.GT.U32.AND P1, PT, R0, R9, PT ;  /* 0x000000090000720c */ /* 0x000fc60003f24070 */
[----:B------:R-:W-:Y:S02]  /*5670*/  IMAD.MOV R17, RZ, RZ, -R17 ;  /* 0x000000ffff117224 */ /* 0x000fe400078e0a11 */
[----:B------:R-:W-:Y:S01]  /*5680*/  @!P5 IMAD.MOV R19, RZ, RZ, -R19 ;  /* 0x000000ffff13d224 */ /* 0x000fe200078e0a13 */
[----:B------:R-:W-:Y:S01]  /*5690*/  ISETP.GE.AND P5, PT, R18, RZ, PT ;  /* 0x000000ff1200720c */ /* 0x000fe20003fa6270 */
[----:B------:R-:W-:Y:S02]  /*56a0*/  @!P4 IMAD.IADD R16, R16, 0x1, -R0 ;  /* 0x000000011010c824 */ /* 0x000fe400078e0a00 */
[----:B------:R-:W-:Y:S01]  /*56b0*/  IMAD.MOV R12, RZ, RZ, -R12 ;  /* 0x000000ffff0c7224 */ /* 0x000fe200078e0a0c */
[----:B------:R0:W-:Y:S01]  /*56c0*/  STL [R1+0x84], R19 ;  /* 0x0000841301007387 */ /* 0x0001e20000100800 */
[C---:B------:R-:W-:Y:S01]  /*56d0*/  IMAD R5, R0.reuse, R17, R5 ;  /* 0x0000001100057224 */ /* 0x040fe200078e0205 */
[----:B------:R-:W-:Y:S01]  /*56e0*/  ISETP.GT.U32.AND P4, PT, R0, R16, PT ;  /* 0x000000100000720c */ /* 0x000fe20003f84070 */
[----:B------:R-:W-:-:S02]  /*56f0*/  @!P1 IMAD.IADD R9, R9, 0x1, -R0 ;  /* 0x0000000109099824 */ /* 0x000fc400078e0a00 */
[C---:B------:R-:W-:Y:S01]  /*5700*/  IMAD R15, R0.reuse, R12, R15 ;  /* 0x0000000c000f7224 */ /* 0x040fe200078e020f */
[----:B------:R-:W-:Y:S01]  /*5710*/  ISETP.GT.U32.AND P1, PT, R0, R5, PT ;  /* 0x000000050000720c */ /* 0x000fe20003f24070 */
[----:B------:R-:W-:Y:S01]  /*5720*/  @!P2 IMAD.IADD R2, R2, 0x1, -R0 ;  /* 0x000000010202a824 */ /* 0x000fe200078e0a00 */
[----:B------:R-:W-:Y:S01]  /*5730*/  ISETP.GE.AND P2, PT, R13, RZ, PT ;  /* 0x000000ff0d00720c */ /* 0x000fe20003f46270 */
[----:B------:R-:W-:Y:S01]  /*5740*/  IMAD.MOV.U32 R12, RZ, RZ, R9 ;  /* 0x000000ffff0c7224 */ /* 0x000fe200078e0009 */
[C---:B------:R-:W-:Y:S01]  /*5750*/  LOP3.LUT R9, R8.reuse, 0x5c, RZ, 0xfc, !PT ;  /* 0x0000005c08097812 */ /* 0x040fe200078efcff */
[----:B0-----:R-:W-:Y:S01]  /*5760*/  IMAD.MOV.U32 R19, RZ, RZ, R10 ;  /* 0x000000ffff137224 */ /* 0x001fe200078e000a */
[----:B------:R-:W-:Y:S01]  /*5770*/  LOP3.LUT R13, R8, 0x5a, RZ, 0xfc, !PT ;  /* 0x0000005a080d7812 */ /* 0x000fe200078efcff */
[----:B------:R-:W-:-:S04]  /*5780*/  IMAD.HI.U32 R10, R11, R14, RZ ;  /* 0x0000000e0b0a7227 */ /* 0x000fc800078e00ff */
[----:B------:R-:W-:Y:S01]  /*5790*/  @!P6 IMAD.MOV R19, RZ, RZ, -R19 ;  /* 0x000000ffff13e224 */ /* 0x000fe200078e0a13 */
[C---:B------:R-:W-:Y:S01]  /*57a0*/  ISETP.GT.U32.AND P6, PT, R0.reuse, R2, PT ;  /* 0x000000020000720c */ /* 0x040fe20003fc4070 */
[----:B------:R-:W-:Y:S02]  /*57b0*/  IMAD.MOV R10, RZ, RZ, -R10 ;  /* 0x000000ffff0a7224 */ /* 0x000fe400078e0a0a */
[----:B------:R-:W-:Y:S01]  /*57c0*/  @!P3 IMAD.MOV R12, RZ, RZ, -R12 ;  /* 0x000000ffff0cb224 */ /* 0x000fe200078e0a0c */
[C---:B------:R-:W-:Y:S01]  /*57d0*/  ISETP.GT.U32.AND P3, PT, R0.reuse, R15, PT ;  /* 0x0000000f0000720c */ /* 0x040fe20003f64070 */
[----:B------:R-:W-:Y:S01]  /*57e0*/  @!P0 IMAD.MOV R3, RZ, RZ, -R3 ;  /* 0x000000ffff038224 */ /* 0x000fe200078e0a03 */
[----:B------:R-:W-:Y:S01]  /*57f0*/  STL [R1+0x78], R19 ;  /* 0x0000781301007387 */ /* 0x000fe20000100800 */
[----:B------:R-:W-:Y:S01]  /*5800*/  IMAD R14, R0, R10, R14 ;  /* 0x0000000a000e7224 */ /* 0x000fe200078e020e */
[----:B------:R-:W-:Y:S01]  /*5810*/  ISETP.GE.AND P0, PT, R7, RZ, PT ;  /* 0x000000ff0700720c */ /* 0x000fe20003f06270 */
[--C-:B------:R-:W-:Y:S01]  /*5820*/  @!P4 IMAD.IADD R16, R16, 0x1, -R0.reuse ;  /* 0x000000011010c824 */ /* 0x100fe200078e0a00 */
[----:B------:R0:W-:Y:S01]  /*5830*/  STL [R1+0x74], R3 ;  /* 0x0000740301007387 */ /* 0x0001e20000100800 */
[--C-:B------:R-:W-:Y:S01]  /*5840*/  @!P1 IMAD.IADD R5, R5, 0x1, -R0.reuse ;  /* 0x0000000105059824 */ /* 0x100fe200078e0a00 */
[----:B------:R-:W-:Y:S01]  /*5850*/  ISETP.GT.U32.AND P4, PT, R0, R14, PT ;  /* 0x0000000e0000720c */ /* 0x000fe20003f84070 */
[--C-:B------:R-:W-:Y:S01]  /*5860*/  @!P6 IMAD.IADD R2, R2, 0x1, -R0.reuse ;  /* 0x000000010202e824 */ /* 0x100fe200078e0a00 */
[----:B------:R-:W-:Y:S01]  /*5870*/  ISETP.GE.AND P6, PT, R6, RZ, PT ;  /* 0x000000ff0600720c */ /* 0x000fe20003fc6270 */
[----:B------:R1:W-:Y:S01]  /*5880*/  STL [R1+0x70], R12 ;  /* 0x0000700c01007387 */ /* 0x0003e20000100800 */
[----:B------:R-:W-:Y:S01]  /*5890*/  ISETP.GE.AND P1, PT, R4, RZ, PT ;  /* 0x000000ff0400720c */ /* 0x000fe20003f26270 */
[----:B------:R-:W-:Y:S01]  /*58a0*/  @!P3 IMAD.IADD R15, R15, 0x1, -R0 ;  /* 0x000000010f0fb824 */ /* 0x000fe200078e0a00 */
[----:B------:R-:W-:Y:S01]  /*58b0*/  ISETP.GT.U32.AND P3, PT, R0, R5, PT ;  /* 0x000000050000720c */ /* 0x000fe20003f64070 */
[----:B------:R-:W-:Y:S01]  /*58c0*/  IMAD.MOV.U32 R10, RZ, RZ, R2 ;  /* 0x000000ffff0a7224 */ /* 0x000fe200078e0002 */
[----:B0-----:R-:W-:Y:S01]  /*58d0*/  LOP3.LUT R3, R8, 0x5e, RZ, 0xfc, !PT ;  /* 0x0000005e08037812 */ /* 0x001fe200078efcff */
[----:B------:R-:W-:Y:S01]  /*58e0*/  @!P2 IMAD.MOV R16, RZ, RZ, -R16 ;  /* 0x000000ffff10a224 */ /* 0x000fe200078e0a10 */
[----:B------:R-:W-:Y:S01]  /*58f0*/  IABS R4, R9 ;  /* 0x0000000900047213 */ /* 0x000fe20000000000 */
[----:B------:R-:W-:Y:S01]  /*5900*/  @!P5 IMAD.MOV R10, RZ, RZ, -R10 ;  /* 0x000000ffff0ad224 */ /* 0x000fe200078e0a0a */
[----:B------:R-:W-:Y:S01]  /*5910*/  IABS R7, R3 ;  /* 0x0000000300077213 */ /* 0x000fe20000000000 */
[----:B------:R-:W-:Y:S01]  /*5920*/  @!P4 IMAD.IADD R14, R14, 0x1, -R0 ;  /* 0x000000010e0ec824 */ /* 0x000fe200078e0a00 */
[C---:B------:R-:W-:Y:S01]  /*5930*/  ISETP.GT.U32.AND P5, PT, R0.reuse, R15, PT ;  /* 0x0000000f0000720c */ /* 0x040fe20003fa4070 */
[----:B------:R-:W-:Y:S01]  /*5940*/  IMAD.MOV.U32 R2, RZ, RZ, R4 ;  /* 0x000000ffff027224 */ /* 0x000fe200078e0004 */
[----:B------:R0:W-:Y:S01]  /*5950*/  STL [R1+0x5c], R10 ;  /* 0x00005c0a01007387 */ /* 0x0001e20000100800 */
[----:B------:R-:W-:Y:S01]  /*5960*/  IMAD.HI.U32 R6, R11, R7, RZ ;  /* 0x000000070b067227 */ /* 0x000fe200078e00ff */
[----:B------:R-:W-:-:S02]  /*5970*/  ISETP.GT.U32.AND P4, PT, R0, R14, PT ;  /* 0x0000000e0000720c */ /* 0x000fc40003f84070 */
[----:B-1----:R-:W-:Y:S01]  /*5980*/  LOP3.LUT R12, R8, 0x58, RZ, 0xfc, !PT ;  /* 0x00000058080c7812 */ /* 0x002fe200078efcff */
[----:B------:R-:W-:Y:S01]  /*5990*/  IMAD.MOV R6, RZ, RZ, -R6 ;  /* 0x000000ffff067224 */ /* 0x000fe200078e0a06 */
[----:B------:R1:W-:Y:S01]  /*59a0*/  STL [R1+0x60], R16 ;  /* 0x0000601001007387 */ /* 0x0003e20000100800 */
[----:B------:R-:W-:Y:S01]  /*59b0*/  IMAD.HI.U32 R4, R11, R2, RZ ;  /* 0x000000020b047227 */ /* 0x000fe200078e00ff */
[----:B------:R-:W-:Y:S02]  /*59c0*/  IABS R18, R12 ;  /* 0x0000000c00127213 */ /* 0x000fe40000000000 */
[----:B0-----:R-:W-:Y:S01]  /*59d0*/  IABS R10, R13 ;  /* 0x0000000d000a7213 */ /* 0x001fe20000000000 */
[C---:B------:R-:W-:Y:S02]  /*59e0*/  IMAD R7, R0.reuse, R6, R7 ;  /* 0x0000000600077224 */ /* 0x040fe400078e0207 */
[----:B------:R-:W-:Y:S02]  /*59f0*/  @!P3 IMAD.IADD R5, R5, 0x1, -R0 ;  /* 0x000000010505b824 */ /* 0x000fe400078e0a00 */
[----:B------:R-:W-:Y:S01]  /*5a00*/  IMAD.MOV R4, RZ, RZ, -R4 ;  /* 0x000000ffff047224 */ /* 0x000fe200078e0a04 */
[----:B------:R-:W-:Y:S01]  /*5a10*/  ISETP.GT.U32.AND P3, PT, R0, R7, PT ;  /* 0x000000070000720c */ /* 0x000fe20003f64070 */
[----:B------:R-:W-:-:S02]  /*5a20*/  @!P4 IMAD.IADD R14, R14, 0x1, -R0 ;  /* 0x000000010e0ec824 */ /* 0x000fc400078e0a00 */
[----:B------:R-:W-:Y:S02]  /*5a30*/  IMAD R2, R0, R4, R2 ;  /* 0x0000000400027224 */ /* 0x000fe400078e0202 */
[----:B------:R-:W-:-:S03]  /*5a40*/  IMAD.HI.U32 R4, R11, R10, RZ ;  /* 0x0000000a0b047227 */ /* 0x000fc600078e00ff */
[----:B------:R-:W-:Y:S01]  /*5a50*/  ISETP.GT.U32.AND P4, PT, R0, R2, PT ;  /* 0x000000020000720c */ /* 0x000fe20003f84070 */
[----:B------:R-:W-:Y:S01]  /*5a60*/  @!P5 IMAD.IADD R15, R15, 0x1, -R0 ;  /* 0x000000010f0fd824 */ /* 0x000fe200078e0a00 */
[----:B------:R-:W-:Y:S01]  /*5a70*/  ISETP.GE.AND P5, PT, R3, RZ, PT ;  /* 0x000000ff0300720c */ /* 0x000fe20003fa6270 */
[----:B------:R-:W-:Y:S01]  /*5a80*/  IMAD.MOV R4, RZ, RZ, -R4 ;  /* 0x000000ffff047224 */ /* 0x000fe200078e0a04 */
[----:B------:R-:W-:Y:S01]  /*5a90*/  LOP3.LUT R3, R8, 0x56, RZ, 0xfc, !PT ;  /* 0x0000005608037812 */ /* 0x000fe200078efcff */
[----:B------:R-:W-:Y:S01]  /*5aa0*/  @!P3 IMAD.IADD R7, R7, 0x1, -R0 ;  /* 0x000000010707b824 */ /* 0x000fe200078e0a00 */
[----:B------:R-:W-:Y:S01]  /*5ab0*/  ISETP.GE.AND P3, PT, R9, RZ, PT ;  /* 0x000000ff0900720c */ /* 0x000fe20003f66270 */
[C---:B------:R-:W-:Y:S01]  /*5ac0*/  IMAD R10, R0.reuse, R4, R10 ;  /* 0x00000004000a7224 */ /* 0x040fe200078e020a */
[----:B------:R-:W-:Y:S01]  /*5ad0*/  IABS R4, R3 ;  /* 0x0000000300047213 */ /* 0x000fe20000000000 */
[----:B------:R-:W-:Y:S01]  /*5ae0*/  IMAD.MOV.U32 R17, RZ, RZ, R5 ;  /* 0x000000ffff117224 */ /* 0x000fe200078e0005 */
[----:B------:R-:W-:Y:S01]  /*5af0*/  ISETP.GT.U32.AND P2, PT, R0, R7, PT ;  /* 0x000000070000720c */ /* 0x000fe20003f44070 */
[----:B-1----:R-:W-:Y:S01]  /*5b00*/  IMAD.MOV.U32 R16, RZ, RZ, R14 ;  /* 0x000000ffff107224 */ /* 0x002fe200078e000e */
[----:B------:R-:W-:Y:S01]  /*5b10*/  LOP3.LUT R9, R8, 0x54, RZ, 0xfc, !PT ;  /* 0x0000005408097812 */ /* 0x000fe200078efcff */
[----:B------:R-:W-:Y:S01]  /*5b20*/  @!P4 IMAD.IADD R2, R2, 0x1, -R0 ;  /* 0x000000010202c824 */ /* 0x000fe200078e0a00 */
[----:B------:R-:W-:Y:S01]  /*5b30*/  ISETP.GT.U32.AND P4, PT, R0, R10, PT ;  /* 0x0000000a0000720c */ /* 0x000fe20003f84070 */
[----:B------:R-:W-:-:S04]  /*5b40*/  IMAD.HI.U32 R5, R11, R4, RZ ;  /* 0x000000040b057227 */ /* 0x000fc800078e00ff */
[----:B------:R-:W-:Y:S01]  /*5b50*/  @!P0 IMAD.MOV R17, RZ, RZ, -R17 ;  /* 0x000000ffff118224 */ /* 0x000fe200078e0a11 */
[----:B------:R-:W-:Y:S01]  /*5b60*/  ISETP.GT.U32.AND P0, PT, R0, R2, PT ;  /* 0x000000020000720c */ /* 0x000fe20003f04070 */
[----:B------:R-:W-:Y:S02]  /*5b70*/  @!P6 IMAD.MOV R15, RZ, RZ, -R15 ;  /* 0x000000ffff0fe224 */ /* 0x000fe400078e0a0f */
[----:B------:R-:W-:Y:S01]  /*5b80*/  @!P1 IMAD.MOV R16, RZ, RZ, -R16 ;  /* 0x000000ffff109224 */ /* 0x000fe200078e0a10 */
[----:B------:R-:W-:Y:S01]  /*5b90*/  STL [R1+0x68], R17 ;  /* 0x0000681101007387 */ /* 0x000fe20000100800 */
[----:B------:R-:W-:Y:S01]  /*5ba0*/  IMAD.HI.U32 R6, R11, R18, RZ ;  /* 0x000000120b067227 */ /* 0x000fe200078e00ff */
[----:B------:R-:W-:Y:S02]  /*5bb0*/  ISETP.GE.AND P1, PT, R13, RZ, PT ;  /* 0x000000ff0d00720c */ /* 0x000fe40003f26270 */
[----:B------:R-:W-:Y:S01]  /*5bc0*/  STL [R1+0x64], R15 ;  /* 0x0000640f01007387 */ /* 0x000fe20000100800 */
[----:B------:R-:W-:Y:S01]  /*5bd0*/  @!P2 IMAD.IADD R7, R7, 0x1, -R0 ;  /* 0x000000010707a824 */ /* 0x000fe200078e0a00 */
[----:B------:R-:W-:Y:S01]  /*5be0*/  ISETP.GE.AND P2, PT, R12, RZ, PT ;  /* 0x000000ff0c00720c */ /* 0x000fe20003f46270 */
[----:B------:R-:W-:Y:S01]  /*5bf0*/  IMAD.MOV R5, RZ, RZ, -R5 ;  /* 0x000000ffff057224 */ /* 0x000fe200078e0a05 */
[----:B------:R0:W-:Y:S01]  /*5c00*/  STL [R1+0x1fc], R16 ;  /* 0x0001fc1001007387 */ /* 0x0001e20000100800 */
[----:B------:R-:W-:Y:S01]  /*5c10*/  IMAD.MOV R6, RZ, RZ, -R6 ;  /* 0x000000ffff067224 */ /* 0x000fe200078e0a06 */
[----:B------:R-:W-:Y:S01]  /*5c20*/  LOP3.LUT R12, R8, 0x4e, RZ, 0xfc, !PT ;  /* 0x0000004e080c7812 */ /* 0x000fe200078efcff */
[----:B------:R-:W-:Y:S01]  /*5c30*/  IMAD R4, R0, R5, R4 ;  /* 0x0000000500047224 */ /* 0x000fe200078e0204 */
[----:B------:R-:W-:Y:S01]  /*5c40*/  LOP3.LUT R5, R8, 0x50, RZ, 0xfc, !PT ;  /* 0x0000005008057812 */ /* 0x000fe200078efcff */
[----:B------:R-:W-:Y:S01]  /*5c50*/  IMAD R18, R0, R6, R18 ;  /* 0x0000000600127224 */ /* 0x000fe200078e0212 */
[----:B------:R-:W-:Y:S01]  /*5c60*/  IABS R6, R9 ;  /* 0x0000000900067213 */ /* 0x000fe20000000000 */
[--C-:B------:R-:W-:Y:S01]  /*5c70*/  @!P4 IMAD.IADD R10, R10, 0x1, -R0.reuse ;  /* 0x000000010a0ac824 */ /* 0x100fe200078e0a00 */
[----:B------:R-:W-:Y:S01]  /*5c80*/  IABS R13, R12 ;  /* 0x0000000c000d7213 */ /* 0x000fe20000000000 */
[----:B------:R-:W-:Y:S01]  /*5c90*/  @!P0 IMAD.IADD R2, R2, 0x1, -R0 ;  /* 0x0000000102028824 */ /* 0x000fe200078e0a00 */
[C---:B------:R-:W-:Y:S01]  /*5ca0*/  ISETP.GT.U32.AND P6, PT, R0.reuse, R18, PT ;  /* 0x000000120000720c */ /* 0x040fe20003fc4070 */
[----:B0-----:R-:W-:Y:S01]  /*5cb0*/  IMAD.MOV.U32 R16, RZ, RZ, R7 ;  /* 0x000000ffff107224 */ /* 0x001fe200078e0007 */
[----:B------:R-:W-:Y:S01]  /*5cc0*/  ISETP.GT.U32.AND P4, PT, R0, R10, PT ;  /* 0x0000000a0000720c */ /* 0x000fe20003f84070 */
[----:B------:R-:W-:Y:S01]  /*5cd0*/  IMAD.HI.U32 R14, R11, R6, RZ ;  /* 0x000000060b0e7227 */ /* 0x000fe200078e00ff */
[----:B------:R-:W-:-:S02]  /*5ce0*/  ISETP.GE.AND P0, PT, R3, RZ, PT ;  /* 0x000000ff0300720c */ /* 0x000fc40003f06270 */
[----:B------:R-:W-:Y:S01]  /*5cf0*/  LOP3.LUT R3, R8, 0x52, RZ, 0xfc, !PT ;  /* 0x0000005208037812 */ /* 0x000fe200078efcff */
[----:B------:R-:W-:Y:S01]  /*5d00*/  @!P5 IMAD.MOV R16, RZ, RZ, -R16 ;  /* 0x000000ffff10d224 */ /* 0x000fe200078e0a10 */
[C---:B------:R-:W-:Y:S01]  /*5d10*/  ISETP.GT.U32.AND P5, PT, R0.reuse, R4, PT ;  /* 0x000000040000720c */ /* 0x040fe20003fa4070 */
[----:B------:R-:W-:Y:S01]  /*5d20*/  IMAD.MOV R14, RZ, RZ, -R14 ;  /* 0x000000ffff0e7224 */ /* 0x000fe200078e0a0e */
[----:B------:R-:W-:Y:S01]  /*5d30*/  IABS R7, R3 ;  /* 0x0000000300077213 */ /* 0x000fe20000000000 */
[----:B------:R-:W-:Y:S01]  /*5d40*/  IMAD.MOV.U32 R15, RZ, RZ, R2 ;  /* 0x000000ffff0f7224 */ /* 0x000fe200078e0002 */
[----:B------:R-:W-:Y:S01]  /*5d50*/  IABS R2, R5 ;  /* 0x0000000500027213 */ /* 0x000fe20000000000 */
[----:B------:R-:W-:Y:S01]  /*5d60*/  IMAD R6, R0, R14, R6 ;  /* 0x0000000e00067224 */ /* 0x000fe200078e0206 */
[----:B------:R0:W-:Y:S01]  /*5d70*/  STL [R1+0x1f0], R16 ;  /* 0x0001f01001007387 */ /* 0x0001e20000100800 */
[--C-:B------:R-:W-:Y:S02]  /*5d80*/  @!P6 IMAD.IADD R18, R18, 0x1, -R0.reuse ;  /* 0x000000011212e824 */ /* 0x100fe400078e0a00 */
[----:B------:R-:W-:Y:S01]  /*5d90*/  @!P3 IMAD.MOV R15, RZ, RZ, -R15 ;  /* 0x000000ffff0fb224 */ /* 0x000fe200078e0a0f */
[----:B------:R-:W-:Y:S01]  /*5da0*/  ISETP.GT.U32.AND P3, PT, R0, R6, PT ;  /* 0x000000060000720c */ /* 0x000fe20003f64070 */
[--C-:B------:R-:W-:Y:S01]  /*5db0*/  @!P4 IMAD.IADD R10, R10, 0x1, -R0.reuse ;  /* 0x000000010a0ac824 */ /* 0x100fe200078e0a00 */
[----:B------:R-:W-:Y:S01]  /*5dc0*/  ISETP.GE.AND P4, PT, R9, RZ, PT ;  /* 0x000000ff0900720c */ /* 0x000fe20003f86270 */
[----:B------:R-:W-:Y:S01]  /*5dd0*/  @!P5 IMAD.IADD R4, R4, 0x1, -R0 ;  /* 0x000000010404d824 */ /* 0x000fe200078e0a00 */
[C---:B------:R-:W-:Y:S01]  /*5de0*/  ISETP.GT.U32.AND P6, PT, R0.reuse, R18, PT ;  /* 0x000000120000720c */ /* 0x040fe20003fc4070 */
[----:B------:R-:W-:Y:S01]  /*5df0*/  IMAD.HI.U32 R9, R11, R7, RZ ;  /* 0x000000070b097227 */ /* 0x000fe200078e00ff */
[----:B------:R-:W-:Y:S02]  /*5e00*/  STL [R1+0x1f8], R15 ;  /* 0x0001f80f01007387 */ /* 0x000fe40000100800 */
[----:B------:R-:W-:Y:S01]  /*5e10*/  ISETP.GT.U32.AND P5, PT, R0, R4, PT ;  /* 0x000000040000720c */ /* 0x000fe20003fa4070 */
[----:B------:R-:W-:-:S02]  /*5e20*/  IMAD.MOV R9, RZ, RZ, -R9 ;  /* 0x000000ffff097224 */ /* 0x000fc400078e0a09 */
[----:B------:R-:W-:Y:S02]  /*5e30*/  IMAD.MOV.U32 R14, RZ, RZ, R10 ;  /* 0x000000ffff0e7224 */ /* 0x000fe400078e000a */
[----:B------:R-:W-:Y:S01]  /*5e40*/  IMAD R7, R0, R9, R7 ;  /* 0x0000000900077224 */ /* 0x000fe200078e0207 */
[----:B------:R-:W-:Y:S01]  /*5e50*/  LOP3.LUT R9, R8, 0x4c, RZ, 0xfc, !PT ;  /* 0x0000004c08097812 */ /* 0x000fe200078efcff */
[--C-:B------:R-:W-:Y:S02]  /*5e60*/  @!P3 IMAD.IADD R6, R6, 0x1, -R0.reuse ;  /* 0x000000010606b824 */ /* 0x100fe400078e0a00 */
[--C-:B------:R-:W-:Y:S01]  /*5e70*/  @!P6 IMAD.IADD R18, R18, 0x1, -R0.reuse ;  /* 0x000000011212e824 */ /* 0x100fe200078e0a00 */
[----:B------:R-:W-:Y:S01]  /*5e80*/  ISETP.GE.AND P6, PT, R3, RZ, PT ;  /* 0x000000ff0300720c */ /* 0x000fe20003fc6270 */
[----:B------:R-:W-:Y:S01]  /*5e90*/  IMAD.HI.U32 R3, R11, R2, RZ ;  /* 0x000000020b037227 */ /* 0x000fe200078e00ff */
[----:B------:R-:W-:Y:S02]  /*5ea0*/  ISETP.GT.U32.AND P3, PT, R0, R6, PT ;  /* 0x000000060000720c */ /* 0x000fe40003f64070 */
[----:B0-----:R-:W-:Y:S01]  /*5eb0*/  IABS R16, R9 ;  /* 0x0000000900107213 */ /* 0x001fe20000000000 */
[----:B------:R-:W-:Y:S01]  /*5ec0*/  @!P5 IMAD.IADD R4, R4, 0x1, -R0 ;  /* 0x000000010404d824 */ /* 0x000fe200078e0a00 */
[----:B------:R-:W-:Y:S01]  /*5ed0*/  ISETP.GT.U32.AND P5, PT, R0, R7, PT ;  /* 0x000000070000720c */ /* 0x000fe20003fa4070 */
[----:B------:R-:W-:-:S02]  /*5ee0*/  IMAD.MOV R3, RZ, RZ, -R3 ;  /* 0x000000ffff037224 */ /* 0x000fc400078e0a03 */
[----:B------:R-:W-:Y:S01]  /*5ef0*/  @!P1 IMAD.MOV R14, RZ, RZ, -R14 ;  /* 0x000000ffff0e9224 */ /* 0x000fe200078e0a0e */
[----:B------:R-:W-:Y:S01]  /*5f00*/  ISETP.GE.AND P1, PT, R5, RZ, PT ;  /* 0x000000ff0500720c */ /* 0x000fe20003f26270 */
[----:B------:R-:W-:Y:S01]  /*5f10*/  IMAD R2, R0, R3, R2 ;  /* 0x0000000300027224 */ /* 0x000fe200078e0202 */
[----:B------:R-:W-:Y:S01]  /*5f20*/  LOP3.LUT R3, R8, 0x48, RZ, 0xfc, !PT ;  /* 0x0000004808037812 */ /* 0x000fe200078efcff */
[----:B------:R-:W-:Y:S01]  /*5f30*/  @!P2 IMAD.MOV R18, RZ, RZ, -R18 ;  /* 0x000000ffff12a224 */ /* 0x000fe200078e0a12 */
[----:B------:R0:W-:Y:S01]  /*5f40*/  STL [R1+0x1f4], R14 ;  /* 0x0001f40e01007387 */ /* 0x0001e20000100800 */
[--C-:B------:R-:W-:Y:S01]  /*5f50*/  @!P3 IMAD.IADD R6, R6, 0x1, -R0.reuse ;  /* 0x000000010606b824 */ /* 0x100fe200078e0a00 */
[----:B------:R-:W-:Y:S01]  /*5f60*/  ISETP.GT.U32.AND P3, PT, R0, R2, PT ;  /* 0x000000020000720c */ /* 0x000fe20003f64070 */
[----:B------:R-:W-:Y:S01]  /*5f70*/  IMAD.HI.U32 R5, R11, R13, RZ ;  /* 0x0000000d0b057227 */ /* 0x000fe200078e00ff */
[----:B------:R-:W-:Y:S01]  /*5f80*/  IABS R10, R3 ;  /* 0x00000003000a7213 */ /* 0x000fe20000000000 */
[----:B------:R1:W-:Y:S02]  /*5f90*/  STL [R1+0x1ec], R18 ;  /* 0x0001ec1201007387 */ /* 0x0003e40000100800 */
[----:B------:R-:W-:-:S02]  /*5fa0*/  @!P5 IMAD.IADD R7, R7, 0x1, -R0 ;  /* 0x000000010707d824 */ /* 0x000fc400078e0a00 */
[C---:B------:R-:W-:Y:S01]  /*5fb0*/  IMAD.HI.U32 R19, R11.reuse, R16, RZ ;  /* 0x000000100b137227 */ /* 0x040fe200078e00ff */
[----:B0-----:R-:W-:Y:S02]  /*5fc0*/  LOP3.LUT R14, R8, 0x4a, RZ, 0xfc, !PT ;  /* 0x0000004a080e7812 */ /* 0x001fe400078efcff */
[C---:B------:R-:W-:Y:S01]  /*5fd0*/  ISETP.GT.U32.AND P2, PT, R0.reuse, R7, PT ;  /* 0x000000070000720c */ /* 0x040fe20003f44070 */
[----:B------:R-:W-:Y:S01]  /*5fe0*/  IMAD.MOV R5, RZ, RZ, -R5 ;  /* 0x000000ffff057224 */ /* 0x000fe200078e0a05 */
[----:B------:R-:W-:Y:S01]  /*5ff0*/  IABS R15, R14 ;  /* 0x0000000e000f7213 */ /* 0x000fe20000000000 */
[----:B------:R-:W-:Y:S02]  /*6000*/  IMAD.MOV R19, RZ, RZ, -R19 ;  /* 0x000000ffff137224 */ /* 0x000fe400078e0a13 */
[----:B------:R-:W-:Y:S01]  /*6010*/  IMAD R13, R0, R5, R13 ;  /* 0x00000005000d7224 */ /* 0x000fe200078e020d */
[----:B------:R-:W-:Y:S01]  /*6020*/  LOP3.LUT R5, R8, 0x46, RZ, 0xfc, !PT ;  /* 0x0000004608057812 */ /* 0x000fe200078efcff */
[----:B------:R-:W-:-:S03]  /*6030*/  IMAD.HI.U32 R17, R11, R15, RZ ;  /* 0x0000000f0b117227 */ /* 0x000fc600078e00ff */
[----:B------:R-:W-:Y:S01]  /*6040*/  ISETP.GT.U32.AND P5, PT, R0, R13, PT ;  /* 0x0000000d0000720c */ /* 0x000fe20003fa4070 */
[----:B------:R-:W-:Y:S02]  /*6050*/  IMAD.MOV R17, RZ, RZ, -R17 ;  /* 0x000000ffff117224 */ /* 0x000fe400078e0a11 */
[----:B------:R-:W-:Y:S01]  /*6060*/  @!P3 IMAD.IADD R2, R2, 0x1, -R0 ;  /* 0x000000010202b824 */ /* 0x000fe200078e0a00 */
[----:B------:R-:W-:Y:S01]  /*6070*/  ISETP.GE.AND P3, PT, R12, RZ, PT ;  /* 0x000000ff0c00720c */ /* 0x000fe20003f66270 */
[----:B------:R-:W-:Y:S02]  /*6080*/  IMAD.MOV.U32 R20, RZ, RZ, R4 ;  /* 0x000000ffff147224 */ /* 0x000fe400078e0004 */
[----:B------:R-:W-:Y:S02]  /*6090*/  @!P2 IMAD.IADD R7, R7, 0x1, -R0 ;  /* 0x000000010707a824 */ /* 0x000fe400078e0a00 */
[----:B------:R-:W-:Y:S01]  /*60a0*/  IMAD R12, R0, R19, R16 ;  /* 0x00000013000c7224 */ /* 0x000fe200078e0210 */
[----:B------:R-:W-:Y:S01]  /*60b0*/  IABS R16, R5 ;  /* 0x0000000500107213 */ /* 0x000fe20000000000 */
[----:B-1----:R-:W-:-:S02]  /*60c0*/  IMAD.MOV.U32 R18, RZ, RZ, R10 ;  /* 0x000000ffff127224 */ /* 0x002fc400078e000a */
[C---:B------:R-:W-:Y:S01]  /*60d0*/  IMAD R10, R0.reuse, R17, R15 ;  /* 0x00000011000a7224 */ /* 0x040fe200078e020f */
[C---:B------:R-:W-:Y:S01]  /*60e0*/  ISETP.GT.U32.AND P2, PT, R0.reuse, R12, PT ;  /* 0x0000000c0000720c */ /* 0x040fe20003f44070 */
[----:B------:R-:W-:Y:S01]  /*60f0*/  @!P0 IMAD.MOV R20, RZ, RZ, -R20 ;  /* 0x000000ffff148224 */ /* 0x000fe200078e0a14 */
[C---:B------:R-:W-:Y:S01]  /*6100*/  ISETP.GT.U32.AND P0, PT, R0.reuse, R2, PT ;  /* 0x000000020000720c */ /* 0x040fe20003f04070 */
[----:B------:R-:W-:Y:S02]  /*6110*/  IMAD.MOV.U32 R15, RZ, RZ, R7 ;  /* 0x000000ffff0f7224 */ /* 0x000fe400078e0007 */
[----:B------:R-:W-:Y:S01]  /*6120*/  IMAD.HI.U32 R4, R11, R18, RZ ;  /* 0x000000120b047227 */ /* 0x000fe200078e00ff */
[----:B------:R0:W-:Y:S03]  /*6130*/  STL [R1+0x1e0], R20 ;  /* 0x0001e01401007387 */ /* 0x0001e60000100800 */
[----:B------:R-:W-:Y:S01]  /*6140*/  @!P6 IMAD.MOV R15, RZ, RZ, -R15 ;  /* 0x000000ffff0fe224 */ /* 0x000fe200078e0a0f */
[----:B------:R-:W-:Y:S01]  /*6150*/  ISETP.GT.U32.AND P6, PT, R0, R10, PT ;  /* 0x0000000a0000720c */ /* 0x000fe20003fc4070 */
[----:B------:R-:W-:-:S02]  /*6160*/  IMAD.MOV.U32 R17, RZ, RZ, R6 ;  /* 0x000000ffff117224 */ /* 0x000fc400078e0006 */
[----:B------:R-:W-:Y:S02]  /*6170*/  IMAD.MOV R4, RZ, RZ, -R4 ;  /* 0x000000ffff047224 */ /* 0x000fe400078e0a04 */
[----:B------:R-:W-:Y:S01]  /*6180*/  @!P4 IMAD.MOV R17, RZ, RZ, -R17 ;  /* 0x000000ffff11c224 */ /* 0x000fe200078e0a11 */
[----:B------:R-:W-:Y:S01]  /*6190*/  ISETP.GE.AND P4, PT, R9, RZ, PT ;  /* 0x000000ff0900720c */ /* 0x000fe20003f86270 */
[----:B------:R-:W-:Y:S01]  /*61a0*/  IMAD R9, R0, R4, R18 ;  /* 0x0000000400097224 */ /* 0x000fe200078e0212 */
[----:B------:R-:W-:Y:S01]  /*61b0*/  LOP3.LUT R4, R8, 0x44, RZ, 0xfc, !PT ;  /* 0x0000004408047812 */ /* 0x000fe200078efcff */
[--C-:B------:R-:W-:Y:S01]  /*61c0*/  @!P5 IMAD.IADD R13, R13, 0x1, -R0.reuse ;  /* 0x000000010d0dd824 */ /* 0x100fe200078e0a00 */
[----:B------:R-:W-:Y:S01]  /*61d0*/  STL [R1+0x1d8], R17 ;  /* 0x0001d81101007387 */ /* 0x000fe20000100800 */
[--C-:B------:R-:W-:Y:S01]  /*61e0*/  @!P0 IMAD.IADD R2, R2, 0x1, -R0.reuse ;  /* 0x0000000102028824 */ /* 0x100fe200078e0a00 */
[----:B------:R-:W-:Y:S01]  /*61f0*/  ISETP.GE.AND P0, PT, R14, RZ, PT ;  /* 0x000000ff0e00720c */ /* 0x000fe20003f06270 */
[----:B------:R-:W-:Y:S01]  /*6200*/  @!P2 IMAD.IADD R12, R12, 0x1, -R0 ;  /* 0x000000010c0ca824 */ /* 0x000fe200078e0a00 */
[C---:B------:R-:W-:Y:S01]  /*6210*/  ISETP.GT.U32.AND P2, PT, R0.reuse, R9, PT ;  /* 0x000000090000720c */ /* 0x040fe20003f44070 */
[----:B------:R-:W-:Y:S01]  /*6220*/  IMAD.MOV.U32 R7, RZ, RZ, R2 ;  /* 0x000000ffff077224 */ /* 0x000fe200078e0002 */
[----:B------:R-:W-:Y:S01]  /*6230*/  ISETP.GT.U32.AND P5, PT, R0, R13, PT ;  /* 0x0000000d0000720c */ /* 0x000fe20003fa4070 */
[----:B------:R-:W-:Y:S01]  /*6240*/  @!P6 IMAD.IADD R10, R10, 0x1, -R0 ;  /* 0x000000010a0ae824 */ /* 0x000fe200078e0a00 */
[----:B------:R-:W-:Y:S01]  /*6250*/  ISETP.GT.U32.AND P6, PT, R0, R12, PT ;  /* 0x0000000c0000720c */ /* 0x000fe20003fc4070 */
[----:B------:R-:W-:Y:S01]  /*6260*/  IMAD.HI.U32 R6, R11, R16, RZ ;  /* 0x000000100b067227 */ /* 0x000fe200078e00ff */
[----:B------:R-:W-:Y:S01]  /*6270*/  LOP3.LUT R14, R8, 0x40, RZ, 0xfc, !PT ;  /* 0x00000040080e7812 */ /* 0x000fe200078efcff */
[----:B------:R-:W-:Y:S01]  /*6280*/  STL [R1+0x1d4], R15 ;  /* 0x0001d40f01007387 */ /* 0x000fe20000100800 */
[----:B------:R-:W-:Y:S01]  /*6290*/  IABS R27, R4 ;  /* 0x00000004001b7213 */ /* 0x000fe20000000000 */
[----:B------:R-:W-:Y:S01]  /*62a0*/  @!P1 IMAD.MOV R7, RZ, RZ, -R7 ;  /* 0x000000ffff079224 */ /* 0x000fe200078e0a07 */
[----:B------:R-:W-:Y:S01]  /*62b0*/  ISETP.GT.U32.AND P1, PT, R0, R10, PT ;  /* 0x0000000a0000720c */ /* 0x000fe20003f24070 */
[----:B------:R-:W-:Y:S01]  /*62c0*/  IMAD.MOV R6, RZ, RZ, -R6 ;  /* 0x000000ffff067224 */ /* 0x000fe200078e0a06 */
[----:B0-----:R-:W-:Y:S01]  /*62d0*/  LOP3.LUT R20, R8, 0x12, RZ, 0xfc, !PT ;  /* 0x0000001208147812 */ /* 0x001fe200078efcff */
[----:B------:R-:W-:Y:S01]  /*62e0*/  @!P2 IMAD.IADD R9, R9, 0x1, -R0 ;  /* 0x000000010909a824 */ /* 0x000fe200078e0a00 */
[----:B------:R0:W-:Y:S01]  /*62f0*/  STL [R1+0x1cc], R7 ;  /* 0x0001cc0701007387 */ /* 0x0001e20000100800 */
[----:B------:R-:W-:Y:S01]  /*6300*/  IMAD R6, R0, R6, R16 ;  /* 0x0000000600067224 */ /* 0x000fe200078e0210 */
[----:B------:R-:W-:Y:S01]  /*6310*/  LOP3.LUT R16, R8, 0x42, RZ, 0xfc, !PT ;  /* 0x0000004208107812 */ /* 0x000fe200078efcff */
[--C-:B------:R-:W-:Y:S01]  /*6320*/  @!P5 IMAD.IADD R13, R13, 0x1, -R0.reuse ;  /* 0x000000010d0dd824 */ /* 0x100fe200078e0a00 */
[----:B------:R-:W-:Y:S01]  /*6330*/  ISETP.GE.AND P5, PT, R3, RZ, PT ;  /* 0x000000ff0300720c */ /* 0x000fe20003fa6270 */
[--C-:B------:R-:W-:Y:S01]  /*6340*/  @!P6 IMAD.IADD R12, R12, 0x1, -R0.reuse ;  /* 0x000000010c0ce824 */ /* 0x100fe200078e0a00 */
[----:B------:R-:W-:Y:S01]  /*6350*/  IABS R3, R14 ;  /* 0x0000000e00037213 */ /* 0x000fe20000000000 */
[----:B------:R-:W-:Y:S01]  /*6360*/  @!P3 IMAD.MOV R13, RZ, RZ, -R13 ;  /* 0x000000ffff0db224 */ /* 0x000fe200078e0a0d */
[----:B------:R-:W-:Y:S01]  /*6370*/  ISETP.GT.U32.AND P2, PT, R0, R9, PT ;  /* 0x000000090000720c */ /* 0x000fe20003f44070 */
[----:B------:R-:W-:Y:S01]  /*6380*/  @!P1 IMAD.IADD R10, R10, 0x1, -R0 ;  /* 0x000000010a0a9824 */ /* 0x000fe200078e0a00 */
[----:B------:R-:W-:Y:S01]  /*6390*/  ISETP.GT.U32.AND P6, PT, R0, R6, PT ;  /* 0x000000060000720c */ /* 0x000fe20003fc4070 */
[----:B0-----:R-:W-:Y:S01]  /*63a0*/  IMAD.HI.U32 R7, R11, R27, RZ ;  /* 0x0000001b0b077227 */ /* 0x001fe200078e00ff */
[----:B------:R-:W-:Y:S01]  /*63b0*/  IABS R17, R16 ;  /* 0x0000001000117213 */ /* 0x000fe20000000000 */
[----:B------:R0:W-:Y:S01]  /*63c0*/  STL [R1+0x190], R13 ;  /* 0x0001900d01007387 */ /* 0x0001e20000100800 */
[----:B------:R-:W-:Y:S01]  /*63d0*/  ISETP.GE.AND P1, PT, R5, RZ, PT ;  /* 0x000000ff0500720c */ /* 0x000fe20003f26270 */
[----:B------:R-:W-:Y:S01]  /*63e0*/  IMAD.HI.U32 R5, R11, R3, RZ ;  /* 0x000000030b057227 */ /* 0x000fe200078e00ff */
[----:B------:R-:W-:-:S03]  /*63f0*/  LOP3.LUT R15, R8, 0x3e, RZ, 0xfc, !PT ;  /* 0x0000003e080f7812 */ /* 0x000fc600078efcff */
[----:B------:R-:W-:Y:S01]  /*6400*/  IMAD.MOV R7, RZ, RZ, -R7 ;  /* 0x000000ffff077224 */ /* 0x000fe200078e0a07 */
[----:B------:R-:W-:Y:S01]  /*6410*/  IABS R2, R15 ;  /* 0x0000000f00027213 */ /* 0x000fe20000000000 */
[----:B------:R-:W-:-:S04]  /*6420*/  IMAD.HI.U32 R18, R11, R17, RZ ;  /* 0x000000110b127227 */ /* 0x000fc800078e00ff */
[----:B------:R-:W-:Y:S02]  /*6430*/  IMAD.MOV R5, RZ, RZ, -R5 ;  /* 0x000000ffff057224 */ /* 0x000fe400078e0a05 */
[C---:B------:R-:W-:Y:S02]  /*6440*/  IMAD R27, R0.reuse, R7, R27 ;  /* 0x00000007001b7224 */ /* 0x040fe400078e021b */
[----:B------:R-:W-:Y:S02]  /*6450*/  IMAD.MOV R18, RZ, RZ, -R18 ;  /* 0x000000ffff127224 */ /* 0x000fe400078e0a12 */
[----:B------:R-:W-:Y:S01]  /*6460*/  IMAD R3, R0, R5, R3 ;  /* 0x0000000500037224 */ /* 0x000fe200078e0203 */
[----:B------:R-:W-:Y:S01]  /*6470*/  LOP3.LUT R5, R8, 0x3c, RZ, 0xfc, !PT ;  /* 0x0000003c08057812 */ /* 0x000fe200078efcff */
[--C-:B------:R-:W-:Y:S01]  /*6480*/  @!P2 IMAD.IADD R9, R9, 0x1, -R0.reuse ;  /* 0x000000010909a824 */ /* 0x100fe200078e0a00 */
[----:B------:R-:W-:Y:S01]  /*6490*/  ISETP.GT.U32.AND P2, PT, R0, R27, PT ;  /* 0x0000001b0000720c */ /* 0x000fe20003f44070 */
[----:B------:R-:W-:Y:S01]  /*64a0*/  @!P6 IMAD.IADD R6, R6, 0x1, -R0 ;  /* 0x000000010606e824 */ /* 0x000fe200078e0a00 */
[----:B------:R-:W-:Y:S01]  /*64b0*/  ISETP.GE.AND P6, PT, R4, RZ, PT ;  /* 0x000000ff0400720c */ /* 0x000fe20003fc6270 */
[----:B------:R-:W-:Y:S01]  /*64c0*/  IMAD R4, R0, R18, R17 ;  /* 0x0000001200047224 */ /* 0x000fe200078e0211 */
[----:B------:R-:W-:Y:S01]  /*64d0*/  IABS R17, R5 ;  /* 0x0000000500117213 */ /* 0x000fe20000000000 */
[----:B------:R-:W-:-:S02]  /*64e0*/  IMAD.MOV.U32 R19, RZ, RZ, R12 ;  /* 0x000000ffff137224 */ /* 0x000fc400078e000c */
[----:B------:R-:W-:Y:S01]  /*64f0*/  IMAD.HI.U32 R7, R11, R2, RZ ;  /* 0x000000020b077227 */ /* 0x000fe200078e00ff */
[----:B------:R-:W-:-:S03]  /*6500*/  ISETP.GT.U32.AND P3, PT, R0, R4, PT ;  /* 0x000000040000720c */ /* 0x000fc60003f64070 */
[----:B------:R-:W-:Y:S02]  /*6510*/  IMAD.MOV.U32 R12, RZ, RZ, R17 ;  /* 0x000000ffff0c7224 */ /* 0x000fe400078e0011 */
[----:B------:R-:W-:Y:S02]  /*6520*/  IMAD.MOV.U32 R17, RZ, RZ, R10 ;  /* 0x000000ffff117224 */ /* 0x000fe400078e000a */
[----:B------:R-:W-:Y:S02]  /*6530*/  IMAD.MOV R7, RZ, RZ, -R7 ;  /* 0x000000ffff077224 */ /* 0x000fe400078e0a07 */
[----:B------:R-:W-:Y:S01]  /*6540*/  @!P0 IMAD.MOV R17, RZ, RZ, -R17 ;  /* 0x000000ffff118224 */ /* 0x000fe200078e0a11 */
[C---:B------:R-:W-:Y:S01]  /*6550*/  ISETP.GT.U32.AND P0, PT, R0.reuse, R3, PT ;  /* 0x000000030000720c */ /* 0x040fe20003f04070 */
[----:B------:R-:W-:Y:S01]  /*6560*/  @!P2 IMAD.IADD R27, R27, 0x1, -R0 ;  /* 0x000000011b1ba824 */ /* 0x000fe200078e0a00 */
[C---:B------:R-:W-:Y:S01]  /*6570*/  ISETP.GT.U32.AND P2, PT, R0.reuse, R6, PT ;  /* 0x000000060000720c */ /* 0x040fe20003f44070 */
[----:B------:R-:W-:Y:S01]  /*6580*/  IMAD R2, R0, R7, R2 ;  /* 0x0000000700027224 */ /* 0x000fe200078e0202 */
[----:B------:R-:W-:Y:S01]  /*6590*/  LOP3.LUT R7, R8, 0x3a, RZ, 0xfc, !PT ;  /* 0x0000003a08077812 */ /* 0x000fe200078efcff */
[----:B------:R-:W-:Y:S01]  /*65a0*/  @!P4 IMAD.MOV R19, RZ, RZ, -R19 ;  /* 0x000000ffff13c224 */ /* 0x000fe200078e0a13 */
[----:B------:R-:W-:Y:S01]  /*65b0*/  ISETP.GT.U32.AND P4, PT, R0, R27, PT ;  /* 0x0000001b0000720c */ /* 0x000fe20003f84070 */
[----:B------:R-:W-:Y:S01]  /*65c0*/  @!P5 IMAD.MOV R9, RZ, RZ, -R9 ;  /* 0x000000ffff09d224 */ /* 0x000fe200078e0a09 */
[----:B0-----:R-:W-:Y:S01]  /*65d0*/  IABS R13, R7 ;  /* 0x00000007000d7213 */ /* 0x001fe20000000000 */
[----:B------:R-:W-:Y:S01]  /*65e0*/  @!P3 IMAD.IADD R4, R4, 0x1, -R0 ;  /* 0x000000010404b824 */ /* 0x000fe200078e0a00 */
[----:B------:R-:W-:Y:S01]  /*65f0*/  STL [R1+0x188], R19 ;  /* 0x0001881301007387 */ /* 0x000fe20000100800 */
[----:B------:R-:W-:Y:S01]  /*6600*/  IMAD.HI.U32 R10, R11, R12, RZ ;  /* 0x0000000c0b0a7227 */ /* 0x000fe200078e00ff */
[----:B------:R-:W-:-:S02]  /*6610*/  ISETP.GE.AND P5, PT, R16, RZ, PT ;  /* 0x000000ff1000720c */ /* 0x000fc40003fa6270 */
[----:B------:R0:W-:Y:S01]  /*6620*/  STL [R1+0x170], R17 ;  /* 0x0001701101007387 */ /* 0x0001e20000100800 */
[--C-:B------:R-:W-:Y:S01]  /*6630*/  @!P0 IMAD.IADD R3, R3, 0x1, -R0.reuse ;  /* 0x0000000103038824 */ /* 0x100fe200078e0a00 */
[----:B------:R-:W-:Y:S01]  /*6640*/  ISETP.GT.U32.AND P0, PT, R0, R4, PT ;  /* 0x000000040000720c */ /* 0x000fe20003f04070 */
[----:B------:R-:W-:Y:S01]  /*6650*/  @!P2 IMAD.IADD R6, R6, 0x1, -R0 ;  /* 0x000000010606a824 */ /* 0x000fe200078e0a00 */
[----:B------:R1:W-:Y:S01]  /*6660*/  STL [R1+0x160], R9 ;  /* 0x0001600901007387 */ /* 0x0003e20000100800 */
[----:B------:R-:W-:Y:S01]  /*6670*/  ISETP.GT.U32.AND P2, PT, R0, R2, PT ;  /* 0x000000020000720c */ /* 0x000fe20003f44070 */
[----:B------:R-:W-:Y:S01]  /*6680*/  IMAD.MOV R10, RZ, RZ, -R10 ;  /* 0x000000ffff0a7224 */ /* 0x000fe200078e0a0a */
[----:B------:R-:W-:Y:S01]  /*6690*/  ISETP.GE.AND P3, PT, R15, RZ, PT ;  /* 0x000000ff0f00720c */ /* 0x000fe20003f66270 */
[----:B------:R-:W-:Y:S01]  /*66a0*/  @!P4 IMAD.IADD R27, R27, 0x1, -R0 ;  /* 0x000000011b1bc824 */ /* 0x000fe200078e0a00 */
[----:B------:R-:W-:Y:S01]  /*66b0*/  ISETP.GE.AND P4, PT, R14, RZ, PT ;  /* 0x000000ff0e00720c */ /* 0x000fe20003f86270 */
[----:B0-----:R-:W-:Y:S01]  /*66c0*/  IMAD.MOV.U32 R17, RZ, RZ, R6 ;  /* 0x000000ffff117224 */ /* 0x001fe200078e0006 */
[----:B------:R-:W-:Y:S01]  /*66d0*/  LOP3.LUT R14, R8, 0x38, RZ, 0xfc, !PT ;  /* 0x00000038080e7812 */ /* 0x000fe200078efcff */
[----:B------:R-:W-:-:S02]  /*66e0*/  IMAD R10, R0, R10, R12 ;  /* 0x0000000a000a7224 */ /* 0x000fc400078e020c */
[----:B-1----:R-:W-:Y:S01]  /*66f0*/  IMAD.MOV.U32 R9, RZ, RZ, R13 ;  /* 0x000000ffff097224 */ /* 0x002fe200078e000d */
[----:B------:R-:W-:Y:S01]  /*6700*/  IABS R12, R14 ;  /* 0x0000000e000c7213 */ /* 0x000fe20000000000 */
[----:B------:R-:W-:Y:S01]  /*6710*/  @!P1 IMAD.MOV R17, RZ, RZ, -R17 ;  /* 0x000000ffff119224 */ /* 0x000fe200078e0a11 */
[----:B------:R-:W-:Y:S01]  /*6720*/  ISETP.GT.U32.AND P1, PT, R0, R3, PT ;  /* 0x000000030000720c */ /* 0x000fe20003f24070 */
[----:B------:R-:W-:-:S03]  /*6730*/  IMAD.HI.U32 R13, R11, R9, RZ ;  /* 0x000000090b0d7227 */ /* 0x000fc600078e00ff */
[----:B------:R-:W-:Y:S01]  /*6740*/  STL [R1+0x150], R17 ;  /* 0x0001501101007387 */ /* 0x000fe20000100800 */
[----:B------:R-:W-:Y:S02]  /*6750*/  IMAD.MOV R13, RZ, RZ, -R13 ;  /* 0x000000ffff0d7224 */ /* 0x000fe400078e0a0d */
[----:B------:R-:W-:Y:S01]  /*6760*/  @!P6 IMAD.MOV R27, RZ, RZ, -R27 ;  /* 0x000000ffff1be224 */ /* 0x000fe200078e0a1b */
[C---:B------:R-:W-:Y:S01]  /*6770*/  ISETP.GT.U32.AND P6, PT, R0.reuse, R10, PT ;  /* 0x0000000a0000720c */ /* 0x040fe20003fc4070 */
[----:B------:R-:W-:Y:S01]  /*6780*/  IMAD R6, R0, R13, R9 ;  /* 0x0000000d00067224 */ /* 0x000fe200078e0209 */
[----:B------:R-:W-:Y:S01]  /*6790*/  LOP3.LUT R9, R8, 0x36, RZ, 0xfc, !PT ;  /* 0x0000003608097812 */ /* 0x000fe200078efcff */
[----:B------:R-:W-:Y:S01]  /*67a0*/  @!P0 IMAD.IADD R4, R4, 0x1, -R0 ;  /* 0x0000000104048824 */ /* 0x000fe200078e0a00 */
[----:B------:R-:W-:Y:S01]  /*67b0*/  ISETP.GE.AND P0, PT, R5, RZ, PT ;  /* 0x000000ff0500720c */ /* 0x000fe20003f06270 */
[----:B------:R-:W-:Y:S01]  /*67c0*/  IMAD.MOV.U32 R5, RZ, RZ, R12 ;  /* 0x000000ffff057224 */ /* 0x000fe200078e000c */
[----:B------:R-:W-:Y:S01]  /*67d0*/  IABS R13, R9 ;  /* 0x00000009000d7213 */ /* 0x000fe20000000000 */
[----:B------:R-:W-:Y:S01]  /*67e0*/  @!P2 IMAD.IADD R2, R2, 0x1, -R0 ;  /* 0x000000010202a824 */ /* 0x000fe200078e0a00 */
[----:B------:R-:W-:Y:S01]  /*67f0*/  LOP3.LUT R12, R8, 0x34, RZ, 0xfc, !PT ;  /* 0x00000034080c7812 */ /* 0x000fe200078efcff */
[C---:B------:R-:W-:Y:S01]  /*6800*/  IMAD.HI.U32 R16, R11.reuse, R5, RZ ;  /* 0x000000050b107227 */ /* 0x040fe200078e00ff */
[----:B------:R0:W-:Y:S02]  /*6810*/  STL [R1+0x13cc], R27 ;  /* 0x0013cc1b01007387 */ /* 0x0001e40000100800 */
[----:B------:R-:W-:Y:S01]  /*6820*/  ISETP.GT.U32.AND P2, PT, R0, R2, PT ;  /* 0x000000020000720c */ /* 0x000fe20003f44070 */
[----:B------:R-:W-:-:S04]  /*6830*/  IMAD.HI.U32 R15, R11, R13, RZ ;  /* 0x0000000d0b0f7227 */ /* 0x000fc800078e00ff */
[----:B------:R-:W-:Y:S01]  /*6840*/  @!P1 IMAD.IADD R3, R3, 0x1, -R0 ;  /* 0x0000000103039824 */ /* 0x000fe200078e0a00 */
[----:B------:R-:W-:Y:S01]  /*6850*/  ISETP.GT.U32.AND P1, PT, R0, R6, PT ;  /* 0x000000060000720c */ /* 0x000fe20003f24070 */
[----:B------:R-:W-:Y:S01]  /*6860*/  IMAD.MOV R16, RZ, RZ, -R16 ;  /* 0x000000ffff107224 */ /* 0x000fe200078e0a10 */
[----:B0-----:R-:W-:Y:S01]  /*6870*/  LOP3.LUT R27, R8, 0xe, RZ, 0xfc, !PT ;  /* 0x0000000e081b7812 */ /* 0x001fe200078efcff */
[----:B------:R-:W-:Y:S01]  /*6880*/  @!P6 IMAD.IADD R10, R10, 0x1, -R0 ;  /* 0x000000010a0ae824 */ /* 0x000fe200078e0a00 */
[----:B------:R-:W-:Y:S01]  /*6890*/  ISETP.GE.AND P6, PT, R14, RZ, PT ;  /* 0x000000ff0e00720c */ /* 0x000fe20003fc6270 */
[----:B------:R-:W-:Y:S02]  /*68a0*/  IMAD.MOV.U32 R17, RZ, RZ, R4 ;  /* 0x000000ffff117224 */ /* 0x000fe400078e0004 */
[----:B------:R-:W-:Y:S02]  /*68b0*/  IMAD.MOV R4, RZ, RZ, -R15 ;  /* 0x000000ffff047224 */ /* 0x000fe400078e0a0f */
[----:B------:R-:W-:Y:S01]  /*68c0*/  IMAD R5, R0, R16, R5 ;  /* 0x0000001000057224 */ /* 0x000fe200078e0205 */
[----:B------:R-:W-:Y:S01]  /*68d0*/  IABS R16, R29 ;  /* 0x0000001d00107213 */ /* 0x000fe20000000000 */
[----:B------:R-:W-:-:S02]  /*68e0*/  IMAD.MOV.U32 R15, RZ, RZ, R3 ;  /* 0x000000ffff0f7224 */ /* 0x000fc400078e0003 */
[----:B------:R-:W-:Y:S01]  /*68f0*/  @!P5 IMAD.MOV R17, RZ, RZ, -R17 ;  /* 0x000000ffff11d224 */ /* 0x000fe200078e0a11 */
[C---:B------:R-:W-:Y:S01]  /*6900*/  ISETP.GT.U32.AND P5, PT, R0.reuse, R10, PT ;  /* 0x0000000a0000720c */ /* 0x040fe20003fa4070 */
[----:B------:R-:W-:Y:S01]  /*6910*/  @!P4 IMAD.MOV R15, RZ, RZ, -R15 ;  /* 0x000000ffff0fc224 */ /* 0x000fe200078e0a0f */
[----:B------:R-:W-:Y:S01]  /*6920*/  ISETP.GT.U32.AND P4, PT, R0, R5, PT ;  /* 0x000000050000720c */ /* 0x000fe20003f84070 */
[--C-:B------:R-:W-:Y:S01]  /*6930*/  @!P2 IMAD.IADD R2, R2, 0x1, -R0.reuse ;  /* 0x000000010202a824 */ /* 0x100fe200078e0a00 */
[----:B------:R-:W-:Y:S01]  /*6940*/  ISETP.GE.AND P2, PT, R7, RZ, PT ;  /* 0x000000ff0700720c */ /* 0x000fe20003f46270 */
[----:B------:R-:W-:Y:S01]  /*6950*/  @!P1 IMAD.IADD R6, R6, 0x1, -R0 ;  /* 0x0000000106069824 */ /* 0x000fe200078e0a00 */
[----:B------:R-:W-:Y:S01]  /*6960*/  IABS R7, R12 ;  /* 0x0000000c00077213 */ /* 0x000fe20000000000 */
[C---:B------:R-:W-:Y:S01]  /*6970*/  IMAD R3, R0.reuse, R4, R13 ;  /* 0x0000000400037224 */ /* 0x040fe200078e020d */
[----:B------:R0:W-:Y:S01]  /*6980*/  STL [R1+0x80], R17 ;  /* 0x0000801101007387 */ /* 0x0001e20000100800 */
[----:B------:R-:W-:Y:S01]  /*6990*/  IMAD.MOV.U32 R14, RZ, RZ, R2 ;  /* 0x000000ffff0e7224 */ /* 0x000fe200078e0002 */
[----:B------:R-:W-:Y:S01]  /*69a0*/  ISETP.GT.U32.AND P1, PT, R0, R6, PT ;  /* 0x000000060000720c */ /* 0x000fe20003f24070 */
[----:B------:R-:W-:Y:S01]  /*69b0*/  IMAD.HI.U32 R2, R11, R7, RZ ;  /* 0x000000070b027227 */ /* 0x000fe200078e00ff */
[----:B------:R-:W-:Y:S01]  /*69c0*/  STL [R1+0x8c], R15 ;  /* 0x00008c0f01007387 */ /* 0x000fe20000100800 */
[----:B------:R-:W-:-:S02]  /*69d0*/  LOP3.LUT R4, R8, 0x32, RZ, 0xfc, !PT ;  /* 0x0000003208047812 */ /* 0x000fc400078efcff */
[----:B------:R-:W-:Y:S01]  /*69e0*/  @!P3 IMAD.MOV R14, RZ, RZ, -R14 ;  /* 0x000000ffff0eb224 */ /* 0x000fe200078e0a0e */
[----:B------:R-:W-:Y:S01]  /*69f0*/  ISETP.GE.AND P3, PT, R9, RZ, PT ;  /* 0x000000ff0900720c */ /* 0x000fe20003f66270 */
[----:B------:R-:W-:Y:S01]  /*6a00*/  @!P5 IMAD.IADD R10, R10, 0x1, -R0 ;  /* 0x000000010a0ad824 */ /* 0x000fe200078e0a00 */
[C---:B------:R-:W-:Y:S01]  /*6a10*/  ISETP.GT.U32.AND P5, PT, R0.reuse, R3, PT ;  /* 0x000000030000720c */ /* 0x040fe20003fa4070 */
[----:B------:R-:W-:Y:S01]  /*6a20*/  IMAD.MOV R2, RZ, RZ, -R2 ;  /* 0x000000ffff027224 */ /* 0x000fe200078e0a02 */
[----:B------:R1:W-:Y:S01]  /*6a30*/  STL [R1+0x90], R14 ;  /* 0x0000900e01007387 */ /* 0x0003e20000100800 */
[--C-:B------:R-:W-:Y:S01]  /*6a40*/  @!P4 IMAD.IADD R5, R5, 0x1, -R0.reuse ;  /* 0x000000010505c824 */ /* 0x100fe200078e0a00 */
[----:B------:R-:W-:Y:S01]  /*6a50*/  IABS R26, R4 ;  /* 0x00000004001a7213 */ /* 0x000fe20000000000 */
[----:B------:R-:W-:Y:S01]  /*6a60*/  IMAD R2, R0, R2, R7 ;  /* 0x0000000200027224 */ /* 0x000fe200078e0207 */
[----:B------:R-:W-:Y:S01]  /*6a70*/  LOP3.LUT R9, R8, 0x30, RZ, 0xfc, !PT ;  /* 0x0000003008097812 */ /* 0x000fe200078efcff */
[----:B------:R-:W-:Y:S01]  /*6a80*/  @!P1 IMAD.IADD R6, R6, 0x1, -R0 ;  /* 0x0000000106069824 */ /* 0x000fe200078e0a00 */
[----:B------:R-:W-:-:S02]  /*6a90*/  ISETP.GT.U32.AND P4, PT, R0, R5, PT ;  /* 0x000000050000720c */ /* 0x000fc40003f84070 */
[----:B0-----:R-:W-:Y:S01]  /*6aa0*/  IABS R17, R9 ;  /* 0x0000000900117213 */ /* 0x001fe20000000000 */
[----:B------:R-:W-:Y:S01]  /*6ab0*/  IMAD.MOV.U32 R13, RZ, RZ, R6 ;  /* 0x000000ffff0d7224 */ /* 0x000fe200078e0006 */
[----:B------:R-:W-:Y:S01]  /*6ac0*/  ISETP.GE.AND P1, PT, R12, RZ, PT ;  /* 0x000000ff0c00720c */ /* 0x000fe20003f26270 */
[----:B-1----:R-:W-:Y:S01]  /*6ad0*/  IMAD.MOV.U32 R14, RZ, RZ, R10 ;  /* 0x000000ffff0e7224 */ /* 0x002fe200078e000a */
[----:B------:R-:W-:Y:S01]  /*6ae0*/  LOP3.LUT R7, R8, 0x2e, RZ, 0xfc, !PT ;  /* 0x0000002e08077812 */ /* 0x000fe200078efcff */
[----:B------:R-:W-:Y:S02]  /*6af0*/  @!P5 IMAD.IADD R3, R3, 0x1, -R0 ;  /* 0x000000010303d824 */ /* 0x000fe400078e0a00 */
[----:B------:R-:W-:Y:S01]  /*6b00*/  @!P0 IMAD.MOV R14, RZ, RZ, -R14 ;  /* 0x000000ffff0e8224 */ /* 0x000fe200078e0a0e */
[C---:B------:R-:W-:Y:S01]  /*6b10*/  ISETP.GT.U32.AND P0, PT, R0.reuse, R2, PT ;  /* 0x000000020000720c */ /* 0x040fe20003f04070 */
[----:B------:R-:W-:Y:S01]  /*6b20*/  IMAD.HI.U32 R10, R11, R26, RZ ;  /* 0x0000001a0b0a7227 */ /* 0x000fe200078e00ff */
[----:B------:R-:W-:-:S02]  /*6b30*/  ISETP.GT.U32.AND P5, PT, R0, R3, PT ;  /* 0x000000030000720c */ /* 0x000fc40003fa4070 */
[----:B------:R0:W-:Y:S01]  /*6b40*/  STL [R1+0xb0], R14 ;  /* 0x0000b00e01007387 */ /* 0x0001e20000100800 */
[----:B------:R-:W-:Y:S01]  /*6b50*/  @!P2 IMAD.MOV R13, RZ, RZ, -R13 ;  /* 0x000000ffff0da224 */ /* 0x000fe200078e0a0d */
[----:B------:R-:W-:Y:S01]  /*6b60*/  IABS R18, R7 ;  /* 0x0000000700127213 */ /* 0x000fe20000000000 */
[----:B------:R-:W-:Y:S01]  /*6b70*/  @!P4 IMAD.IADD R5, R5, 0x1, -R0 ;  /* 0x000000010505c824 */ /* 0x000fe200078e0a00 */
[----:B------:R-:W-:Y:S01]  /*6b80*/  ISETP.GE.AND P4, PT, R9, RZ, PT ;  /* 0x000000ff0900720c */ /* 0x000fe20003f86270 */
[----:B------:R-:W-:Y:S01]  /*6b90*/  IMAD.MOV R9, RZ, RZ, -R10 ;  /* 0x000000ffff097224 */ /* 0x000fe200078e0a0a */
[----:B------:R1:W-:Y:S01]  /*6ba0*/  STL [R1+0x108], R13 ;  /* 0x0001080d01007387 */ /* 0x0003e20000100800 */
[----:B------:R-:W-:Y:S01]  /*6bb0*/  IMAD.HI.U32 R6, R11, R17, RZ ;  /* 0x000000110b067227 */ /* 0x000fe200078e00ff */
[----:B------:R-:W-:Y:S02]  /*6bc0*/  ISETP.GE.AND P2, PT, R4, RZ, PT ;  /* 0x000000ff0400720c */ /* 0x000fe40003f46270 */
[----:B0-----:R-:W-:Y:S01]  /*6bd0*/  LOP3.LUT R14, R8, 0x26, RZ, 0xfc, !PT ;  /* 0x00000026080e7812 */ /* 0x001fe200078efcff */
[----:B------:R-:W-:-:S02]  /*6be0*/  @!P0 IMAD.IADD R2, R2, 0x1, -R0 ;  /* 0x0000000102028824 */ /* 0x000fc400078e0a00 */
[C---:B------:R-:W-:Y:S01]  /*6bf0*/  IMAD R26, R0.reuse, R9, R26 ;  /* 0x00000009001a7224 */ /* 0x040fe200078e021a */
[----:B------:R-:W-:Y:S01]  /*6c00*/  IABS R9, R14 ;  /* 0x0000000e00097213 */ /* 0x000fe20000000000 */
[----:B------:R-:W-:Y:S01]  /*6c10*/  @!P5 IMAD.IADD R3, R3, 0x1, -R0 ;  /* 0x000000010303d824 */ /* 0x000fe200078e0a00 */
[----:B------:R-:W-:Y:S01]  /*6c20*/  ISETP.GT.U32.AND P0, PT, R0, R2, PT ;  /* 0x000000020000720c */ /* 0x000fe20003f04070 */
[----:B-1----:R-:W-:Y:S01]  /*6c30*/  IMAD.MOV.U32 R13, RZ, RZ, R5 ;  /* 0x000000ffff0d7224 */ /* 0x002fe200078e0005 */
[----:B------:R-:W-:Y:S01]  /*6c40*/  LOP3.LUT R5, R8, 0x28, RZ, 0xfc, !PT ;  /* 0x0000002808057812 */ /* 0x000fe200078efcff */
[----:B------:R-:W-:Y:S01]  /*6c50*/  IMAD.MOV.U32 R12, RZ, RZ, R3 ;  /* 0x000000ffff0c7224 */ /* 0x000fe200078e0003 */
[----:B------:R-:W-:Y:S01]  /*6c60*/  ISETP.GE.AND P5, PT, R7, RZ, PT ;  /* 0x000000ff0700720c */ /* 0x000fe20003fa6270 */
[----:B------:R-:W-:Y:S01]  /*6c70*/  @!P6 IMAD.MOV R13, RZ, RZ, -R13 ;  /* 0x000000ffff0de224 */ /* 0x000fe200078e0a0d */
[----:B------:R-:W-:Y:S01]  /*6c80*/  ISETP.GT.U32.AND P6, PT, R0, R26, PT ;  /* 0x0000001a0000720c */ /* 0x000fe20003fc4070 */
[----:B------:R-:W-:Y:S01]  /*6c90*/  @!P3 IMAD.MOV R12, RZ, RZ, -R12 ;  /* 0x000000ffff0cb224 */ /* 0x000fe200078e0a0c */
[----:B------:R-:W-:Y:S01]  /*6ca0*/  IABS R7, R5 ;  /* 0x0000000500077213 */ /* 0x000fe20000000000 */
[----:B------:R-:W-:Y:S01]  /*6cb0*/  IMAD.MOV R6, RZ, RZ, -R6 ;  /* 0x000000ffff067224 */ /* 0x000fe200078e0a06 */
[----:B------:R0:W-:Y:S01]  /*6cc0*/  STL [R1+0xb8], R13 ;  /* 0x0000b80d01007387 */ /* 0x0001e20000100800 */
[----:B------:R-:W-:Y:S01]  /*6cd0*/  IMAD.HI.U32 R4, R11, R18, RZ ;  /* 0x000000120b047227 */ /* 0x000fe200078e00ff */
[----:B------:R-:W-:-:S02]  /*6ce0*/  LOP3.LUT R3, R8, 0x24, RZ, 0xfc, !PT ;  /* 0x0000002408037812 */ /* 0x000fc400078efcff */
[----:B------:R1:W-:Y:S01]  /*6cf0*/  STL [R1+0xc0], R12 ;  /* 0x0000c00c01007387 */ /* 0x0003e20000100800 */
[--C-:B------:R-:W-:Y:S01]  /*6d00*/  @!P0 IMAD.IADD R2, R2, 0x1, -R0.reuse ;  /* 0x0000000102028824 */ /* 0x100fe200078e0a00 */
[----:B------:R-:W-:Y:S01]  /*6d10*/  IABS R10, R3 ;  /* 0x00000003000a7213 */ /* 0x000fe20000000000 */
[----:B------:R-:W-:Y:S01]  /*6d20*/  IMAD R17, R0, R6, R17 ;  /* 0x0000000600117224 */ /* 0x000fe200078e0211 */
[----:B------:R-:W-:Y:S01]  /*6d30*/  LOP3.LUT R6, R8, 0x2a, RZ, 0xfc, !PT ;  /* 0x0000002a08067812 */ /* 0x000fe200078efcff */
[----:B------:R-:W-:Y:S02]  /*6d40*/  @!P6 IMAD.IADD R26, R26, 0x1, -R0 ;  /* 0x000000011a1ae824 */ /* 0x000fe400078e0a00 */
[----:B------:R-:W-:Y:S01]  /*6d50*/  IMAD.MOV R4, RZ, RZ, -R4 ;  /* 0x000000ffff047224 */ /* 0x000fe200078e0a04 */
[----:B------:R-:W-:Y:S01]  /*6d60*/  ISETP.GE.AND P0, PT, R6, RZ, PT ;  /* 0x000000ff0600720c */ /* 0x000fe20003f06270 */
[----:B0-----:R-:W-:Y:S01]  /*6d70*/  IMAD.HI.U32 R13, R11, R7, RZ ;  /* 0x000000070b0d7227 */ /* 0x001fe200078e00ff */
[----:B------:R-:W-:-:S02]  /*6d80*/  ISETP.GT.U32.AND P6, PT, R0, R26, PT ;  /* 0x0000001a0000720c */ /* 0x000fc40003fc4070 */
[----:B------:R-:W-:Y:S01]  /*6d90*/  IABS R6, R6 ;  /* 0x0000000600067213 */ /* 0x000fe20000000000 */
[----:B-1----:R-:W-:Y:S02]  /*6da0*/  IMAD.MOV.U32 R12, RZ, RZ, R2 ;  /* 0x000000ffff0c7224 */ /* 0x002fe400078e0002 */
[----:B------:R-:W-:Y:S01]  /*6db0*/  IMAD R18, R0, R4, R18 ;  /* 0x0000000400127224 */ /* 0x000fe200078e0212 */
[----:B------:R-:W-:Y:S01]  /*6dc0*/  LOP3.LUT R4, R8, 0x2c, RZ, 0xfc, !PT ;  /* 0x0000002c08047812 */ /* 0x000fe200078efcff */
[----:B------:R-:W-:Y:S01]  /*6dd0*/  @!P1 IMAD.MOV R12, RZ, RZ, -R12 ;  /* 0x000000ffff0c9224 */ /* 0x000fe200078e0a0c */
[----:B------:R-:W-:Y:S01]  /*6de0*/  ISETP.GT.U32.AND P1, PT, R0, R17, PT ;  /* 0x000000110000720c */ /* 0x000fe20003f24070 */
[C---:B------:R-:W-:Y:S01]  /*6df0*/  IMAD.HI.U32 R15, R11.reuse, R6, RZ ;  /* 0x000000060b0f7227 */ /* 0x040fe200078e00ff */
[----:B------:R-:W-:Y:S02]  /*6e00*/  ISETP.GE.AND P3, PT, R4, RZ, PT ;  /* 0x000000ff0400720c */ /* 0x000fe40003f66270 */
[----:B------:R-:W-:Y:S01]  /*6e10*/  IABS R4, R4 ;  /* 0x0000000400047213 */ /* 0x000fe20000000000 */
[----:B------:R-:W-:Y:S01]  /*6e20*/  @!P6 IMAD.IADD R26, R26, 0x1, -R0 ;  /* 0x000000011a1ae824 */ /* 0x000fe200078e0a00 */
[----:B------:R-:W-:Y:S01]  /*6e30*/  ISETP.GT.U32.AND P6, PT, R0, R18, PT ;  /* 0x000000120000720c */ /* 0x000fe20003fc4070 */
[----:B------:R-:W-:Y:S01]  /*6e40*/  IMAD.MOV R15, RZ, RZ, -R15 ;  /* 0x000000ffff0f7224 */ /* 0x000fe200078e0a0f */
[----:B------:R0:W-:Y:S01]  /*6e50*/  STL [R1+0xb4], R12 ;  /* 0x0000b40c01007387 */ /* 0x0001e20000100800 */
[----:B------:R-:W-:-:S04]  /*6e60*/  IMAD.HI.U32 R2, R11, R4, RZ ;  /* 0x000000040b027227 */ /* 0x000fc800078e00ff */
[----:B------:R-:W-:Y:S02]  /*6e70*/  @!P1 IMAD.IADD R17, R17, 0x1, -R0 ;  /* 0x0000000111119824 */ /* 0x000fe400078e0a00 */
[----:B------:R-:W-:Y:S02]  /*6e80*/  IMAD.MOV R2, RZ, RZ, -R2 ;  /* 0x000000ffff027224 */ /* 0x000fe400078e0a02 */
[----:B------:R-:W-:Y:S01]  /*6e90*/  IMAD.MOV R13, RZ, RZ, -R13 ;  /* 0x000000ffff0d7224 */ /* 0x000fe200078e0a0d */
[----:B------:R-:W-:Y:S01]  /*6ea0*/  ISETP.GT.U32.AND P1, PT, R0, R17, PT ;  /* 0x000000110000720c */ /* 0x000fe20003f24070 */
[----:B------:R-:W-:Y:S02]  /*6eb0*/  @!P6 IMAD.IADD R18, R18, 0x1, -R0 ;  /* 0x000000011212e824 */ /* 0x000fe400078e0a00 */
[C---:B------:R-:W-:Y:S02]  /*6ec0*/  IMAD R4, R0.reuse, R2, R4 ;  /* 0x0000000200047224 */ /* 0x040fe400078e0204 */
[----:B------:R-:W-:Y:S01]  /*6ed0*/  IMAD.HI.U32 R2, R11, R9, RZ ;  /* 0x000000090b027227 */ /* 0x000fe200078e00ff */
[----:B------:R-:W-:-:S03]  /*6ee0*/  ISETP.GT.U32.AND P6, PT, R0, R18, PT ;  /* 0x000000120000720c */ /* 0x000fc60003fc4070 */
[C---:B------:R-:W-:Y:S02]  /*6ef0*/  IMAD R6, R0.reuse, R15, R6 ;  /* 0x0000000f00067224 */ /* 0x040fe400078e0206 */
[----:B------:R-:W-:Y:S02]  /*6f00*/  IMAD.MOV R2, RZ, RZ, -R2 ;  /* 0x000000ffff027224 */ /* 0x000fe400078e0a02 */
[----:B------:R-:W-:Y:S01]  /*6f10*/  @!P1 IMAD.IADD R17, R17, 0x1, -R0 ;  /* 0x0000000111119824 */ /* 0x000fe200078e0a00 */
[C---:B------:R-:W-:Y:S01]  /*6f20*/  ISETP.GT.U32.AND P1, PT, R0.reuse, R4, PT ;  /* 0x000000040000720c */ /* 0x040fe20003f24070 */
[C---:B------:R-:W-:Y:S01]  /*6f30*/  IMAD R7, R0.reuse, R13, R7 ;  /* 0x0000000d00077224 */ /* 0x040fe200078e0207 */
[----:B------:R-:W-:Y:S01]  /*6f40*/  IABS R13, R23 ;  /* 0x00000017000d7213 */ /* 0x000fe20000000000 */
[----:B------:R-:W-:Y:S02]  /*6f50*/  IMAD.MOV.U32 R19, RZ, RZ, R17 ;  /* 0x000000ffff137224 */ /* 0x000fe400078e0011 */
[----:B------:R-:W-:Y:S01]  /*6f60*/  @!P2 IMAD.MOV R26, RZ, RZ, -R26 ;  /* 0x000000ffff1aa224 */ /* 0x000fe200078e0a1a */
[C---:B------:R-:W-:Y:S01]  /*6f70*/  ISETP.GT.U32.AND P2, PT, R0.reuse, R6, PT ;  /* 0x000000060000720c */ /* 0x040fe20003f44070 */
[----:B------:R-:W-:Y:S01]  /*6f80*/  IMAD R9, R0, R2, R9 ;  /* 0x0000000200097224 */ /* 0x000fe200078e0209 */
[----:B------:R-:W-:Y:S01]  /*6f90*/  LOP3.LUT R2, R8, 0x22, RZ, 0xfc, !PT ;  /* 0x0000002208027812 */ /* 0x000fe200078efcff */
[----:B------:R-:W-:Y:S01]  /*6fa0*/  @!P4 IMAD.MOV R19, RZ, RZ, -R19 ;  /* 0x000000ffff13c224 */ /* 0x000fe200078e0a13 */
[----:B------:R-:W-:Y:S01]  /*6fb0*/  ISETP.GT.U32.AND P4, PT, R0, R7, PT ;  /* 0x000000070000720c */ /* 0x000fe20003f84070 */
[--C-:B------:R-:W-:Y:S01]  /*6fc0*/  @!P6 IMAD.IADD R18, R18, 0x1, -R0.reuse ;  /* 0x000000011212e824 */ /* 0x100fe200078e0a00 */
[----:B------:R-:W-:Y:S01]  /*6fd0*/  ISETP.GT.U32.AND P6, PT, R0, R9, PT ;  /* 0x000000090000720c */ /* 0x000fe20003fc4070 */
[C---:B0-----:R-:W-:Y:S01]  /*6fe0*/  IMAD.HI.U32 R12, R11.reuse, R10, RZ ;  /* 0x0000000a0b0c7227 */ /* 0x041fe200078e00ff */
[----:B------:R0:W-:Y:S03]  /*6ff0*/  STL [R1+0x13b8], R26 ;  /* 0x0013b81a01007387 */ /* 0x0001e60000100800 */
[----:B------:R-:W-:Y:S01]  /*7000*/  IMAD.HI.U32 R17, R11, R13, RZ ;  /* 0x0000000d0b117227 */ /* 0x000fe200078e00ff */
[----:B------:R1:W-:Y:S03]  /*7010*/  STL [R1+0x48], R19 ;  /* 0x0000481301007387 */ /* 0x0003e60000100800 */
[----:B------:R-:W-:-:S02]  /*7020*/  @!P2 IMAD.IADD R6, R6, 0x1, -R0 ;  /* 0x000000010606a824 */ /* 0x000fc400078e0a00 */
[----:B------:R-:W-:Y:S01]  /*7030*/  @!P4 IMAD.IADD R7, R7, 0x1, -R0 ;  /* 0x000000010707c824 */ /* 0x000fe200078e0a00 */
[----:B0-----:R-:W-:Y:S01]  /*7040*/  LOP3.LUT R26, R8, 0x1c, RZ, 0xfc, !PT ;  /* 0x0000001c081a7812 */ /* 0x001fe200078efcff */
[----:B------:R-:W-:Y:S01]  /*7050*/  IMAD.MOV.U32 R28, RZ, RZ, R18 ;  /* 0x000000ffff1c7224 */ /* 0x000fe200078e0012 */
[C---:B------:R-:W-:Y:S01]  /*7060*/  ISETP.GT.U32.AND P4, PT, R0.reuse, R6, PT ;  /* 0x000000060000720c */ /* 0x040fe20003f84070 */
[----:B------:R-:W-:Y:S01]  /*7070*/  @!P6 IMAD.IADD R9, R9, 0x1, -R0 ;  /* 0x000000010909e824 */ /* 0x000fe200078e0a00 */
[----:B------:R-:W-:Y:S01]  /*7080*/  ISETP.GT.U32.AND P6, PT, R0, R7, PT ;  /* 0x000000070000720c */ /* 0x000fe20003fc4070 */
[----:B------:R-:W-:Y:S01]  /*7090*/  IMAD.MOV R12, RZ, RZ, -R12 ;  /* 0x000000ffff0c7224 */ /* 0x000fe200078e0a0c */
[----:B-1----:R-:W-:Y:S01]  /*70a0*/  LOP3.LUT R19, R8, 0x14, RZ, 0xfc, !PT ;  /* 0x0000001408137812 */ /* 0x002fe200078efcff */
[----:B------:R-:W-:Y:S02]  /*70b0*/  IMAD.MOV R17, RZ, RZ, -R17 ;  /* 0x000000ffff117224 */ /* 0x000fe400078e0a11 */
[----:B------:R-:W-:Y:S01]  /*70c0*/  @!P5 IMAD.MOV R28, RZ, RZ, -R28 ;  /* 0x000000ffff1cd224 */ /* 0x000fe200078e0a1c */
[C---:B------:R-:W-:Y:S01]  /*70d0*/  ISETP.GT.U32.AND P5, PT, R0.reuse, R9, PT ;  /* 0x000000090000720c */ /* 0x040fe20003fa4070 */
[----:B------:R-:W-:Y:S01]  /*70e0*/  IMAD R10, R0, R12, R10 ;  /* 0x0000000c000a7224 */ /* 0x000fe200078e020a */
[----:B------:R-:W-:Y:S01]  /*70f0*/  IABS R12, R2 ;  /* 0x00000002000c7213 */ /* 0x000fe20000000000 */
[--C-:B------:R-:W-:Y:S01]  /*7100*/  @!P1 IMAD.IADD R4, R4, 0x1, -R0.reuse ;  /* 0x0000000104049824 */ /* 0x100fe200078e0a00 */
[----:B------:R0:W-:Y:S01]  /*7110*/  STL [R1+0x13bc], R28 ;  /* 0x0013bc1c01007387 */ /* 0x0001e20000100800 */
[C---:B------:R-:W-:Y:S01]  /*7120*/  IMAD R13, R0.reuse, R17, R13 ;  /* 0x00000011000d7224 */ /* 0x040fe200078e020d */
[----:B------:R-:W-:Y:S01]  /*7130*/  ISETP.GT.U32.AND P1, PT, R0, R10, PT ;  /* 0x0000000a0000720c */ /* 0x000fe20003f24070 */
[----:B------:R-:W-:Y:S01]  /*7140*/  @!P4 IMAD.IADD R6, R6, 0x1, -R0 ;  /* 0x000000010606c824 */ /* 0x000fe200078e0a00 */
[C---:B------:R-:W-:Y:S01]  /*7150*/  ISETP.GT.U32.AND P2, PT, R0.reuse, R4, PT ;  /* 0x000000040000720c */ /* 0x040fe20003f44070 */
[C---:B------:R-:W-:Y:S01]  /*7160*/  IMAD.HI.U32 R15, R11.reuse, R12, RZ ;  /* 0x0000000c0b0f7227 */ /* 0x040fe200078e00ff */
[----:B------:R-:W-:Y:S01]  /*7170*/  ISETP.GT.U32.AND P4, PT, R0, R13, PT ;  /* 0x0000000d0000720c */ /* 0x000fe20003f84070 */
[----:B------:R-:W-:Y:S02]  /*7180*/  STL [R1+0x58], R22 ;  /* 0x0000581601007387 */ /* 0x000fe40000100800 */
[----:B------:R-:W-:Y:S01]  /*7190*/  IMAD.HI.U32 R17, R11, R16, RZ ;  /* 0x000000100b117227 */ /* 0x000fe200078e00ff */
[----:B0-----:R-:W-:Y:S01]  /*71a0*/  LOP3.LUT R28, R8, 0xc, RZ, 0xfc, !PT ;  /* 0x0000000c081c7812 */ /* 0x001fe200078efcff */
[----:B------:R-:W-:Y:S02]  /*71b0*/  STL [R1+0x54], R21 ;  /* 0x0000541501007387 */ /* 0x000fe40000100800 */
[----:B------:R-:W-:-:S02]  /*71c0*/  IMAD.MOV R15, RZ, RZ, -R15 ;  /* 0x000000ffff0f7224 */ /* 0x000fc400078e0a0f */
[----:B------:R-:W-:Y:S01]  /*71d0*/  IMAD.MOV R17, RZ, RZ, -R17 ;  /* 0x000000ffff117224 */ /* 0x000fe200078e0a11 */
[----:B------:R0:W-:Y:S01]  /*71e0*/  STL [R1+0x50], R19 ;  /* 0x0000501301007387 */ /* 0x0001e20000100800 */
[----:B------:R-:W-:Y:S01]  /*71f0*/  @!P5 IMAD.IADD R9, R9, 0x1, -R0 ;  /* 0x000000010909d824 */ /* 0x000fe200078e0a00 */
[----:B------:R-:W-:Y:S01]  /*7200*/  ISETP.GE.AND P5, PT, R14, RZ, PT ;  /* 0x000000ff0e00720c */ /* 0x000fe20003fa6270 */
[C---:B------:R-:W-:Y:S01]  /*7210*/  IMAD R12, R0.reuse, R15, R12 ;  /* 0x0000000f000c7224 */ /* 0x040fe200078e020c */
[----:B------:R-:W-:Y:S01]  /*7220*/  IABS R15, R26 ;  /* 0x0000001a000f7213 */ /* 0x000fe20000000000 */
[----:B------:R-:W-:Y:S01]  /*7230*/  IMAD R14, R0, R17, R16 ;  /* 0x00000011000e7224 */ /* 0x000fe200078e0210 */
[----:B------:R-:W-:Y:S01]  /*7240*/  IABS R16, R25 ;  /* 0x0000001900107213 */ /* 0x000fe20000000000 */
[--C-:B------:R-:W-:Y:S01]  /*7250*/  @!P2 IMAD.IADD R4, R4, 0x1, -R0.reuse ;  /* 0x000000010404a824 */ /* 0x100fe200078e0a00 */
[C---:B------:R-:W-:Y:S01]  /*7260*/  ISETP.GT.U32.AND P2, PT, R0.reuse, R12, PT ;  /* 0x0000000c0000720c */ /* 0x040fe20003f44070 */
[----:B------:R-:W-:Y:S01]  /*7270*/  @!P4 IMAD.IADD R13, R13, 0x1, -R0 ;  /* 0x000000010d0dc824 */ /* 0x000fe200078e0a00 */
[----:B------:R-:W-:Y:S01]  /*7280*/  ISETP.GT.U32.AND P4, PT, R0, R14, PT ;  /* 0x0000000e0000720c */ /* 0x000fe20003f84070 */
[----:B------:R-:W-:Y:S01]  /*7290*/  IMAD.HI.U32 R18, R11, R15, RZ ;  /* 0x0000000f0b127227 */ /* 0x000fe200078e00ff */
[----:B0-----:R-:W-:Y:S01]  /*72a0*/  IABS R19, R19 ;  /* 0x0000001300137213 */ /* 0x001fe20000000000 */
[----:B------:R0:W-:Y:S01]  /*72b0*/  STL [R1+0x4c], R20 ;  /* 0x00004c1401007387 */ /* 0x0001e20000100800 */
[----:B------:R-:W-:Y:S01]  /*72c0*/  IABS R17, R22 ;  /* 0x0000001600117213 */ /* 0x000fe20000000000 */
[----:B------:R-:W-:Y:S01]  /*72d0*/  IMAD.MOV R18, RZ, RZ, -R18 ;  /* 0x000000ffff127224 */ /* 0x000fe200078e0a12 */
[----:B------:R-:W-:Y:S01]  /*72e0*/  LOP3.LUT R22, R8, 0x10, RZ, 0xfc, !PT ;  /* 0x0000001008167812 */ /* 0x000fe200078efcff */
[----:B------:R-:W-:-:S02]  /*72f0*/  @!P1 IMAD.IADD R10, R10, 0x1, -R0 ;  /* 0x000000010a0a9824 */ /* 0x000fc400078e0a00 */
[----:B------:R-:W-:Y:S01]  /*7300*/  IMAD R15, R0, R18, R15 ;  /* 0x00000012000f7224 */ /* 0x000fe200078e020f */
[----:B------:R-:W-:Y:S01]  /*7310*/  IABS R18, R21 ;  /* 0x0000001500127213 */ /* 0x000fe20000000000 */
[--C-:B------:R-:W-:Y:S01]  /*7320*/  @!P2 IMAD.IADD R12, R12, 0x1, -R0.reuse ;  /* 0x000000010c0ca824 */ /* 0x100fe200078e0a00 */
[----:B------:R-:W-:Y:S01]  /*7330*/  ISETP.GE.AND P2, PT, R2, RZ, PT ;  /* 0x000000ff0200720c */ /* 0x000fe20003f46270 */
[----:B------:R-:W-:Y:S01]  /*7340*/  @!P4 IMAD.IADD R14, R14, 0x1, -R0 ;  /* 0x000000010e0ec824 */ /* 0x000fe200078e0a00 */
[C---:B------:R-:W-:Y:S01]  /*7350*/  ISETP.GT.U32.AND P4, PT, R0.reuse, R15, PT ;  /* 0x0000000f0000720c */ /* 0x040fe20003f84070 */
[----:B------:R-:W-:Y:S01]  /*7360*/  IMAD.HI.U32 R2, R11, R16, RZ ;  /* 0x000000100b027227 */ /* 0x000fe200078e00ff */
[----:B------:R-:W-:Y:S01]  /*7370*/  ISETP.GT.U32.AND P1, PT, R0, R10, PT ;  /* 0x0000000a0000720c */ /* 0x000fe20003f24070 */
[----:B------:R-:W-:Y:S01]  /*7380*/  STL [R1+0x1420], R22 ;  /* 0x0014201601007387 */ /* 0x000fe20000100800 */
[----:B0-----:R-:W-:Y:S01]  /*7390*/  IABS R20, R20 ;  /* 0x0000001400147213 */ /* 0x001fe20000000000 */
[----:B------:R-:W-:-:S02]  /*73a0*/  IMAD.MOV R2, RZ, RZ, -R2 ;  /* 0x000000ffff027224 */ /* 0x000fc400078e0a02 */
[----:B------:R-:W-:Y:S01]  /*73b0*/  @!P6 IMAD.IADD R7, R7, 0x1, -R0 ;  /* 0x000000010707e824 */ /* 0x000fe200078e0a00 */
[----:B------:R-:W-:Y:S01]  /*73c0*/  ISETP.GE.AND P6, PT, R5, RZ, PT ;  /* 0x000000ff0500720c */ /* 0x000fe20003fc6270 */
[C---:B------:R-:W-:Y:S01]  /*73d0*/  IMAD R16, R0.reuse, R2, R16 ;  /* 0x0000000200107224 */ /* 0x040fe200078e0210 */
[----:B------:R-:W-:Y:S01]  /*73e0*/  STL [R1+0x1424], R27 ;  /* 0x0014241b01007387 */ /* 0x000fe20000100800 */
[----:B------:R-:W-:Y:S02]  /*73f0*/  @!P5 IMAD.MOV R9, RZ, RZ, -R9 ;  /* 0x000000ffff09d224 */ /* 0x000fe400078e0a09 */
[--C-:B------:R-:W-:Y:S01]  /*7400*/  @!P4 IMAD.IADD R15, R15, 0x1, -R0.reuse ;  /* 0x000000010f0fc824 */ /* 0x100fe200078e0a00 */
[----:B------:R-:W-:Y:S01]  /*7410*/  ISETP.GT.U32.AND P4, PT, R0, R16, PT ;  /* 0x000000100000720c */ /* 0x000fe20003f84070 */
[----:B------:R-:W-:Y:S01]  /*7420*/  @!P1 IMAD.IADD R10, R10, 0x1, -R0 ;  /* 0x000000010a0a9824 */ /* 0x000fe200078e0a00 */
[----:B------:R-:W-:Y:S01]  /*7430*/  ISETP.GE.AND P1, PT, R3, RZ, PT ;  /* 0x000000ff0300720c */ /* 0x000fe20003f26270 */
[----:B------:R-:W-:Y:S01]  /*7440*/  IMAD.HI.U32 R3, R11, R19, RZ ;  /* 0x000000130b037227 */ /* 0x000fe200078e00ff */
[----:B------:R-:W-:-:S03]  /*7450*/  ISETP.GT.U32.AND P5, PT, R0, R15, PT ;  /* 0x0000000f0000720c */ /* 0x000fc60003fa4070 */
[----:B------:R-:W-:-:S04]  /*7460*/  IMAD.HI.U32 R2, R11, R20, RZ ;  /* 0x000000140b027227 */ /* 0x000fc800078e00ff */
[----:B------:R-:W-:Y:S02]  /*7470*/  IMAD.MOV R3, RZ, RZ, -R3 ;  /* 0x000000ffff037224 */ /* 0x000fe400078e0a03 */
[----:B------:R-:W-:Y:S01]  /*7480*/  @!P4 IMAD.IADD R16, R16, 0x1, -R0 ;  /* 0x000000011010c824 */ /* 0x000fe200078e0a00 */
[C---:B------:R-:W-:Y:S01]  /*7490*/  ISETP.GT.U32.AND P4, PT, R0.reuse, R14, PT ;  /* 0x0000000e0000720c */ /* 0x040fe20003f84070 */
[----:B------:R-:W-:Y:S02]  /*74a0*/  IMAD.MOV R2, RZ, RZ, -R2 ;  /* 0x000000ffff027224 */ /* 0x000fe400078e0a02 */
[C---:B------:R-:W-:Y:S02]  /*74b0*/  IMAD R19, R0.reuse, R3, R19 ;  /* 0x0000000300137224 */ /* 0x040fe400078e0213 */
[----:B------:R-:W-:Y:S01]  /*74c0*/  @!P3 IMAD.MOV R4, RZ, RZ, -R4 ;  /* 0x000000ffff04b224 */ /* 0x000fe200078e0a04 */
[C---:B------:R-:W-:Y:S01]  /*74d0*/  ISETP.GT.U32.AND P3, PT, R0.reuse, R12, PT ;  /* 0x0000000c0000720c */ /* 0x040fe20003f64070 */
[----:B------:R-:W-:Y:S01]  /*74e0*/  @!P6 IMAD.MOV R7, RZ, RZ, -R7 ;  /* 0x000000ffff07e224 */ /* 0x000fe200078e0a07 */
[C---:B------:R-:W-:Y:S01]  /*74f0*/  ISETP.GT.U32.AND P6, PT, R0.reuse, R16, PT ;  /* 0x000000100000720c */ /* 0x040fe20003fc4070 */
[C---:B------:R-:W-:Y:S01]  /*7500*/  IMAD.HI.U32 R21, R11.reuse, R17, RZ ;  /* 0x000000110b157227 */ /* 0x040fe200078e00ff */
[----:B------:R0:W-:Y:S03]  /*7510*/  STL [R1+0x13c0], R4 ;  /* 0x0013c00401007387 */ /* 0x0001e60000100800 */
[----:B------:R-:W-:Y:S01]  /*7520*/  IMAD R20, R0, R2, R20 ;  /* 0x0000000200147224 */ /* 0x000fe200078e0214 */
[----:B------:R-:W-:Y:S01]  /*7530*/  IABS R2, R22 ;  /* 0x0000001600027213 */ /* 0x000fe20000000000 */
[----:B------:R-:W-:Y:S01]  /*7540*/  @!P4 IMAD.IADD R14, R14, 0x1, -R0 ;  /* 0x000000010e0ec824 */ /* 0x000fe200078e0a00 */
[----:B------:R-:W-:Y:S01]  /*7550*/  ISETP.GT.U32.AND P4, PT, R0, R19, PT ;  /* 0x000000130000720c */ /* 0x000fe20003f84070 */
[----:B------:R-:W-:Y:S01]  /*7560*/  IMAD.HI.U32 R5, R11, R18, RZ ;  /* 0x000000120b057227 */ /* 0x000fe200078e00ff */
[----:B0-----:R-:W-:-:S03]  /*7570*/  LOP3.LUT R4, R8, 0x2, RZ, 0xfc, !PT ;  /* 0x0000000208047812 */ /* 0x001fc600078efcff */
[----:B------:R-:W-:Y:S02]  /*7580*/  IMAD.MOV R21, RZ, RZ, -R21 ;  /* 0x000000ffff157224 */ /* 0x000fe400078e0a15 */
[----:B------:R-:W-:Y:S01]  /*7590*/  @!P5 IMAD.IADD R15, R15, 0x1, -R0 ;  /* 0x000000010f0fd824 */ /* 0x000fe200078e0a00 */
[C---:B------:R-:W-:Y:S01]  /*75a0*/  ISETP.GT.U32.AND P5, PT, R0.reuse, R20, PT ;  /* 0x000000140000720c */ /* 0x040fe20003fa4070 */
[----:B------:R-:W-:Y:S01]  /*75b0*/  IMAD.MOV R5, RZ, RZ, -R5 ;  /* 0x000000ffff057224 */ /* 0x000fe200078e0a05 */
[----:B------:R-:W-:Y:S01]  /*75c0*/  IABS R22, R4 ;  /* 0x0000000400167213 */ /* 0x000fe20000000000 */
[----:B------:R-:W-:Y:S01]  /*75d0*/  IMAD R17, R0, R21, R17 ;  /* 0x0000001500117224 */ /* 0x000fe200078e0211 */
[----:B------:R-:W-:Y:S01]  /*75e0*/  IABS R21, R27 ;  /* 0x0000001b00157213 */ /* 0x000fe20000000000 */
[----:B------:R-:W-:-:S04]  /*75f0*/  IMAD.HI.U32 R3, R11, R2, RZ ;  /* 0x000000020b037227 */ /* 0x000fc800078e00ff */
[----:B------:R-:W-:Y:S01]  /*7600*/  @!P0 IMAD.MOV R6, RZ, RZ, -R6 ;  /* 0x000000ffff068224 */ /* 0x000fe200078e0a06 */
[C---:B------:R-:W-:Y:S01]  /*7610*/  ISETP.GT.U32.AND P0, PT, R0.reuse, R13, PT ;  /* 0x0000000d0000720c */ /* 0x040fe20003f04070 */
[----:B------:R-:W-:Y:S01]  /*7620*/  IMAD R18, R0, R5, R18 ;  /* 0x0000000500127224 */ /* 0x000fe200078e0212 */
[----:B------:R-:W-:Y:S01]  /*7630*/  IABS R5, R28 ;  /* 0x0000001c00057213 */ /* 0x000fe20000000000 */
[--C-:B------:R-:W-:Y:S01]  /*7640*/  @!P3 IMAD.IADD R12, R12, 0x1, -R0.reuse ;  /* 0x000000010c0cb824 */ /* 0x100fe200078e0a00 */
[----:B------:R-:W-:Y:S01]  /*7650*/  ISETP.GT.U32.AND P3, PT, R0, R17, PT ;  /* 0x000000110000720c */ /* 0x000fe20003f64070 */
[----:B------:R-:W-:Y:S01]  /*7660*/  @!P6 IMAD.IADD R16, R16, 0x1, -R0 ;  /* 0x000000011010e824 */ /* 0x000fe200078e0a00 */
[----:B------:R-:W-:Y:S01]  /*7670*/  ISETP.GE.AND P6, PT, R23, RZ, PT ;  /* 0x000000ff1700720c */ /* 0x000fe20003fc6270 */
[----:B------:R-:W-:Y:S01]  /*7680*/  IMAD.MOV R3, RZ, RZ, -R3 ;  /* 0x000000ffff037224 */ /* 0x000fe200078e0a03 */
[----:B------:R0:W-:Y:S01]  /*7690*/  STL [R1+0x13c4], R6 ;  /* 0x0013c40601007387 */ /* 0x0001e20000100800 */
[----:B------:R-:W-:-:S03]  /*76a0*/  IMAD.HI.U32 R23, R11, R21, RZ ;  /* 0x000000150b177227 */ /* 0x000fc600078e00ff */
[----:B------:R1:W-:Y:S01]  /*76b0*/  STL [R1+0x13c8], R7 ;  /* 0x0013c80701007387 */ /* 0x0003e20000100800 */
[----:B------:R-:W-:Y:S01]  /*76c0*/  @!P4 IMAD.IADD R19, R19, 0x1, -R0 ;  /* 0x000000011313c824 */ /* 0x000fe200078e0a00 */
[----:B------:R-:W-:Y:S01]  /*76d0*/  ISETP.GE.AND P4, PT, R26, RZ, PT ;  /* 0x000000ff1a00720c */ /* 0x000fe20003f86270 */
[----:B------:R-:W-:Y:S01]  /*76e0*/  IMAD.HI.U32 R24, R11, R5, RZ ;  /* 0x000000050b187227 */ /* 0x000fe200078e00ff */
[----:B------:R2:W-:Y:S01]  /*76f0*/  STL [R1+0x13d0], R9 ;  /* 0x0013d00901007387 */ /* 0x0005e20000100800 */
[----:B------:R-:W-:Y:S02]  /*7700*/  LOP3.LUT R26, R8, 0xa, RZ, 0xfc, !PT ;  /* 0x0000000a081a7812 */ /* 0x000fe400078efcff */
[----:B------:R-:W-:Y:S01]  /*7710*/  IMAD R2, R0, R3, R2 ;  /* 0x0000000300027224 */ /* 0x000fe200078e0202 */
[C---:B0-----:R-:W-:Y:S01]  /*7720*/  LOP3.LUT R6, R8.reuse, 0x4, RZ, 0xfc, !PT ;  /* 0x0000000408067812 */ /* 0x041fe200078efcff */
[----:B------:R-:W-:Y:S01]  /*7730*/  IMAD.MOV R3, RZ, RZ, -R23 ;  /* 0x000000ffff037224 */ /* 0x000fe200078e0a17 */
[----:B-1----:R-:W-:Y:S01]  /*7740*/  LOP3.LUT R7, R8, 0x6, RZ, 0xfc, !PT ;  /* 0x0000000608077812 */ /* 0x002fe200078efcff */
[----:B------:R-:W-:Y:S01]  /*7750*/  @!P5 IMAD.IADD R20, R20, 0x1, -R0 ;  /* 0x000000011414d824 */ /* 0x000fe200078e0a00 */
[----:B------:R-:W-:Y:S01]  /*7760*/  ISETP.GE.AND P5, PT, R25, RZ, PT ;  /* 0x000000ff1900720c */ /* 0x000fe20003fa6270 */
[----:B------:R-:W-:Y:S01]  /*7770*/  IMAD.MOV R23, RZ, RZ, -R24 ;  /* 0x000000ffff177224 */ /* 0x000fe200078e0a18 */
[----:B--2---:R-:W-:Y:S01]  /*7780*/  LOP3.LUT R9, R8, 0x8, RZ, 0xfc, !PT ;  /* 0x0000000808097812 */ /* 0x004fe200078efcff */
[C---:B------:R-:W-:Y:S01]  /*7790*/  IMAD R3, R0.reuse, R3, R21 ;  /* 0x0000000300037224 */ /* 0x040fe200078e0215 */
[----:B------:R-:W-:Y:S01]  /*77a0*/  IABS R25, R7 ;  /* 0x0000000700197213 */ /* 0x000fe20000000000 */
[----:B------:R0:W-:Y:S01]  /*77b0*/  STL [R1+0x1428], R28 ;  /* 0x0014281c01007387 */ /* 0x0001e20000100800 */
[----:B------:R-:W-:Y:S01]  /*77c0*/  IABS R8, R26 ;  /* 0x0000001a00087213 */ /* 0x000fe20000000000 */
[----:B------:R-:W-:Y:S01]  /*77d0*/  @!P3 IMAD.IADD R17, R17, 0x1, -R0 ;  /* 0x000000011111b824 */ /* 0x000fe200078e0a00 */
[----:B------:R-:W-:Y:S01]  /*77e0*/  IABS R24, R6 ;  /* 0x0000000600187213 */ /* 0x000fe20000000000 */
[----:B------:R-:W-:Y:S01]  /*77f0*/  IMAD R5, R0, R23, R5 ;  /* 0x0000001700057224 */ /* 0x000fe200078e0205 */
[----:B------:R-:W-:Y:S01]  /*7800*/  IABS R21, R9 ;  /* 0x0000000900157213 */ /* 0x000fe20000000000 */
[----:B------:R-:W-:Y:S01]  /*7810*/  IMAD.HI.U32 R23, R11, R8, RZ ;  /* 0x000000080b177227 */ /* 0x000fe200078e00ff */
[----:B------:R-:W-:-:S03]  /*7820*/  ISETP.GE.AND P3, PT, R29, RZ, PT ;  /* 0x000000ff1d00720c */ /* 0x000fc60003f66270 */
[----:B0-----:R-:W-:-:S04]  /*7830*/  IMAD.HI.U32 R28, R11, R25, RZ ;  /* 0x000000190b1c7227 */ /* 0x001fc800078e00ff */
[----:B------:R-:W-:-:S04]  /*7840*/  IMAD.HI.U32 R27, R11, R24, RZ ;  /* 0x000000180b1b7227 */ /* 0x000fc800078e00ff */
[----:B------:R-:W-:-:S04]  /*7850*/  IMAD.HI.U32 R29, R11, R21, RZ ;  /* 0x000000150b1d7227 */ /* 0x000fc800078e00ff */
[----:B------:R-:W-:Y:S02]  /*7860*/  IMAD.MOV R28, RZ, RZ, -R28 ;  /* 0x000000ffff1c7224 */ /* 0x000fe400078e0a1c */
[----:B------:R-:W-:Y:S02]  /*7870*/  IMAD.MOV R23, RZ, RZ, -R23 ;  /* 0x000000ffff177224 */ /* 0x000fe400078e0a17 */
[----:B------:R-:W-:Y:S02]  /*7880*/  IMAD.MOV R27, RZ, RZ, -R27 ;  /* 0x000000ffff1b7224 */ /* 0x000fe400078e0a1b */
[----:B------:R-:W-:Y:S02]  /*7890*/  IMAD.MOV R29, RZ, RZ, -R29 ;  /* 0x000000ffff1d7224 */ /* 0x000fe400078e0a1d */
[----:B------:R-:W-:Y:S01]  /*78a0*/  @!P0 IMAD.IADD R13, R13, 0x1, -R0 ;  /* 0x000000010d0d8824 */ /* 0x000fe200078e0a00 */
[C---:B------:R-:W-:Y:S01]  /*78b0*/  ISETP.GT.U32.AND P0, PT, R0.reuse, R18, PT ;  /* 0x000000120000720c */ /* 0x040fe20003f04070 */
[----:B------:R-:W-:-:S02]  /*78c0*/  IMAD R8, R0, R23, R8 ;  /* 0x0000001700087224 */ /* 0x000fc400078e0208 */
[----:B------:R-:W-:Y:S02]  /*78d0*/  IMAD R25, R0, R28, R25 ;  /* 0x0000001c00197224 */ /* 0x000fe400078e0219 */
[----:B------:R-:W-:Y:S01]  /*78e0*/  @!P1 IMAD.MOV R10, RZ, RZ, -R10 ;  /* 0x000000ffff0a9224 */ /* 0x000fe200078e0a0a */
[----:B------:R-:W2:Y:S01]  /*78f0*/  LDL.LU R28, [R1+0x1428] ;  /* 0x00142800011c7983 */ /* 0x000ea20000300800 */
[----:B------:R-:W-:-:S04]  /*7900*/  IMAD.HI.U32 R23, R11, R22, RZ ;  /* 0x000000160b177227 */ /* 0x000fc800078e00ff */
[C---:B------:R-:W-:Y:S02]  /*7910*/  IMAD R24, R0.reuse, R27, R24 ;  /* 0x0000001b00187224 */ /* 0x040fe400078e0218 */
[----:B------:R-:W-:Y:S01]  /*7920*/  IMAD R11, R0, R29, R21 ;  /* 0x0000001d000b7224 */ /* 0x000fe200078e0215 */
[----:B------:R-:W3:Y:S01]  /*7930*/  LDL.LU R27, [R1+0x1424] ;  /* 0x00142400011b7983 */ /* 0x000ee20000300800 */
[----:B------:R-:W-:Y:S02]  /*7940*/  @!P2 IMAD.MOV R12, RZ, RZ, -R12 ;  /* 0x000000ffff0ca224 */ /* 0x000fe400078e0a0c */
[----:B------:R-:W-:Y:S01]  /*7950*/  @!P6 IMAD.MOV R13, RZ, RZ, -R13 ;  /* 0x000000ffff0de224 */ /* 0x000fe200078e0a0d */
[----:B------:R-:W4:Y:S01]  /*7960*/  LDL.LU R29, [R1+0x50] ;  /* 0x00005000011d7983 */ /* 0x000f220000300800 */
[----:B------:R-:W-:Y:S02]  /*7970*/  @!P3 IMAD.MOV R14, RZ, RZ, -R14 ;  /* 0x000000ffff0eb224 */ /* 0x000fe400078e0a0e */
[----:B------:R-:W-:Y:S01]  /*7980*/  @!P4 IMAD.MOV R15, RZ, RZ, -R15 ;  /* 0x000000ffff0fc224 */ /* 0x000fe200078e0a0f */
[----:B------:R-:W2:Y:S01]  /*7990*/  LDL.LU R21, [R1+0x4c] ;  /* 0x00004c0001157983 */ /* 0x000ea20000300800 */
[----:B------:R-:W-:-:S02]  /*79a0*/  @!P5 IMAD.MOV R16, RZ, RZ, -R16 ;  /* 0x000000ffff10d224 */ /* 0x000fc400078e0a10 */
[----:B------:R-:W-:Y:S01]  /*79b0*/  @!P0 IMAD.IADD R18, R18, 0x1, -R0 ;  /* 0x0000000112128824 */ /* 0x000fe200078e0a00 */
[----:B------:R0:W-:Y:S01]  /*79c0*/  STL [R1+0x13d4], R10 ;  /* 0x0013d40a01007387 */ /* 0x0001e20000100800 */
[----:B------:R-:W-:Y:S01]  /*79d0*/  IMAD.MOV R23, RZ, RZ, -R23 ;  /* 0x000000ffff177224 */ /* 0x000fe200078e0a17 */
[C---:B------:R-:W-:Y:S02]  /*79e0*/  ISETP.GT.U32.AND P2, PT, R0.reuse, R19, PT ;  /* 0x000000130000720c */ /* 0x040fe40003f44070 */
[C---:B------:R-:W-:Y:S02]  /*79f0*/  ISETP.GT.U32.AND P3, PT, R0.reuse, R20, PT ;  /* 0x000000140000720c */ /* 0x040fe40003f64070 */
[C---:B------:R-:W-:Y:S01]  /*7a00*/  ISETP.GT.U32.AND P0, PT, R0.reuse, R2, PT ;  /* 0x000000020000720c */ /* 0x040fe20003f04070 */
[----:B0-----:R-:W2:Y:S04]  /*7a10*/  LDL.LU R10, [R1+0x54] ;  /* 0x00005400010a7983 */ /* 0x001ea80000300800 */
[----:B------:R0:W-:Y:S01]  /*7a20*/  STL [R1+0x13d8], R12 ;  /* 0x0013d80c01007387 */ /* 0x0001e20000100800 */
[----:B------:R-:W-:-:S03]  /*7a30*/  IMAD R23, R0, R23, R22 ;  /* 0x0000001700177224 */ /* 0x000fc600078e0216 */
[--C-:B------:R-:W-:Y:S02]  /*7a40*/  @!P2 IMAD.IADD R19, R19, 0x1, -R0.reuse ;  /* 0x000000011313a824 */ /* 0x100fe400078e0a00 */
[--C-:B------:R-:W-:Y:S02]  /*7a50*/  @!P3 IMAD.IADD R20, R20, 0x1, -R0.reuse ;  /* 0x000000011414b824 */ /* 0x100fe400078e0a00 */
[----:B------:R-:W-:Y:S01]  /*7a60*/  @!P0 IMAD.IADD R2, R2, 0x1, -R0 ;  /* 0x0000000102028824 */ /* 0x000fe200078e0a00 */
[----:B0-----:R-:W2:Y:S01]  /*7a70*/  LDL.LU R12, [R1+0x58] ;  /* 0x00005800010c7983 */ /* 0x001ea20000300800 */
[C---:B------:R-:W-:Y:S02]  /*7a80*/  ISETP.GT.U32.AND P2, PT, R0.reuse, R25, PT ;  /* 0x000000190000720c */ /* 0x040fe40003f44070 */
[C---:B------:R-:W-:Y:S01]  /*7a90*/  ISETP.GT.U32.AND P3, PT, R0.reuse, R24, PT ;  /* 0x000000180000720c */ /* 0x040fe20003f64070 */
[----:B------:R-:W-:Y:S01]  /*7aa0*/  STL [R1+0x13dc], R13 ;  /* 0x0013dc0d01007387 */ /* 0x000fe20000100800 */
[----:B------:R-:W-:-:S03]  /*7ab0*/  ISETP.GT.U32.AND P0, PT, R0, R3, PT ;  /* 0x000000030000720c */ /* 0x000fc60003f04070 */
[----:B------:R-:W-:Y:S04]  /*7ac0*/  STL [R1+0x13e0], R14 ;  /* 0x0013e00e01007387 */ /* 0x000fe80000100800 */
[----:B------:R-:W-:Y:S04]  /*7ad0*/  STL [R1+0x13e4], R15 ;  /* 0x0013e40f01007387 */ /* 0x000fe80000100800 */
[----:B------:R-:W-:Y:S01]  /*7ae0*/  STL [R1+0x13e8], R16 ;  /* 0x0013e81001007387 */ /* 0x000fe20000100800 */
[--C-:B------:R-:W-:Y:S02]  /*7af0*/  @!P2 IMAD.IADD R25, R25, 0x1, -R0.reuse ;  /* 0x000000011919a824 */ /* 0x100fe400078e0a00 */
[--C-:B------:R-:W-:Y:S01]  /*7b00*/  @!P3 IMAD.IADD R24, R24, 0x1, -R0.reuse ;  /* 0x000000011818b824 */ /* 0x100fe200078e0a00 */
[----:B------:R-:W2:Y:S01]  /*7b10*/  LDL.LU R22, [R1+0x1420] ;  /* 0x0014200001167983 */ /* 0x000ea20000300800 */
[----:B------:R-:W-:Y:S01]  /*7b20*/  @!P0 IMAD.IADD R3, R3, 0x1, -R0 ;  /* 0x0000000103038824 */ /* 0x000fe200078e0a00 */
[----:B------:R-:W-:-:S02]  /*7b30*/  ISETP.GT.U32.AND P0, PT, R0, R5, PT ;  /* 0x000000050000720c */ /* 0x000fc40003f04070 */
[----:B---3--:R-:W-:Y:S02]  /*7b40*/  ISETP.GE.AND P3, PT, R27, RZ, PT ;  /* 0x000000ff1b00720c */ /* 0x008fe40003f66270 */
[----:B--2---:R-:W-:Y:S02]  /*7b50*/  ISETP.GE.AND P2, PT, R22, RZ, PT ;  /* 0x000000ff1600720c */ /* 0x004fe40003f46270 */
[----:B------:R-:W2:Y:S04]  /*7b60*/  LDL.LU R22, [R1+0x141c] ;  /* 0x00141c0001167983 */ /* 0x000ea80000300800 */
[----:B------:R-:W3:Y:S01]  /*7b70*/  LDL.LU R27, [R1+0x1a8] ;  /* 0x0001a800011b7983 */ /* 0x000ee20000300800 */
[C---:B------:R-:W-:Y:S02]  /*7b80*/  ISETP.GT.U32.AND P5, PT, R0.reuse, R3, PT ;  /* 0x000000030000720c */ /* 0x040fe40003fa4070 */
[----:B------:R-:W-:Y:S01]  /*7b90*/  @!P0 IMAD.IADD R5, R5, 0x1, -R0 ;  /* 0x0000000105058824 */ /* 0x000fe200078e0a00 */
[----:B------:R-:W-:-:S02]  /*7ba0*/  ISETP.GT.U32.AND P0, PT, R0, R17, PT ;  /* 0x000000110000720c */ /* 0x000fc40003f04070 */
[C---:B------:R-:W-:Y:S02]  /*7bb0*/  ISETP.GT.U32.AND P1, PT, R0.reuse, R18, PT ;  /* 0x000000120000720c */ /* 0x040fe40003f24070 */
[C---:B------:R-:W-:Y:S02]  /*7bc0*/  ISETP.GT.U32.AND P6, PT, R0.reuse, R5, PT ;  /* 0x000000050000720c */ /* 0x040fe40003fc4070 */
[----:B------:R-:W-:-:S04]  /*7bd0*/  ISETP.GT.U32.AND P4, PT, R0, R2, PT ;  /* 0x000000020000720c */ /* 0x000fc80003f84070 */
[----:B------:R-:W-:-:S03]  /*7be0*/  @!P5 IMAD.IADD R3, R3, 0x1, -R0 ;  /* 0x000000010303d824 */ /* 0x000fc600078e0a00 */
[--C-:B------:R-:W-:Y:S01]  /*7bf0*/  @!P0 IMAD.IADD R17, R17, 0x1, -R0.reuse ;  /* 0x0000000111118824 */ /* 0x100fe200078e0a00 */
[----:B------:R-:W-:Y:S01]  /*7c00*/  ISETP.GT.U32.AND P0, PT, R0, R8, PT ;  /* 0x000000080000720c */ /* 0x000fe20003f04070 */
[--C-:B------:R-:W-:Y:S01]  /*7c10*/  @!P1 IMAD.IADD R18, R18, 0x1, -R0.reuse ;  /* 0x0000000112129824 */ /* 0x100fe200078e0a00 */
[----:B------:R-:W-:Y:S01]  /*7c20*/  ISETP.GT.U32.AND P1, PT, R0, R11, PT ;  /* 0x0000000b0000720c */ /* 0x000fe20003f24070 */
[----:B------:R-:W-:Y:S01]  /*7c30*/  @!P3 IMAD.MOV R3, RZ, RZ, -R3 ;  /* 0x000000ffff03b224 */ /* 0x000fe200078e0a03 */
[----:B------:R-:W-:Y:S02]  /*7c40*/  ISETP.GE.AND P3, PT, R26, RZ, PT ;  /* 0x000000ff1a00720c */ /* 0x000fe40003f66270 */
[----:B------:R-:W0:Y:S01]  /*7c50*/  S2R R26, SR_TID.X ;  /* 0x00000000001a7919 */ /* 0x000e220000002100 */
[----:B------:R-:W-:Y:S01]  /*7c60*/  ISETP.GE.AND P5, PT, R12, RZ, PT ;  /* 0x000000ff0c00720c */ /* 0x000fe20003fa6270 */
[--C-:B------:R-:W-:Y:S01]  /*7c70*/  @!P6 IMAD.IADD R5, R5, 0x1, -R0.reuse ;  /* 0x000000010505e824 */ /* 0x100fe200078e0a00 */
[----:B------:R-:W-:Y:S01]  /*7c80*/  ISETP.GE.AND P6, PT, R10, RZ, PT ;  /* 0x000000ff0a00720c */ /* 0x000fe20003fc6270 */
[----:B------:R-:W-:Y:S01]  /*7c90*/  @!P4 IMAD.IADD R2, R2, 0x1, -R0 ;  /* 0x000000010202c824 */ /* 0x000fe200078e0a00 */
[----:B------:R-:W-:-:S02]  /*7ca0*/  ISETP.GT.U32.AND P4, PT, R0, R23, PT ;  /* 0x000000170000720c */ /* 0x000fc40003f84070 */
[--C-:B------:R-:W-:Y:S01]  /*7cb0*/  @!P0 IMAD.IADD R8, R8, 0x1, -R0.reuse ;  /* 0x0000000108088824 */ /* 0x100fe200078e0a00 */
[----:B----4-:R-:W-:Y:S01]  /*7cc0*/  ISETP.GE.AND P0, PT, R29, RZ, PT ;  /* 0x000000ff1d00720c */ /* 0x010fe20003f06270 */
[----:B------:R-:W-:Y:S01]  /*7cd0*/  @!P1 IMAD.IADD R11, R11, 0x1, -R0 ;  /* 0x000000010b0b9824 */ /* 0x000fe200078e0a00 */
[----:B------:R-:W-:-:S04]  /*7ce0*/  ISETP.GE.AND P1, PT, R21, RZ, PT ;  /* 0x000000ff1500720c */ /* 0x000fc80003f26270 */
[----:B------:R-:W-:Y:S02]  /*7cf0*/  @!P5 IMAD.MOV R17, RZ, RZ, -R17 ;  /* 0x000000ffff11d224 */ /* 0x000fe400078e0a11 */
[----:B------:R-:W-:Y:S02]  /*7d00*/  @!P6 IMAD.MOV R18, RZ, RZ, -R18 ;  /* 0x000000ffff12e224 */ /* 0x000fe400078e0a12 */
[----:B------:R-:W-:Y:S01]  /*7d10*/  @!P4 IMAD.IADD R23, R23, 0x1, -R0 ;  /* 0x000000011717c824 */ /* 0x000fe200078e0a00 */
[----:B------:R-:W-:Y:S02]  /*7d20*/  ISETP.GT.U32.AND P4, PT, R0, R8, PT ;  /* 0x000000080000720c */ /* 0x000fe40003f84070 */
[----:B------:R-:W-:Y:S01]  /*7d30*/  @!P0 IMAD.MOV R19, RZ, RZ, -R19 ;  /* 0x000000ffff138224 */ /* 0x000fe200078e0a13 */
[----:B0-----:R-:W-:Y:S01]  /*7d40*/  LOP3.LUT R29, R26, 0x20, RZ, 0xc0, !PT ;  /* 0x000000201a1d7812 */ /* 0x001fe200078ec0ff */
[----:B------:R-:W-:Y:S01]  /*7d50*/  @!P1 IMAD.MOV R20, RZ, RZ, -R20 ;  /* 0x000000ffff149224 */ /* 0x000fe200078e0a14 */
[C---:B------:R-:W-:Y:S01]  /*7d60*/  ISETP.GT.U32.AND P5, PT, R0.reuse, R11, PT ;  /* 0x0000000b0000720c */ /* 0x040fe20003fa4070 */
[----:B------:R-:W-:Y:S01]  /*7d70*/  @!P2 IMAD.MOV R2, RZ, RZ, -R2 ;  /* 0x000000ffff02a224 */ /* 0x000fe200078e0a02 */
[----:B------:R-:W-:Y:S04]  /*7d80*/  STL [R1+0x13ec], R17 ;  /* 0x0013ec1101007387 */ /* 0x000fe80000100800 */
[----:B------:R-:W-:Y:S01]  /*7d90*/  STL [R1+0x13f0], R18 ;  /* 0x0013f01201007387 */ /* 0x000fe20000100800 */
[----:B------:R-:W-:-:S03]  /*7da0*/  ISETP.GT.U32.AND P0, PT, R0, R25, PT ;  /* 0x000000190000720c */ /* 0x000fc60003f04070 */
[----:B------:R-:W-:Y:S04]  /*7db0*/  STL [R1+0x13f4], R19 ;  /* 0x0013f41301007387 */ /* 0x000fe80000100800 */
[----:B------:R-:W-:Y:S04]  /*7dc0*/  STL [R1+0x13f8], R20 ;  /* 0x0013f81401007387 */ /* 0x000fe80000100800 */
[----:B------:R0:W-:Y:S04]  /*7dd0*/  STL [R1+0x13fc], R2 ;  /* 0x0013fc0201007387 */ /* 0x0001e80000100800 */
[----:B------:R-:W-:Y:S01]  /*7de0*/  STL [R1+0x1400], R3 ;  /* 0x0014000301007387 */ /* 0x000fe20000100800 */
[--C-:B------:R-:W-:Y:S01]  /*7df0*/  @!P4 IMAD.IADD R8, R8, 0x1, -R0.reuse ;  /* 0x000000010808c824 */ /* 0x100fe200078e0a00 */
[----:B------:R-:W-:Y:S01]  /*7e00*/  ISETP.GE.AND P4, PT, R9, RZ, PT ;  /* 0x000000ff0900720c */ /* 0x000fe20003f86270 */
[----:B------:R-:W-:Y:S01]  /*7e10*/  @!P5 IMAD.IADD R11, R11, 0x1, -R0 ;  /* 0x000000010b0bd824 */ /* 0x000fe200078e0a00 */
[----:B------:R-:W-:-:S02]  /*7e20*/  ISETP.GE.AND P5, PT, R7, RZ, PT ;  /* 0x000000ff0700720c */ /* 0x000fc40003fa6270 */
[----:B------:R-:W-:Y:S01]  /*7e30*/  ISETP.GT.U32.AND P1, PT, R0, R24, PT ;  /* 0x000000180000720c */ /* 0x000fe20003f24070 */
[----:B------:R-:W-:Y:S01]  /*7e40*/  @!P0 IMAD.IADD R25, R25, 0x1, -R0 ;  /* 0x0000000119198824 */ /* 0x000fe200078e0a00 */
[----:B------:R-:W-:Y:S02]  /*7e50*/  ISETP.GE.AND P0, PT, R6, RZ, PT ;  /* 0x000000ff0600720c */ /* 0x000fe40003f06270 */
[----:B0-----:R-:W-:-:S09]  /*7e60*/  LOP3.LUT R2, R26, 0x1f, RZ, 0xc0, !PT ;  /* 0x0000001f1a027812 */ /* 0x001fd200078ec0ff */
[----:B------:R-:W-:Y:S01]  /*7e70*/  @!P1 IMAD.IADD R24, R24, 0x1, -R0 ;  /* 0x0000000118189824 */ /* 0x000fe200078e0a00 */
[----:B------:R-:W-:Y:S02]  /*7e80*/  ISETP.GE.AND P1, PT, R4, RZ, PT ;  /* 0x000000ff0400720c */ /* 0x000fe40003f26270 */
[----:B------:R-:W-:Y:S02]  /*7e90*/  ISETP.GE.AND P2, PT, R28, RZ, PT ;  /* 0x000000ff1c00720c */ /* 0x000fe40003f46270 */
[----:B------:R-:W-:Y:S01]  /*7ea0*/  ISETP.GT.U32.AND P6, PT, R0, R23, PT ;  /* 0x000000170000720c */ /* 0x000fe20003fc4070 */
[----:B------:R-:W-:Y:S02]  /*7eb0*/  IMAD R2, R2, c[0x0][0x18c], RZ ;  /* 0x0000630002027a24 */ /* 0x000fe400078e02ff */
[----:B------:R-:W-:Y:S02]  /*7ec0*/  @!P3 IMAD.MOV R8, RZ, RZ, -R8 ;  /* 0x000000ffff08b224 */ /* 0x000fe400078e0a08 */
[----:B------:R-:W-:-:S02]  /*7ed0*/  @!P4 IMAD.MOV R11, RZ, RZ, -R11 ;  /* 0x000000ffff0bc224 */ /* 0x000fc400078e0a0b */
[----:B------:R-:W-:-:S04]  /*7ee0*/  @!P5 IMAD.MOV R25, RZ, RZ, -R25 ;  /* 0x000000ffff19d224 */ /* 0x000fc800078e0a19 */
[----:B------:R-:W-:Y:S02]  /*7ef0*/  @!P2 IMAD.MOV R5, RZ, RZ, -R5 ;  /* 0x000000ffff05a224 */ /* 0x000fe400078e0a05 */
[----:B------:R-:W-:Y:S01]  /*7f00*/  @!P6 IMAD.IADD R23, R23, 0x1, -R0 ;  /* 0x000000011717e824 */ /* 0x000fe200078e0a00 */
[----:B------:R-:W-:Y:S01]  /*7f10*/  LEA R0, P6, R2, c[0x0][0x168], 0x1 ;  /* 0x00005a0002007a11 */ /* 0x000fe200078c08ff */
[----:B------:R-:W-:Y:S02]  /*7f20*/  @!P0 IMAD.MOV R24, RZ, RZ, -R24 ;  /* 0x000000ffff188224 */ /* 0x000fe400078e0a18 */
[----:B------:R-:W-:Y:S02]  /*7f30*/  @!P1 IMAD.MOV R23, RZ, RZ, -R23 ;  /* 0x000000ffff179224 */ /* 0x000fe400078e0a17 */
[----:B---3--:R-:W-:-:S05]  /*7f40*/  IMAD R29, R29, 0x10, R27 ;  /* 0x000000101d1d7824 */ /* 0x008fca00078e021b */
[----:B------:R-:W-:Y:S04]  /*7f50*/  STL [R1+0x12c8], R29 ;  /* 0x0012c81d01007387 */ /* 0x000fe80000100800 */
[----:B------:R-:W3:Y:S04]  /*7f60*/  LDL.LU R13, [R1+0x44] ;  /* 0x00004400010d7983 */ /* 0x000ee80000300800 */
[----:B------:R-:W4:Y:S04]  /*7f70*/  LDL.LU R12, [R1+0x20] ;  /* 0x00002000010c7983 */ /* 0x000f280000300800 */
[----:B------:R-:W4:Y:S04]  /*7f80*/  LDL.LU R10, [R1+0x18] ;  /* 0x00001800010a7983 */ /* 0x000f280000300800 */
[----:B------:R-:W4:Y:S04]  /*7f90*/  LDL.LU R9, [R1+0x14] ;  /* 0x0000140001097983 */ /* 0x000f280000300800 */
[----:B------:R-:W4:Y:S04]  /*7fa0*/  LDL.LU R7, [R1+0x120] ;  /* 0x0001200001077983 */ /* 0x000f280000300800 */
[----:B------:R-:W4:Y:S04]  /*7fb0*/  LDL.LU R6, [R1+0x124] ;  /* 0x0001240001067983 */ /* 0x000f280000300800 */
[----:B------:R-:W4:Y:S04]  /*7fc0*/  LDL.LU R26, [R1+0x1a4] ;  /* 0x0001a400011a7983 */ /* 0x000f280000300800 */
[----:B------:R-:W4:Y:S04]  /*7fd0*/  LDL.LU R4, [R1+0x128] ;  /* 0x0001280001047983 */ /* 0x000f280000300800 */
[----:B------:R-:W-:Y:S04]  /*7fe0*/  STL [R1+0x1404], R5 ;  /* 0x0014040501007387 */ /* 0x000fe80000100800 */
[----:B------:R2:W-:Y:S04]  /*7ff0*/  STL [R1+0x132c], R0 ;  /* 0x00132c0001007387 */ /* 0x0005e80000100800 */
[----:B------:R-:W-:Y:S04]  /*8000*/  STL [R1+0x1408], R8 ;  /* 0x0014080801007387 */ /* 0x000fe80000100800 */
[----:B------:R-:W-:Y:S04]  /*8010*/  STL [R1+0x140c], R11 ;  /* 0x00140c0b01007387 */ /* 0x000fe80000100800 */
[----:B------:R-:W-:Y:S04]  /*8020*/  STL [R1+0x1410], R25 ;  /* 0x0014101901007387 */ /* 0x000fe80000100800 */
[----:B------:R-:W-:Y:S04]  /*8030*/  STL [R1+0x1414], R24 ;  /* 0x0014141801007387 */ /* 0x000fe80000100800 */
[----:B------:R-:W-:Y:S04]  /*8040*/  STL [R1+0x1418], R23 ;  /* 0x0014181701007387 */ /* 0x000fe80000100800 */
[----:B------:R-:W4:Y:S04]  /*8050*/  LDL.LU R28, [R1+0x12c] ;  /* 0x00012c00011c7983 */ /* 0x000f280000300800 */
[----:B------:R-:W4:Y:S01]  /*8060*/  LDL.LU R27, [R1+0x13c] ;  /* 0x00013c00011b7983 */ /* 0x000f220000300800 */
[----:B------:R-:W-:-:S02]  /*8070*/  ISETP.NE.AND P2, PT, RZ, c[0x0][0x17c], PT ;  /* 0x00005f00ff007a0c */ /* 0x000fc40003f45270 */
[----:B------:R-:W-:-:S04]  /*8080*/  LOP3.LUT R21, RZ, c[0x0][0x17c], RZ, 0x33, !PT ;  /* 0x00005f00ff157a12 */ /* 0x000fc800078e33ff */
[----:B--2---:R-:W-:-:S05]  /*8090*/  SEL R0, R21, R22, !P2 ;  /* 0x0000001615007207 */ /* 0x004fca0005000000 */
[----:B------:R3:W-:Y:S02]  /*80a0*/  STL [R1+0x1e4], R0 ;  /* 0x0001e40001007387 */ /* 0x0007e40000100800 */
[C---:B---3--:R-:W-:Y:S02]  /*80b0*/  SEL R0, R21.reuse, R13, !P2 ;  /* 0x0000000d15007207 */ /* 0x048fe40005000000 */
[----:B----4-:R-:W-:-:S03]  /*80c0*/  SEL R3, R21, R12, !P2 ;  /* 0x0000000c15037207 */ /* 0x010fc60005000000 */
[----:B------:R0:W-:Y:S01]  /*80d0*/  STL [R1+0x1e8], R0 ;  /* 0x0001e80001007387 */ /* 0x0001e20000100800 */
[----:B------:R-:W-:-:S03]  /*80e0*/  SEL R2, R21, R10, !P2 ;  /* 0x0000000a15027207 */ /* 0x000fc60005000000 */
[----:B------:R1:W-:Y:S01]  /*80f0*/  STL [R1+0x1dc], R3 ;  /* 0x0001dc0301007387 */ /* 0x0003e20000100800 */
[----:B0-----:R-:W-:-:S03]  /*8100*/  SEL R0, R21, R9, !P2 ;  /* 0x0000000915007207 */ /* 0x001fc60005000000 */
[----:B------:R0:W-:Y:S01]  /*8110*/  STL [R1+0x1d0], R2 ;  /* 0x0001d00201007387 */ /* 0x0001e20000100800 */
[----:B-1----:R-:W-:-:S03]  /*8120*/  SEL R3, R21, R7, !P2 ;  /* 0x0000000715037207 */ /* 0x002fc60005000000 */
[----:B------:R1:W-:Y:S04]  /*8130*/  STL [R1+0x1c8], R0 ;  /* 0x0001c80001007387 */ /* 0x0003e80000100800 */
[----:B------:R-:W-:Y:S01]  /*8140*/  STL [R1+0x1c4], R3 ;  /* 0x0001c40301007387 */ /* 0x000fe20000100800 */
[----:B0-----:R-:W-:-:S03]  /*8150*/  SEL R2, R21, R6, !P2 ;  /* 0x0000000615027207 */ /* 0x001fc60005000000 */
[----:B------:R-:W2:Y:S01]  /*8160*/  LDL.LU R22, [R1+0x194] ;  /* 0x0001940001167983 */ /* 0x000ea20000300800 */
[----:B-1----:R-:W-:-:S03]  /*8170*/  SEL R0, R21, R26, !P2 ;  /* 0x0000001a15007207 */ /* 0x002fc60005000000 */
[----:B------:R-:W-:Y:S04]  /*8180*/  STL [R1+0x1c0], R2 ;  /* 0x0001c00201007387 */ /* 0x000fe80000100800 */
[----:B------:R-:W3:Y:S04]  /*8190*/  LDL.LU R26, [R1+0x198] ;  /* 0x00019800011a7983 */ /* 0x000ee80000300800 */
[----:B------:R0:W-:Y:S04]  /*81a0*/  STL [R1+0x1bc], R0 ;  /* 0x0001bc0001007387 */ /* 0x0001e80000100800 */
[----:B------:R-:W4:Y:S04]  /*81b0*/  LDL.LU R23, [R1+0x1a0] ;  /* 0x0001a00001177983 */ /* 0x000f280000300800 */
[----:B------:R-:W4:Y:S01]  /*81c0*/  LDL.LU R24, [R1+0x19c] ;  /* 0x00019c0001187983 */ /* 0x000f220000300800 */
[----:B0-----:R-:W-:-:S05]  /*81d0*/  SEL R0, R21, R4, !P2 ;  /* 0x0000000415007207 */ /* 0x001fca0005000000 */
[----:B------:R0:W-:Y:S04]  /*81e0*/  STL [R1+0x1b8], R0 ;  /* 0x0001b80001007387 */ /* 0x0001e80000100800 */
[----:B------:R-:W4:Y:S04]  /*81f0*/  LDL.LU R25, [R1+0x16c] ;  /* 0x00016c0001197983 */ /* 0x000f280000300800 */
[----:B------:R-:W4:Y:S04]  /*8200*/  LDL.LU R11, [R1+0x174] ;  /* 0x00017400010b7983 */ /* 0x000f280000300800 */
[----:B------:R-:W4:Y:S04]  /*8210*/  LDL.LU R8, [R1+0x18c] ;  /* 0x00018c0001087983 */ /* 0x000f280000300800 */
[----:B0-----:R-:W4:Y:S04]  /*8220*/  LDL.LU R0, [R1+0x184] ;  /* 0x0001840001007983 */ /* 0x001f280000300800 */
[----:B------:R-:W4:Y:S04]  /*8230*/  LDL.LU R5, [R1+0x17c] ;  /* 0x00017c0001057983 */ /* 0x000f280000300800 */
        /* <DEDUP_REMOVED lines=9> */
[----:B------:R-:W4:Y:S01]  /*82d0*/  LDL.LU R14, [R1+0x144] ;  /* 0x00014400010e7983 */ /* 0x000f220000300800 */
[----:B------:R-:W-:-:S03]  /*82e0*/  SEL R9, R21, R28, !P2 ;  /* 0x0000001c15097207 */ /* 0x000fc60005000000 */
[----:B------:R-:W4:Y:S04]  /*82f0*/  LDL.LU R6, [R1+0x148] ;  /* 0x0001480001067983 */ /* 0x000f280000300800 */
[----:B------:R-:W4:Y:S01]  /*8300*/  LDL.LU R4, [R1+0x138] ;  /* 0x0001380001047983 */ /* 0x000f220000300800 */
[----:B------:R-:W-:-:S03]  /*8310*/  SEL R7, R21, R27, !P2 ;  /* 0x0000001b15077207 */ /* 0x000fc60005000000 */
[----:B------:R-:W4:Y:S04]  /*8320*/  LDL.LU R13, [R1+0x134] ;  /* 0x00013400010d7983 */ /* 0x000f280000300800 */
[----:B------:R0:W-:Y:S04]  /*8330*/  STL [R1+0x1b4], R9 ;  /* 0x0001b40901007387 */ /* 0x0001e80000100800 */
[----:B------:R-:W4:Y:S04]  /*8340*/  LDL.LU R12, [R1+0x130] ;  /* 0x00013000010c7983 */ /* 0x000f280000300800 */
[----:B------:R1:W-:Y:S04]  /*8350*/  STL [R1+0x1b0], R7 ;  /* 0x0001b00701007387 */ /* 0x0003e80000100800 */
[----:B------:R-:W4:Y:S04]  /*8360*/  LDL.LU R10, [R1+0x11c] ;  /* 0x00011c00010a7983 */ /* 0x000f280000300800 */
[----:B0-----:R-:W4:Y:S04]  /*8370*/  LDL.LU R9, [R1+0x118] ;  /* 0x0001180001097983 */ /* 0x001f280000300800 */
[----:B-1----:R-:W4:Y:S04]  /*8380*/  LDL.LU R7, [R1+0x114] ;  /* 0x0001140001077983 */ /* 0x002f280000300800 */
[----:B------:R-:W4:Y:S04]  /*8390*/  LDL.LU R28, [R1+0x110] ;  /* 0x00011000011c7983 */ /* 0x000f280000300800 */
[----:B------:R-:W4:Y:S01]  /*83a0*/  LDL.LU R27, [R1+0xa8] ;  /* 0x0000a800011b7983 */ /* 0x000f220000300800 */
[----:B--2---:R-:W-:-:S05]  /*83b0*/  SEL R22, R21, R22, !P2 ;  /* 0x0000001615167207 */ /* 0x004fca0005000000 */
[----:B------:R3:W-:Y:S02]  /*83c0*/  STL [R1+0x1ac], R22 ;  /* 0x0001ac1601007387 */ /* 0x0007e40000100800 */
[C---:B---3--:R-:W-:Y:S02]  /*83d0*/  SEL R22, R21.reuse, R26, !P2 ;  /* 0x0000001a15167207 */ /* 0x048fe40005000000 */
[----:B------:R-:W2:Y:S04]  /*83e0*/  LDL.LU R26, [R1+0x10] ;  /* 0x00001000011a7983 */ /* 0x000ea80000300800 */
[----:B------:R0:W-:Y:S01]  /*83f0*/  STL [R1+0x1a8], R22 ;  /* 0x0001a81601007387 */ /* 0x0001e20000100800 */
[C---:B----4-:R-:W-:Y:S02]  /*8400*/  SEL R24, R21.reuse, R24, !P2 ;  /* 0x0000001815187207 */ /* 0x050fe40005000000 */
[----:B0-----:R-:W-:-:S02]  /*8410*/  SEL R22, R21, R23, !P2 ;  /* 0x0000001715167207 */ /* 0x001fc40005000000 */
[----:B------:R-:W-:-:S03]  /*8420*/  SEL R23, R21, R25, !P2 ;  /* 0x0000001915177207 */ /* 0x000fc60005000000 */
[----:B------:R0:W-:Y:S01]  /*8430*/  STL [R1+0x1a4], R22 ;  /* 0x0001a41601007387 */ /* 0x0001e20000100800 */
[----:B------:R-:W-:-:S03]  /*8440*/  SEL R8, R21, R8, !P2 ;  /* 0x0000000815087207 */ /* 0x000fc60005000000 */
[----:B------:R-:W-:Y:S01]  /*8450*/  STL [R1+0x1a0], R24 ;  /* 0x0001a01801007387 */ /* 0x000fe20000100800 */
[C---:B0-----:R-:W-:Y:S02]  /*8460*/  SEL R22, R21.reuse, R11, !P2 ;  /* 0x0000000b15167207 */ /* 0x041fe40005000000 */
[C---:B------:R-:W-:Y:S01]  /*8470*/  SEL R11, R21.reuse, R0, !P2 ;  /* 0x00000000150b7207 */ /* 0x040fe20005000000 */
[----:B------:R-:W-:Y:S01]  /*8480*/  STL [R1+0x19c], R23 ;  /* 0x00019c1701007387 */ /* 0x000fe20000100800 */
[----:B------:R-:W-:-:S03]  /*8490*/  SEL R0, R21, R5, !P2 ;  /* 0x0000000515007207 */ /* 0x000fc60005000000 */
[----:B------:R-:W-:Y:S01]  /*84a0*/  STL [R1+0x198], R22 ;  /* 0x0001981601007387 */ /* 0x000fe20000100800 */
[----:B------:R-:W-:-:S03]  /*84b0*/  SEL R5, R21, R3, !P2 ;  /* 0x0000000315057207 */ /* 0x000fc60005000000 */
[----:B------:R0:W-:Y:S04]  /*84c0*/  STL [R1+0x194], R8 ;  /* 0x0001940801007387 */ /* 0x0001e80000100800 */
[----:B------:R-:W-:Y:S04]  /*84d0*/  STL [R1+0x18c], R11 ;  /* 0x00018c0b01007387 */ /* 0x000fe80000100800 */
[----:B------:R1:W-:Y:S01]  /*84e0*/  STL [R1+0x184], R0 ;  /* 0x0001840001007387 */ /* 0x0003e20000100800 */
[C---:B0-----:R-:W-:Y:S02]  /*84f0*/  SEL R8, R21.reuse, R29, !P2 ;  /* 0x0000001d15087207 */ /* 0x041fe40005000000 */
[----:B------:R-:W-:-:S03]  /*8500*/  SEL R3, R21, R20, !P2 ;  /* 0x0000001415037207 */ /* 0x000fc60005000000 */
[----:B------:R-:W-:Y:S01]  /*8510*/  STL [R1+0x180], R8 ;  /* 0x0001800801007387 */ /* 0x000fe20000100800 */
[----:B-1----:R-:W-:-:S03]  /*8520*/  SEL R0, R21, R2, !P2 ;  /* 0x0000000215007207 */ /* 0x002fc60005000000 */
[----:B------:R-:W-:Y:S01]  /*8530*/  STL [R1+0x17c], R5 ;  /* 0x00017c0501007387 */ /* 0x000fe20000100800 */
[----:B------:R-:W-:-:S03]  /*8540*/  SEL R2, R21, R19, !P2 ;  /* 0x0000001315027207 */ /* 0x000fc60005000000 */
[----:B------:R0:W-:Y:S04]  /*8550*/  STL [R1+0x178], R0 ;  /* 0x0001780001007387 */ /* 0x0001e80000100800 */
[----:B------:R1:W-:Y:S01]  /*8560*/  STL [R1+0x174], R3 ;  /* 0x0001740301007387 */ /* 0x0003e20000100800 */
[----:B0-----:R-:W-:-:S03]  /*8570*/  SEL R0, R21, R18, !P2 ;  /* 0x0000001215007207 */ /* 0x001fc60005000000 */
[----:B------:R0:W-:Y:S01]  /*8580*/  STL [R1+0x16c], R2 ;  /* 0x00016c0201007387 */ /* 0x0001e20000100800 */
[----:B-1----:R-:W-:-:S03]  /*8590*/  SEL R3, R21, R17, !P2 ;  /* 0x0000001115037207 */ /* 0x002fc60005000000 */
        /* <DEDUP_REMOVED lines=8> */
[----:B------:R1:W-:Y:S04]  /*8620*/  STL [R1+0x154], R3 ;  /* 0x0001540301007387 */ /* 0x0003e80000100800 */
[----:B------:R-:W3:Y:S01]  /*8630*/  LDL.LU R6, [R1] ;  /* 0x0000000001067983 */ /* 0x000ee20000300800 */
[----:B0-----:R-:W-:-:S03]  /*8640*/  SEL R0, R21, R4, !P2 ;  /* 0x0000000415007207 */ /* 0x001fc60005000000 */
[----:B------:R0:W-:Y:S04]  /*8650*/  STL [R1+0x14c], R2 ;  /* 0x00014c0201007387 */ /* 0x0001e80000100800 */
[----:B------:R-:W4:Y:S01]  /*8660*/  LDL.LU R4, [R1+0xcc] ;  /* 0x0000cc0001047983 */ /* 0x000f220000300800 */
[----:B-1----:R-:W-:-:S03]  /*8670*/  SEL R3, R21, R12, !P2 ;  /* 0x0000000c15037207 */ /* 0x002fc60005000000 */
[----:B------:R1:W-:Y:S01]  /*8680*/  STL [R1+0x148], R0 ;  /* 0x0001480001007387 */ /* 0x0003e20000100800 */
[C---:B0-----:R-:W-:Y:S02]  /*8690*/  SEL R2, R21.reuse, R10, !P2 ;  /* 0x0000000a15027207 */ /* 0x041fe40005000000 */
[----:B-1----:R-:W-:-:S05]  /*86a0*/  SEL R0, R21, R13, !P2 ;  /* 0x0000000d15007207 */ /* 0x002fca0005000000 */
[----:B------:R0:W-:Y:S04]  /*86b0*/  STL [R1+0x144], R0 ;  /* 0x0001440001007387 */ /* 0x0001e80000100800 */
[----:B------:R1:W-:Y:S01]  /*86c0*/  STL [R1+0x140], R3 ;  /* 0x0001400301007387 */ /* 0x0003e20000100800 */
[----:B0-----:R-:W-:-:S03]  /*86d0*/  SEL R0, R21, R9, !P2 ;  /* 0x0000000915007207 */ /* 0x001fc60005000000 */
[----:B------:R0:W-:Y:S01]  /*86e0*/  STL [R1+0x13c], R2 ;  /* 0x00013c0201007387 */ /* 0x0001e20000100800 */
[----:B-1----:R-:W-:-:S03]  /*86f0*/  SEL R3, R21, R7, !P2 ;  /* 0x0000000715037207 */ /* 0x002fc60005000000 */
[----:B------:R1:W-:Y:S04]  /*8700*/  STL [R1+0x138], R0 ;  /* 0x0001380001007387 */ /* 0x0003e80000100800 */
[----:B------:R-:W-:Y:S01]  /*8710*/  STL [R1+0x134], R3 ;  /* 0x0001340301007387 */ /* 0x000fe20000100800 */
[----:B0-----:R-:W-:-:S03]  /*8720*/  SEL R2, R21, R28, !P2 ;  /* 0x0000001c15027207 */ /* 0x001fc60005000000 */
[----:B------:R-:W4:Y:S01]  /*8730*/  LDL.LU R22, [R1+0x10c] ;  /* 0x00010c0001167983 */ /* 0x000f220000300800 */
[----:B-1----:R-:W-:-:S03]  /*8740*/  SEL R0, R21, R27, !P2 ;  /* 0x0000001b15007207 */ /* 0x002fc60005000000 */
[----:B------:R-:W-:Y:S04]  /*8750*/  STL [R1+0x130], R2 ;  /* 0x0001300201007387 */ /* 0x000fe80000100800 */
[----:B------:R-:W4:Y:S04]  /*8760*/  LDL.LU R27, [R1+0x104] ;  /* 0x00010400011b7983 */ /* 0x000f280000300800 */
[----:B------:R2:W-:Y:S04]  /*8770*/  STL [R1+0x12c], R0 ;  /* 0x00012c0001007387 */ /* 0x0005e80000100800 */
[----:B------:R-:W4:Y:S04]  /*8780*/  LDL.LU R23, [R1+0x100] ;  /* 0x0001000001177983 */ /* 0x000f280000300800 */
[----:B------:R-:W4:Y:S01]  /*8790*/  LDL.LU R24, [R1+0xec] ;  /* 0x0000ec0001187983 */ /* 0x000f220000300800 */
[----:B--2---:R-:W-:-:S05]  /*87a0*/  SEL R0, R21, R26, !P2 ;  /* 0x0000001a15007207 */ /* 0x004fca0005000000 */
[----:B------:R0:W-:Y:S04]  /*87b0*/  STL [R1+0x128], R0 ;  /* 0x0001280001007387 */ /* 0x0001e80000100800 */
[----:B------:R-:W2:Y:S04]  /*87c0*/  LDL.LU R25, [R1+0xf4] ;  /* 0x0000f40001197983 */ /* 0x000ea80000300800 */
[----:B------:R-:W2:Y:S04]  /*87d0*/  LDL.LU R11, [R1+0xf8] ;  /* 0x0000f800010b7983 */ /* 0x000ea80000300800 */
[----:B------:R-:W2:Y:S04]  /*87e0*/  LDL.LU R8, [R1+0xfc] ;  /* 0x0000fc0001087983 */ /* 0x000ea80000300800 */
[----:B0-----:R-:W2:Y:S04]  /*87f0*/  LDL.LU R0, [R1+0xf0] ;  /* 0x0000f00001007983 */ /* 0x001ea80000300800 */
[----:B------:R-:W2:Y:S04]  /*8800*/  LDL.LU R5, [R1+0xe0] ;  /* 0x0000e00001057983 */ /* 0x000ea80000300800 */
        /* <DEDUP_REMOVED lines=12> */
[----:B------:R-:W2:Y:S01]  /*88d0*/  LDL.LU R13, [R1+0xa4] ;  /* 0x0000a400010d7983 */ /* 0x000ea20000300800 */
[----:B---3--:R-:W-:-:S05]  /*88e0*/  SEL R6, R21, R6, !P2 ;  /* 0x0000000615067207 */ /* 0x008fca0005000000 */
[----:B------:R0:W-:Y:S01]  /*88f0*/  STL [R1+0x124], R6 ;  /* 0x0001240601007387 */ /* 0x0001e20000100800 */
[----:B----4-:R-:W-:-:S03]  /*8900*/  SEL R4, R21, R4, !P2 ;  /* 0x0000000415047207 */ /* 0x010fc60005000000 */
[----:B------:R-:W3:Y:S04]  /*8910*/  LDL.LU R12, [R1+0x88] ;  /* 0x00008800010c7983 */ /* 0x000ee80000300800 */
[----:B------:R1:W-:Y:S04]  /*8920*/  STL [R1+0x120], R4 ;  /* 0x0001200401007387 */ /* 0x0003e80000100800 */
[----:B------:R-:W4:Y:S04]  /*8930*/  LDL.LU R10, [R1+0x94] ;  /* 0x00009400010a7983 */ /* 0x000f280000300800 */
[----:B------:R-:W4:Y:S04]  /*8940*/  LDL.LU R9, [R1+0x98] ;  /* 0x0000980001097983 */ /* 0x000f280000300800 */
[----:B------:R-:W4:Y:S04]  /*8950*/  LDL.LU R7, [R1+0x9c] ;  /* 0x00009c0001077983 */ /* 0x000f280000300800 */
[----:B0-----:R-:W4:Y:S04]  /*8960*/  LDL.LU R6, [R1+0xa0] ;  /* 0x0000a00001067983 */ /* 0x001f280000300800 */
[----:B-1----:R-:W4:Y:S01]  /*8970*/  LDL.LU R4, [R1+0x208] ;  /* 0x0002080001047983 */ /* 0x002f220000300800 */
[----:B------:R-:W-:-:S05]  /*8980*/  SEL R22, R21, R22, !P2 ;  /* 0x0000001615167207 */ /* 0x000fca0005000000 */
[----:B------:R0:W-:Y:S02]  /*8990*/  STL [R1+0x11c], R22 ;  /* 0x00011c1601007387 */ /* 0x0001e40000100800 */
[C---:B0-----:R-:W-:Y:S02]  /*89a0*/  SEL R22, R21.reuse, R27, !P2 ;  /* 0x0000001b15167207 */ /* 0x041fe40005000000 */
[----:B------:R-:W4:Y:S04]  /*89b0*/  LDL.LU R27, [R1+0x200] ;  /* 0x00020000011b7983 */ /* 0x000f280000300800 */
[----:B------:R0:W-:Y:S01]  /*89c0*/  STL [R1+0x118], R22 ;  /* 0x0001181601007387 */ /* 0x0001e20000100800 */
[C---:B------:R-:W-:Y:S02]  /*89d0*/  SEL R24, R21.reuse, R24, !P2 ;  /* 0x0000001815187207 */ /* 0x040fe40005000000 */
[----:B0-----:R-:W-:-:S05]  /*89e0*/  SEL R22, R21, R23, !P2 ;  /* 0x0000001715167207 */ /* 0x001fca0005000000 */
[----:B------:R0:W-:Y:S04]  /*89f0*/  STL [R1+0x114], R22 ;  /* 0x0001141601007387 */ /* 0x0001e80000100800 */
[----:B------:R-:W-:Y:S01]  /*8a00*/  STL [R1+0x110], R24 ;  /* 0x0001101801007387 */ /* 0x000fe20000100800 */
[C---:B--2---:R-:W-:Y:S02]  /*8a10*/  SEL R23, R21.reuse, R25, !P2 ;  /* 0x0000001915177207 */ /* 0x044fe40005000000 */
[----:B0-----:R-:W-:-:S03]  /*8a20*/  SEL R22, R21, R11, !P2 ;  /* 0x0000000b15167207 */ /* 0x001fc60005000000 */
[----:B------:R-:W-:Y:S01]  /*8a30*/  STL [R1+0x10c], R23 ;  /* 0x00010c1701007387 */ /* 0x000fe20000100800 */
[----:B------:R-:W-:-:S03]  /*8a40*/  SEL R8, R21, R8, !P2 ;  /* 0x0000000815087207 */ /* 0x000fc60005000000 */
[----:B------:R-:W-:Y:S01]  /*8a50*/  STL [R1+0x104], R22 ;  /* 0x0001041601007387 */ /* 0x000fe20000100800 */
[----:B------:R-:W-:-:S03]  /*8a60*/  SEL R11, R21, R0, !P2 ;  /* 0x00000000150b7207 */ /* 0x000fc60005000000 */
[----:B------:R0:W-:Y:S01]  /*8a70*/  STL [R1+0x100], R8 ;  /* 0x0001000801007387 */ /* 0x0001e20000100800 */
[----:B------:R-:W-:-:S03]  /*8a80*/  SEL R0, R21, R5, !P2 ;  /* 0x0000000515007207 */ /* 0x000fc60005000000 */
[----:B------:R-:W-:Y:S04]  /*8a90*/  STL [R1+0xfc], R11 ;  /* 0x0000fc0b01007387 */ /* 0x000fe80000100800 */
[----:B------:R1:W-:Y:S01]  /*8aa0*/  STL [R1+0xf8], R0 ;  /* 0x0000f80001007387 */ /* 0x0003e20000100800 */
[C---:B0-----:R-:W-:Y:S02]  /*8ab0*/  SEL R8, R21.reuse, R29, !P2 ;  /* 0x0000001d15087207 */ /* 0x041fe40005000000 */
[----:B------:R-:W-:-:S03]  /*8ac0*/  SEL R5, R21, R3, !P2 ;  /* 0x0000000315057207 */ /* 0x000fc60005000000 */
[----:B------:R-:W-:Y:S01]  /*8ad0*/  STL [R1+0xf4], R8 ;  /* 0x0000f40801007387 */ /* 0x000fe20000100800 */
[C---:B-1----:R-:W-:Y:S02]  /*8ae0*/  SEL R0, R21.reuse, R2, !P2 ;  /* 0x0000000215007207 */ /* 0x042fe40005000000 */
[C---:B------:R-:W-:Y:S01]  /*8af0*/  SEL R3, R21.reuse, R20, !P2 ;  /* 0x0000001415037207 */ /* 0x040fe20005000000 */
        /* <DEDUP_REMOVED lines=15> */
[----:B------:R-:W-:Y:S04]  /*8bf0*/  STL [R1+0xd0], R3 ;  /* 0x0000d00301007387 */ /* 0x000fe80000100800 */
[----:B------:R-:W2:Y:S01]  /*8c00*/  LDL.LU R28, [R1+0x204] ;  /* 0x00020400011c7983 */ /* 0x000ea20000300800 */
[----:B0-----:R-:W-:-:S03]  /*8c10*/  SEL R0, R21, R26, !P2 ;  /* 0x0000001a15007207 */ /* 0x001fc60005000000 */
[----:B------:R-:W-:Y:S04]  /*8c20*/  STL [R1+0xcc], R2 ;  /* 0x0000cc0201007387 */ /* 0x000fe80000100800 */
[----:B------:R-:W2:Y:S04]  /*8c30*/  LDL.LU R26, [R1+0x84] ;  /* 0x00008400011a7983 */ /* 0x000ea80000300800 */
[----:B------:R0:W-:Y:S02]  /*8c40*/  STL [R1+0xc8], R0 ;  /* 0x0000c80001007387 */ /* 0x0001e40000100800 */
[----:B0-----:R-:W-:-:S02]  /*8c50*/  SEL R0, R21, R13, !P2 ;  /* 0x0000000d15007207 */ /* 0x001fc40005000000 */
[----:B---3--:R-:W-:-:S03]  /*8c60*/  SEL R3, R21, R12, !P2 ;  /* 0x0000000c15037207 */ /* 0x008fc60005000000 */
[----:B------:R0:W-:Y:S01]  /*8c70*/  STL [R1+0xc4], R0 ;  /* 0x0000c40001007387 */ /* 0x0001e20000100800 */
[----:B----4-:R-:W-:-:S03]  /*8c80*/  SEL R2, R21, R10, !P2 ;  /* 0x0000000a15027207 */ /* 0x010fc60005000000 */
[----:B------:R1:W-:Y:S01]  /*8c90*/  STL [R1+0xbc], R3 ;  /* 0x0000bc0301007387 */ /* 0x0003e20000100800 */
[----:B0-----:R-:W-:-:S03]  /*8ca0*/  SEL R0, R21, R9, !P2 ;  /* 0x0000000915007207 */ /* 0x001fc60005000000 */
[----:B------:R0:W-:Y:S01]  /*8cb0*/  STL [R1+0xac], R2 ;  /* 0x0000ac0201007387 */ /* 0x0001e20000100800 */
[----:B-1----:R-:W-:-:S03]  /*8cc0*/  SEL R3, R21, R7, !P2 ;  /* 0x0000000715037207 */ /* 0x002fc60005000000 */
[----:B------:R1:W-:Y:S01]  /*8cd0*/  STL [R1+0xa8], R0 ;  /* 0x0000a80001007387 */ /* 0x0003e20000100800 */
[----:B0-----:R-:W-:-:S03]  /*8ce0*/  SEL R2, R21, R6, !P2 ;  /* 0x0000000615027207 */ /* 0x001fc60005000000 */
[----:B------:R-:W-:Y:S04]  /*8cf0*/  STL [R1+0xa4], R3 ;  /* 0x0000a40301007387 */ /* 0x000fe80000100800 */
[----:B------:R-:W3:Y:S01]  /*8d00*/  LDL.LU R23, [R1+0x78] ;  /* 0x0000780001177983 */ /* 0x000ee20000300800 */
[----:B-1----:R-:W-:-:S03]  /*8d10*/  SEL R0, R21, R4, !P2 ;  /* 0x0000000415007207 */ /* 0x002fc60005000000 */
[----:B------:R-:W-:Y:S04]  /*8d20*/  STL [R1+0xa0], R2 ;  /* 0x0000a00201007387 */ /* 0x000fe80000100800 */
[----:B------:R-:W4:Y:S04]  /*8d30*/  LDL.LU R29, [R1+0x74] ;  /* 0x00007400011d7983 */ /* 0x000f280000300800 */
        /* <DEDUP_REMOVED lines=23> */
[----:B--2---:R-:W-:-:S05]  /*8eb0*/  SEL R4, R21, R28, !P2 ;  /* 0x0000001c15047207 */ /* 0x004fca0005000000 */
[----:B------:R1:W-:Y:S01]  /*8ec0*/  STL [R1+0x94], R4 ;  /* 0x0000940401007387 */ /* 0x0003e20000100800 */
[----:B0-----:R-:W-:-:S03]  /*8ed0*/  SEL R0, R21, R26, !P2 ;  /* 0x0000001a15007207 */ /* 0x001fc60005000000 */
[----:B------:R-:W2:Y:S04]  /*8ee0*/  LDL.LU R6, [R1+0x8c] ;  /* 0x00008c0001067983 */ /* 0x000ea80000300800 */
[----:B------:R0:W-:Y:S04]  /*8ef0*/  STL [R1+0x88], R0 ;  /* 0x0000880001007387 */ /* 0x0001e80000100800 */
[----:B-1----:R-:W2:Y:S04]  /*8f00*/  LDL.LU R4, [R1+0x90] ;  /* 0x0000900001047983 */ /* 0x002ea80000300800 */
[----:B------:R-:W2:Y:S04]  /*8f10*/  LDL.LU R28, [R1+0xb0] ;  /* 0x0000b000011c7983 */ /* 0x000ea80000300800 */
[----:B------:R-:W2:Y:S04]  /*8f20*/  LDL.LU R26, [R1+0x108] ;  /* 0x00010800011a7983 */ /* 0x000ea80000300800 */
[----:B------:R-:W2:Y:S04]  /*8f30*/  LDL.LU R22, [R1+0xc0] ;  /* 0x0000c00001167983 */ /* 0x000ea80000300800 */
[----:B0-----:R-:W2:Y:S01]  /*8f40*/  LDL.LU R0, [R1+0xb4] ;  /* 0x0000b40001007983 */ /* 0x001ea20000300800 */
[----:B---3--:R-:W-:-:S05]  /*8f50*/  SEL R23, R21, R23, !P2 ;  /* 0x0000001715177207 */ /* 0x008fca0005000000 */
[----:B------:R0:W-:Y:S01]  /*8f60*/  STL [R1+0x84], R23 ;  /* 0x0000841701007387 */ /* 0x0001e20000100800 */
[----:B----4-:R-:W-:-:S03]  /*8f70*/  SEL R29, R21, R29, !P2 ;  /* 0x0000001d151d7207 */ /* 0x010fc60005000000 */
[----:B0-----:R-:W3:Y:S01]  /*8f80*/  LDL.LU R23, [R1+0x1418] ;  /* 0x0014180001177983 */ /* 0x001ee20000300800 */
[----:B------:R-:W-:-:S03]  /*8f90*/  SEL R24, R21, R24, !P2 ;  /* 0x0000001815187207 */ /* 0x000fc60005000000 */
[----:B------:R0:W-:Y:S01]  /*8fa0*/  STL [R1+0x7c], R29 ;  /* 0x00007c1d01007387 */ /* 0x0001e20000100800 */
[----:B------:R-:W-:-:S03]  /*8fb0*/  SEL R25, R21, R25, !P2 ;  /* 0x0000001915197207 */ /* 0x000fc60005000000 */
[----:B0-----:R-:W4:Y:S04]  /*8fc0*/  LDL.LU R29, [R1+0x48] ;  /* 0x00004800011d7983 */ /* 0x001f280000300800 */
[----:B------:R0:W-:Y:S01]  /*8fd0*/  STL [R1+0x78], R24 ;  /* 0x0000781801007387 */ /* 0x0001e20000100800 */
[----:B------:R-:W-:-:S03]  /*8fe0*/  SEL R11, R21, R11, !P2 ;  /* 0x0000000b150b7207 */ /* 0x000fc60005000000 */
[----:B0-----:R-:W3:Y:S01]  /*8ff0*/  LDL.LU R24, [R1+0x1414] ;  /* 0x0014140001187983 */ /* 0x001ee20000300800 */
[----:B------:R-:W-:-:S03]  /*9000*/  SEL R8, R21, R8, !P2 ;  /* 0x0000000815087207 */ /* 0x000fc60005000000 */
[----:B------:R0:W-:Y:S01]  /*9010*/  STL [R1+0x74], R25 ;  /* 0x0000741901007387 */ /* 0x0001e20000100800 */
[C---:B------:R-:W-:Y:S02]  /*9020*/  SEL R5, R21.reuse, R5, !P2 ;  /* 0x0000000515057207 */ /* 0x040fe40005000000 */
[C---:B------:R-:W-:Y:S01]  /*9030*/  SEL R3, R21.reuse, R3, !P2 ;  /* 0x0000000315037207 */ /* 0x040fe20005000000 */
[----:B0-----:R-:W3:Y:S01]  /*9040*/  LDL.LU R25, [R1+0x1410] ;  /* 0x0014100001197983 */ /* 0x001ee20000300800 */
[----:B------:R-:W-:-:S03]  /*9050*/  SEL R2, R21, R2, !P2 ;  /* 0x0000000215027207 */ /* 0x000fc60005000000 */
[----:B------:R0:W-:Y:S01]  /*9060*/  STL [R1+0x70], R11 ;  /* 0x0000700b01007387 */ /* 0x0001e20000100800 */
[C---:B------:R-:W-:Y:S02]  /*9070*/  SEL R20, R21.reuse, R20, !P2 ;  /* 0x0000001415147207 */ /* 0x040fe40005000000 */
[C---:B------:R-:W-:Y:S01]  /*9080*/  SEL R19, R21.reuse, R19, !P2 ;  /* 0x0000001315137207 */ /* 0x040fe20005000000 */
[----:B0-----:R-:W3:Y:S04]  /*9090*/  LDL.LU R11, [R1+0x140c] ;  /* 0x00140c00010b7983 */ /* 0x001ee80000300800 */
[----:B------:R0:W-:Y:S01]  /*90a0*/  STL [R1+0x6c], R8 ;  /* 0x00006c0801007387 */ /* 0x0001e20000100800 */
[----:B------:R-:W-:-:S03]  /*90b0*/  SEL R18, R21, R18, !P2 ;  /* 0x0000001215127207 */ /* 0x000fc60005000000 */
        /* <DEDUP_REMOVED lines=28> */
[----:B------:R0:W-:Y:S04]  /*9280*/  STL [R1+0x40], R14 ;  /* 0x0000400e01007387 */ /* 0x0001e80000100800 */
        /* <DEDUP_REMOVED lines=10> */
[----:B0-----:R-:W3:Y:S01]  /*9330*/  LDL.LU R27, [R1+0x13cc] ;  /* 0x0013cc00011b7983 */ /* 0x001ee20000300800 */
[----:B------:R-:W-:-:S02]  /*9340*/  SEL R7, R21, R7, !P2 ;  /* 0x0000000715077207 */ /* 0x000fc40005000000 */
[C---:B--2---:R-:W-:Y:S02]  /*9350*/  SEL R6, R21.reuse, R6, !P2 ;  /* 0x0000000615067207 */ /* 0x044fe40005000000 */
[C---:B------:R-:W-:Y:S02]  /*9360*/  SEL R4, R21.reuse, R4, !P2 ;  /* 0x0000000415047207 */ /* 0x040fe40005000000 */
[C---:B------:R-:W-:Y:S02]  /*9370*/  SEL R28, R21.reuse, R28, !P2 ;  /* 0x0000001c151c7207 */ /* 0x040fe40005000000 */
[C---:B------:R-:W-:Y:S02]  /*9380*/  SEL R26, R21.reuse, R26, !P2 ;  /* 0x0000001a151a7207 */ /* 0x040fe40005000000 */
[----:B---3--:R-:W-:-:S05]  /*9390*/  SEL R27, R21, R27, !P2 ;  /* 0x0000001b151b7207 */ /* 0x008fca0005000000 */
[----:B------:R0:W-:Y:S04]  /*93a0*/  STL [R1+0x28], R27 ;  /* 0x0000281b01007387 */ /* 0x0001e80000100800 */
[----:B0-----:R-:W2:Y:S04]  /*93b0*/  LDL.LU R27, [R1+0xb8] ;  /* 0x0000b800011b7983 */ /* 0x001ea80000300800 */
        /* <DEDUP_REMOVED lines=11> */
[C---:B------:R-:W-:Y:S02]  /*9470*/  SEL R10, R21.reuse, R10, !P2 ;  /* 0x0000000a150a7207 */ /* 0x040fe40005000000 */
[C---:B------:R-:W-:Y:S02]  /*9480*/  SEL R12, R21.reuse, R12, !P2 ;  /* 0x0000000c150c7207 */ /* 0x040fe40005000000 */
[C---:B------:R-:W-:Y:S02]  /*9490*/  SEL R13, R21.reuse, R13, !P2 ;  /* 0x0000000d150d7207 */ /* 0x040fe40005000000 */
[----:B--2---:R-:W-:-:S05]  /*94a0*/  SEL R27, R21, R27, !P2 ;  /* 0x0000001b151b7207 */ /* 0x004fca0005000000 */
[----:B------:R0:W-:Y:S02]  /*94b0*/  STL [R1+0xc], R27 ;  /* 0x00000c1b01007387 */ /* 0x0001e40000100800 */
[C---:B0-----:R-:W-:Y:S02]  /*94c0*/  SEL R27, R21.reuse, R22, !P2 ;  /* 0x00000016151b7207 */ /* 0x041fe40005000000 */
[----:B------:R-:W-:-:S03]  /*94d0*/  SEL R22, R21, R0, !P2 ;  /* 0x0000000015167207 */ /* 0x000fc60005000000 */
[----:B------:R4:W-:Y:S02]  /*94e0*/  STL [R1+0x8], R27 ;  /* 0x0000081b01007387 */ /* 0x0009e40000100800 */
[C---:B----4-:R-:W-:Y:S02]  /*94f0*/  SEL R27, R21.reuse, R29, !P2 ;  /* 0x0000001d151b7207 */ /* 0x050fe40005000000 */
[C---:B---3--:R-:W-:Y:S02]  /*9500*/  SEL R6, R21.reuse, R6, !P2 ;  /* 0x0000000615067207 */ /* 0x048fe40005000000 */
[C---:B------:R-:W-:Y:S02]  /*9510*/  SEL R7, R21.reuse, R7, !P2 ;  /* 0x0000000715077207 */ /* 0x040fe40005000000 */
[C---:B------:R-:W-:Y:S02]  /*9520*/  SEL R0, R21.reuse, R26, !P2 ;  /* 0x0000001a15007207 */ /* 0x040fe40005000000 */
[----:B------:R-:W-:-:S03]  /*9530*/  SEL R26, R21, R28, !P2 ;  /* 0x0000001c151a7207 */ /* 0x000fc60005000000 */
[----:B------:R-:W-:Y:S04]  /*9540*/  STL [R1+0x1330], R0 ;  /* 0x0013300001007387 */ /* 0x000fe80000100800 */
[----:B------:R0:W-:Y:S04]  /*9550*/  STL [R1+0x4], R22 ;  /* 0x0000041601007387 */ /* 0x0001e80000100800 */
[----:B------:R1:W-:Y:S04]  /*9560*/  STL [R1+0x1334], R27 ;  /* 0x0013341b01007387 */ /* 0x0003e80000100800 */
[----:B------:R-:W2:Y:S01]  /*9570*/  LDL.LU R28, [R1+0x13b4] ;  /* 0x0013b400011c7983 */ /* 0x000ea20000300800 */
[----:B0-----:R-:W-:-:S03]  /*9580*/  SEL R22, R21, R4, !P2 ;  /* 0x0000000415167207 */ /* 0x001fc60005000000 */
[----:B------:R-:W3:Y:S04]  /*9590*/  LDL.LU R29, [R1+0x20c] ;  /* 0x00020c00011d7983 */ /* 0x000ee80000300800 */
[----:B-1----:R-:W4:Y:S04]  /*95a0*/  LDL.LU R27, [R1+0x1b8] ;  /* 0x0001b800011b7983 */ /* 0x002f280000300800 */
[----:B------:R-:W4:Y:S04]  /*95b0*/  LDL.LU R0, [R1+0x1b4] ;  /* 0x0001b40001007983 */ /* 0x000f280000300800 */
[----:B------:R0:W-:Y:S04]  /*95c0*/  STL [R1+0x1338], R26 ;  /* 0x0013381a01007387 */ /* 0x0001e80000100800 */
[----:B0-----:R-:W4:Y:S04]  /*95d0*/  LDL.LU R26, [R1+0x1bc] ;  /* 0x0001bc00011a7983 */ /* 0x001f280000300800 */
        /* <DEDUP_REMOVED lines=14> */
[----:B------:R-:W0:Y:S01]  /*96c0*/  S2R R4, SR_TID.X ;  /* 0x0000000000047919 */ /* 0x000e220000002100 */
[----:B------:R-:W-:-:S02]  /*96d0*/  SEL R14, R21, R14, !P2 ;  /* 0x0000000e150e7207 */ /* 0x000fc40005000000 */
[C---:B------:R-:W-:Y:S02]  /*96e0*/  SEL R15, R21.reuse, R15, !P2 ;  /* 0x0000000f150f7207 */ /* 0x040fe40005000000 */
[C---:B------:R-:W-:Y:S02]  /*96f0*/  SEL R16, R21.reuse, R16, !P2 ;  /* 0x0000001015107207 */ /* 0x040fe40005000000 */
[C---:B------:R-:W-:Y:S01]  /*9700*/  SEL R17, R21.reuse, R17, !P2 ;  /* 0x0000001115117207 */ /* 0x040fe20005000000 */
[----:B------:R-:W-:Y:S01]  /*9710*/  STL [R1+0x1358], R14 ;  /* 0x0013580e01007387 */ /* 0x000fe20000100800 */
[C---:B------:R-:W-:Y:S02]  /*9720*/  SEL R18, R21.reuse, R18, !P2 ;  /* 0x0000001215127207 */ /* 0x040fe40005000000 */
[C---:B------:R-:W-:Y:S01]  /*9730*/  SEL R19, R21.reuse, R19, !P2 ;  /* 0x0000001315137207 */ /* 0x040fe20005000000 */
[----:B------:R-:W-:Y:S01]  /*9740*/  STL [R1+0x135c], R15 ;  /* 0x00135c0f01007387 */ /* 0x000fe20000100800 */
[----:B------:R-:W-:-:S02]  /*9750*/  SEL R20, R21, R20, !P2 ;  /* 0x0000001415147207 */ /* 0x000fc40005000000 */
[C---:B------:R-:W-:Y:S01]  /*9760*/  SEL R2, R21.reuse, R2, !P2 ;  /* 0x0000000215027207 */ /* 0x040fe20005000000 */
[----:B------:R-:W-:Y:S01]  /*9770*/  STL [R1+0x1360], R16 ;  /* 0x0013601001007387 */ /* 0x000fe20000100800 */
[C---:B------:R-:W-:Y:S02]  /*9780*/  SEL R3, R21.reuse, R3, !P2 ;  /* 0x0000000315037207 */ /* 0x040fe40005000000 */
[----:B------:R-:W-:Y:S01]  /*9790*/  SEL R5, R21, R5, !P2 ;  /* 0x0000000515057207 */ /* 0x000fe20005000000 */
[----:B------:R-:W-:Y:S01]  /*97a0*/  STL [R1+0x1364], R17 ;  /* 0x0013641101007387 */ /* 0x000fe20000100800 */
[----:B0-----:R-:W-:-:S03]  /*97b0*/  LOP3.LUT R4, R4, 0x1f, RZ, 0xc0, !PT ;  /* 0x0000001f04047812 */ /* 0x001fc600078ec0ff */
[----:B------:R-:W-:Y:S01]  /*97c0*/  STL [R1+0x1368], R18 ;  /* 0x0013681201007387 */ /* 0x000fe20000100800 */
[C---:B------:R-:W-:Y:S02]  /*97d0*/  SEL R8, R21.reuse, R8, !P2 ;  /* 0x0000000815087207 */ /* 0x040fe40005000000 */
[C---:B------:R-:W-:Y:S01]  /*97e0*/  SEL R11, R21.reuse, R11, !P2 ;  /* 0x0000000b150b7207 */ /* 0x040fe20005000000 */
[----:B------:R-:W-:Y:S01]  /*97f0*/  STL [R1+0x136c], R19 ;  /* 0x00136c1301007387 */ /* 0x000fe20000100800 */
[----:B------:R-:W-:Y:S01]  /*9800*/  IMAD R4, R4, c[0x0][0x18c], RZ ;  /* 0x0000630004047a24 */ /* 0x000fe200078e02ff */
[C---:B------:R-:W-:Y:S02]  /*9810*/  SEL R25, R21.reuse, R25, !P2 ;  /* 0x0000001915197207 */ /* 0x040fe40005000000 */
[----:B------:R-:W-:Y:S01]  /*9820*/  STL [R1+0x1370], R20 ;  /* 0x0013701401007387 */ /* 0x000fe20000100800 */
[----:B------:R-:W-:-:S03]  /*9830*/  SEL R24, R21, R24, !P2 ;  /* 0x0000001815187207 */ /* 0x000fc60005000000 */
[----:B------:R-:W-:Y:S01]  /*9840*/  STL [R1+0x1374], R2 ;  /* 0x0013740201007387 */ /* 0x000fe20000100800 */
[----:B------:R-:W-:-:S03]  /*9850*/  SEL R21, R21, R23, !P2 ;  /* 0x0000001715157207 */ /* 0x000fc60005000000 */
[----:B------:R-:W-:Y:S01]  /*9860*/  STL [R1+0x1378], R3 ;  /* 0x0013780301007387 */ /* 0x000fe20000100800 */
[----:B------:R-:W-:-:S03]  /*9870*/  LEA.HI.X.SX32 R4, R4, c[0x0][0x16c], 0x1, P6 ;  /* 0x00005b0004047a11 */ /* 0x000fc600030f0eff */
[----:B------:R-:W-:Y:S04]  /*9880*/  STL [R1+0x137c], R5 ;  /* 0x00137c0501007387 */ /* 0x000fe80000100800 */
[----:B------:R-:W-:Y:S04]  /*9890*/  STL [R1+0x1380], R8 ;  /* 0x0013800801007387 */ /* 0x000fe80000100800 */
[----:B------:R-:W-:Y:S04]  /*98a0*/  STL [R1+0x1384], R11 ;  /* 0x0013840b01007387 */ /* 0x000fe80000100800 */
[----:B------:R-:W-:Y:S04]  /*98b0*/  STL [R1+0x1388], R25 ;  /* 0x0013881901007387 */ /* 0x000fe80000100800 */
[----:B------:R-:W-:Y:S04]  /*98c0*/  STL [R1+0x138c], R24 ;  /* 0x00138c1801007387 */ /* 0x000fe80000100800 */
[----:B------:R-:W-:Y:S04]  /*98d0*/  STL [R1+0x1390], R21 ;  /* 0x0013901501007387 */ /* 0x000fe80000100800 */
[----:B------:R4:W-:Y:S01]  /*98e0*/  STL [R1+0x1394], R4 ;  /* 0x0013940401007387 */ /* 0x0009e20000100800 */
[----:B--2---:R-:W-:-:S02]  /*98f0*/  IMAD R28, R28, c[0x0][0x184], RZ ;  /* 0x000061001c1c7a24 */ /* 0x004fc400078e02ff */
[----:B---3--:R-:W-:Y:S02]  /*9900*/  IMAD R29, R29, c[0x0][0x184], RZ ;  /* 0x000061001d1d7a24 */ /* 0x008fe400078e02ff */
[----:B----4-:R-:W-:Y:S02]  /*9910*/  IMAD R4, R9, c[0x0][0x190], RZ ;  /* 0x0000640009047a24 */ /* 0x010fe400078e02ff */
[----:B------:R-:W-:Y:S02]  /*9920*/  IMAD R2, R10, c[0x0][0x190], RZ ;  /* 0x000064000a027a24 */ /* 0x000fe400078e02ff */
[----:B------:R-:W-:Y:S02]  /*9930*/  IMAD R3, R12, c[0x0][0x190], RZ ;  /* 0x000064000c037a24 */ /* 0x000fe400078e02ff */
[----:B------:R-:W-:-:S05]  /*9940*/  IMAD R23, R13, c[0x0][0x190], RZ ;  /* 0x000064000d177a24 */ /* 0x000fca00078e02ff */
[----:B------:R-:W-:Y:S04]  /*9950*/  STL [R1+0x1398], R23 ;  /* 0x0013981701007387 */ /* 0x000fe80000100800 */
[----:B------:R-:W-:Y:S04]  /*9960*/  STL [R1+0x12cc], R29 ;  /* 0x0012cc1d01007387 */ /* 0x000fe80000100800 */
[----:B------:R-:W-:Y:S04]  /*9970*/  STL [R1+0x12d0], R28 ;  /* 0x0012d01c01007387 */ /* 0x000fe80000100800 */
[----:B------:R0:W-:Y:S04]  /*9980*/  STL [R1+0x24], R3 ;  /* 0x0000240301007387 */ /* 0x0001e80000100800 */
[----:B------:R1:W-:Y:S01]  /*9990*/  STL [R1+0x48], R2 ;  /* 0x0000480201007387 */ /* 0x0003e20000100800 */
[----:B0-----:R-:W-:-:S03]  /*99a0*/  IMAD R3, R7, c[0x0][0x190], RZ ;  /* 0x0000640007037a24 */ /* 0x001fc600078e02ff */
[----:B------:R0:W-:Y:S01]  /*99b0*/  STL [R1+0x80], R4 ;  /* 0x0000800401007387 */ /* 0x0001e20000100800 */
[----:B-1----:R-:W-:-:S03]  /*99c0*/  IMAD R2, R6, c[0x0][0x190], RZ ;  /* 0x0000640006027a24 */ /* 0x002fc600078e02ff */
[----:B------:R1:W-:Y:S01]  /*99d0*/  STL [R1+0x8c], R3 ;  /* 0x00008c0301007387 */ /* 0x0003e20000100800 */
[----:B0-----:R-:W-:-:S03]  /*99e0*/  IMAD R4, R22, c[0x0][0x190], RZ ;  /* 0x0000640016047a24 */ /* 0x001fc600078e02ff */
[----:B------:R0:W-:Y:S01]  /*99f0*/  STL [R1+0x90], R2 ;  /* 0x0000900201007387 */ /* 0x0001e20000100800 */
[----:B-1----:R-:W-:-:S03]  /*9a00*/  IMAD R3, R26, c[0x0][0x190], RZ ;  /* 0x000064001a037a24 */ /* 0x002fc600078e02ff */
[----:B------:R-:W-:Y:S04]  /*9a10*/  STL [R1+0xb0], R4 ;  /* 0x0000b00401007387 */ /* 0x000fe80000100800 */
[----:B------:R-:W-:Y:S04]  /*9a20*/  STL [R1+0xb4], R3 ;  /* 0x0000b40301007387 */ /* 0x000fe80000100800 */
[----:B------:R-:W2:Y:S01]  /*9a30*/  LDL.LU R28, [R1+0x1a8] ;  /* 0x0001a800011c7983 */ /* 0x000ea20000300800 */
[----:B0-----:R-:W-:Y:S02]  /*9a40*/  IMAD R2, R27, c[0x0][0x190], RZ ;  /* 0x000064001b027a24 */ /* 0x001fe400078e02ff */
[----:B------:R-:W-:-:S03]  /*9a50*/  IMAD R0, R0, c[0x0][0x190], RZ ;  /* 0x0000640000007a24 */ /* 0x000fc600078e02ff */
[----:B------:R-:W-:Y:S04]  /*9a60*/  STL [R1+0xb8], R2 ;  /* 0x0000b80201007387 */ /* 0x000fe80000100800 */
[----:B--2---:R0:W-:Y:S04]  /*9a70*/  STL [R1+0x13ac], R28 ;  /* 0x0013ac1c01007387 */ /* 0x0041e80000100800 */
[----:B------:R-:W-:Y:S04]  /*9a80*/  STL [R1+0xc0], R0 ;  /* 0x0000c00001007387 */ /* 0x000fe80000100800 */
[----:B0-----:R-:W2:Y:S04]  /*9a90*/  LDL.LU R28, [R1+0x1ac] ;  /* 0x0001ac00011c7983 */ /* 0x001ea80000300800 */
[----:B--2---:R0:W-:Y:S04]  /*9aa0*/  STL [R1+0x13b0], R28 ;  /* 0x0013b01c01007387 */ /* 0x0041e80000100800 */
[----:B0-----:R-:W2:Y:S04]  /*9ab0*/  LDL.LU R28, [R1+0x1b0] ;  /* 0x0001b000011c7983 */ /* 0x001ea80000300800 */
[----:B------:R-:W3:Y:S04]  /*9ac0*/  LDL.LU R29, [R1+0x1a4] ;  /* 0x0001a400011d7983 */ /* 0x000ee80000300800 */
[----:B------:R-:W4:Y:S04]  /*9ad0*/  LDL.LU R23, [R1+0x1a0] ;  /* 0x0001a00001177983 */ /* 0x000f280000300800 */
[----:B------:R-:W3:Y:S04]  /*9ae0*/  LDL.LU R4, [R1+0x19c] ;  /* 0x00019c0001047983 */ /* 0x000ee80000300800 */
        /* <DEDUP_REMOVED lines=24> */
[----:B------:R-:W3:Y:S01]  /*9c70*/  LDL.LU R0, [R1+0x124] ;  /* 0x0001240001007983 */ /* 0x000ee20000300800 */
[----:B--2---:R-:W-:-:S05]  /*9c80*/  IMAD R28, R28, c[0x0][0x190], RZ ;  /* 0x000064001c1c7a24 */ /* 0x004fca00078e02ff */
[----:B------:R0:W-:Y:S04]  /*9c90*/  STL [R1+0x108], R28 ;  /* 0x0001081c01007387 */ /* 0x0001e80000100800 */
[----:B0-----:R-:W2:Y:S02]  /*9ca0*/  LDL.LU R28, [R1+0x13b0] ;  /* 0x0013b000011c7983 */ /* 0x001ea40000300800 */
[----:B--2---:R-:W-:-:S05]  /*9cb0*/  IMAD R28, R28, c[0x0][0x190], RZ ;  /* 0x000064001c1c7a24 */ /* 0x004fca00078e02ff */
[----:B------:R0:W-:Y:S04]  /*9cc0*/  STL [R1+0x150], R28 ;  /* 0x0001501c01007387 */ /* 0x0001e80000100800 */
[----:B0-----:R-:W2:Y:S01]  /*9cd0*/  LDL.LU R28, [R1+0x13ac] ;  /* 0x0013ac00011c7983 */ /* 0x001ea20000300800 */
[----:B---3--:R-:W-:Y:S02]  /*9ce0*/  IMAD R29, R29, c[0x0][0x190], RZ ;  /* 0x000064001d1d7a24 */ /* 0x008fe400078e02ff */
[----:B----4-:R-:W-:Y:S02]  /*9cf0*/  IMAD R23, R23, c[0x0][0x190], RZ ;  /* 0x0000640017177a24 */ /* 0x010fe400078e02ff */
[----:B------:R-:W-:Y:S02]  /*9d00*/  IMAD R8, R8, c[0x0][0x190], RZ ;  /* 0x0000640008087a24 */ /* 0x000fe400078e02ff */
[----:B------:R-:W-:-:S02]  /*9d10*/  IMAD R5, R5, c[0x0][0x190], RZ ;  /* 0x0000640005057a24 */ /* 0x000fc400078e02ff */
[----:B--2---:R-:W-:-:S05]  /*9d20*/  IMAD R28, R28, c[0x0][0x190], RZ ;  /* 0x000064001c1c7a24 */ /* 0x004fca00078e02ff */
[----:B------:R0:W-:Y:S04]  /*9d30*/  STL [R1+0x160], R28 ;  /* 0x0001601c01007387 */ /* 0x0001e80000100800 */
[----:B------:R-:W-:Y:S01]  /*9d40*/  STL [R1+0x170], R29 ;  /* 0x0001701d01007387 */ /* 0x000fe20000100800 */
[----:B0-----:R-:W-:Y:S02]  /*9d50*/  IMAD R28, R4, c[0x0][0x190], RZ ;  /* 0x00006400041c7a24 */ /* 0x001fe400078e02ff */
[----:B------:R-:W-:Y:S01]  /*9d60*/  IMAD R4, R21, c[0x0][0x190], RZ ;  /* 0x0000640015047a24 */ /* 0x000fe200078e02ff */
[----:B------:R0:W-:Y:S01]  /*9d70*/  STL [R1+0x188], R23 ;  /* 0x0001881701007387 */ /* 0x0001e20000100800 */
[----:B------:R-:W-:-:S03]  /*9d80*/  IMAD R21, R25, c[0x0][0x190], RZ ;  /* 0x0000640019157a24 */ /* 0x000fc600078e02ff */
[----:B------:R-:W-:Y:S04]  /*9d90*/  STL [R1+0x190], R28 ;  /* 0x0001901c01007387 */ /* 0x000fe80000100800 */
[----:B------:R1:W-:Y:S01]  /*9da0*/  STL [R1+0x198], R4 ;  /* 0x0001980401007387 */ /* 0x0003e20000100800 */
[----:B0-----:R-:W-:-:S05]  /*9db0*/  IMAD R23, R24, c[0x0][0x190], RZ ;  /* 0x0000640018177a24 */ /* 0x001fca00078e02ff */
[----:B------:R-:W-:Y:S01]  /*9dc0*/  STL [R1+0x194], R23 ;  /* 0x0001941701007387 */ /* 0x000fe20000100800 */
[----:B-1----:R-:W-:-:S03]  /*9dd0*/  IMAD R4, R11, c[0x0][0x190], RZ ;  /* 0x000064000b047a24 */ /* 0x002fc600078e02ff */
[----:B------:R-:W-:Y:S04]  /*9de0*/  STL [R1+0x18c], R21 ;  /* 0x00018c1501007387 */ /* 0x000fe80000100800 */
[----:B------:R0:W-:Y:S04]  /*9df0*/  STL [R1+0x184], R4 ;  /* 0x0001840401007387 */ /* 0x0001e80000100800 */
[----:B------:R-:W-:Y:S01]  /*9e00*/  STL [R1+0x180], R8 ;  /* 0x0001800801007387 */ /* 0x000fe20000100800 */
[----:B0-----:R-:W-:Y:S02]  /*9e10*/  IMAD R4, R3, c[0x0][0x190], RZ ;  /* 0x0000640003047a24 */ /* 0x001fe400078e02ff */
[----:B------:R-:W-:Y:S01]  /*9e20*/  IMAD R3, R2, c[0x0][0x190], RZ ;  /* 0x0000640002037a24 */ /* 0x000fe200078e02ff */
[----:B------:R-:W-:Y:S01]  /*9e30*/  STL [R1+0x17c], R5 ;  /* 0x00017c0501007387 */ /* 0x000fe20000100800 */
[----:B------:R-:W-:-:S03]  /*9e40*/  IMAD R2, R20, c[0x0][0x190], RZ ;  /* 0x0000640014027a24 */ /* 0x000fc600078e02ff */
[----:B------:R0:W-:Y:S04]  /*9e50*/  STL [R1+0x178], R4 ;  /* 0x0001780401007387 */ /* 0x0001e80000100800 */
[----:B------:R1:W-:Y:S01]  /*9e60*/  STL [R1+0x174], R3 ;  /* 0x0001740301007387 */ /* 0x0003e20000100800 */
[----:B0-----:R-:W-:-:S03]  /*9e70*/  IMAD R4, R19, c[0x0][0x190], RZ ;  /* 0x0000640013047a24 */ /* 0x001fc600078e02ff */
[----:B------:R0:W-:Y:S01]  /*9e80*/  STL [R1+0x16c], R2 ;  /* 0x00016c0201007387 */ /* 0x0001e20000100800 */
[----:B-1----:R-:W-:-:S03]  /*9e90*/  IMAD R3, R18, c[0x0][0x190], RZ ;  /* 0x0000640012037a24 */ /* 0x002fc600078e02ff */
[----:B------:R1:W-:Y:S04]  /*9ea0*/  STL [R1+0x168], R4 ;  /* 0x0001680401007387 */ /* 0x0003e80000100800 */
[----:B------:R2:W-:Y:S01]  /*9eb0*/  STL [R1+0x164], R3 ;  /* 0x0001640301007387 */ /* 0x0005e20000100800 */
[----:B0-----:R-:W-:Y:S02]  /*9ec0*/  IMAD R2, R17, c[0x0][0x190], RZ ;  /* 0x0000640011027a24 */ /* 0x001fe400078e02ff */
[----:B-1----:R-:W-:-:S03]  /*9ed0*/  IMAD R4, R16, c[0x0][0x190], RZ ;  /* 0x0000640010047a24 */ /* 0x002fc600078e02ff */
[----:B------:R0:W-:Y:S01]  /*9ee0*/  STL [R1+0x15c], R2 ;  /* 0x00015c0201007387 */ /* 0x0001e20000100800 */
[----:B--2---:R-:W-:-:S03]  /*9ef0*/  IMAD R3, R15, c[0x0][0x190], RZ ;  /* 0x000064000f037a24 */ /* 0x004fc600078e02ff */
        /* <DEDUP_REMOVED lines=164> */
[----:B------:R-:W-:Y:S02]  /*a940*/  IMAD R11, R11, c[0x0][0x190], RZ ;  /* 0x000064000b0b7a24 */ /* 0x000fe400078e02ff */
[----:B------:R-:W-:Y:S02]  /*a950*/  IMAD R8, R8, c[0x0][0x190], RZ ;  /* 0x0000640008087a24 */ /* 0x000fe400078e02ff */
[----:B------:R-:W-:Y:S02]  /*a960*/  IMAD R5, R5, c[0x0][0x190], RZ ;  /* 0x0000640005057a24 */ /* 0x000fe400078e02ff */
[----:B------:R-:W-:Y:S02]  /*a970*/  IMAD R3, R3, c[0x0][0x190], RZ ;  /* 0x0000640003037a24 */ /* 0x000fe400078e02ff */
        /* <DEDUP_REMOVED lines=18> */
[----:B--2---:R-:W-:-:S05]  /*aaa0*/  IMAD R23, R23, c[0x0][0x190], RZ ;  /* 0x0000640017177a24 */ /* 0x004fca00078e02ff */
[----:B------:R0:W-:Y:S04]  /*aab0*/  STL [R1+0x7c], R23 ;  /* 0x00007c1701007387 */ /* 0x0001e80000100800 */
[----:B0-----:R-:W2:Y:S04]  /*aac0*/  LDL.LU R23, [R1+0x1398] ;  /* 0x0013980001177983 */ /* 0x001ea80000300800 */
[----:B------:R0:W-:Y:S04]  /*aad0*/  STL [R1+0x78], R4 ;  /* 0x0000780401007387 */ /* 0x0001e80000100800 */
[----:B0-----:R-:W3:Y:S04]  /*aae0*/  LDL.LU R4, [R1+0x1394] ;  /* 0x0013940001047983 */ /* 0x001ee80000300800 */
[----:B------:R0:W-:Y:S04]  /*aaf0*/  STL [R1+0x74], R21 ;  /* 0x0000741501007387 */ /* 0x0001e80000100800 */
[----:B0-----:R-:W4:Y:S04]  /*ab00*/  LDL.LU R21, [R1+0x1390] ;  /* 0x0013900001157983 */ /* 0x001f280000300800 */
[----:B------:R0:W-:Y:S04]  /*ab10*/  STL [R1+0x70], R24 ;  /* 0x0000701801007387 */ /* 0x0001e80000100800 */
[----:B0-----:R-:W2:Y:S04]  /*ab20*/  LDL.LU R24, [R1+0x138c] ;  /* 0x00138c0001187983 */ /* 0x001ea80000300800 */
        /* <DEDUP_REMOVED lines=37> */
[----:B0-----:R-:W3:Y:S04]  /*ad80*/  LDL.LU R6, [R1+0x1340] ;  /* 0x0013400001067983 */ /* 0x001ee80000300800 */
[----:B------:R0:W-:Y:S04]  /*ad90*/  STL [R1+0x18], R22 ;  /* 0x0000181601007387 */ /* 0x0001e80000100800 */
[----:B0-----:R-:W4:Y:S04]  /*ada0*/  LDL.LU R22, [R1+0x133c] ;  /* 0x00133c0001167983 */ /* 0x001f280000300800 */
[----:B------:R0:W-:Y:S04]  /*adb0*/  STL [R1+0x14], R26 ;  /* 0x0000141a01007387 */ /* 0x0001e80000100800 */
[----:B0-----:R-:W4:Y:S04]  /*adc0*/  LDL.LU R26, [R1+0x1338] ;  /* 0x00133800011a7983 */ /* 0x001f280000300800 */
[----:B------:R0:W-:Y:S04]  /*add0*/  STL [R1+0x10], R27 ;  /* 0x0000101b01007387 */ /* 0x0001e80000100800 */
[----:B0-----:R-:W4:Y:S04]  /*ade0*/  LDL.LU R27, [R1+0x1334] ;  /* 0x00133400011b7983 */ /* 0x001f280000300800 */
[----:B------:R0:W-:Y:S04]  /*adf0*/  STL [R1+0xc], R0 ;  /* 0x00000c0001007387 */ /* 0x0001e80000100800 */
[----:B0-----:R-:W4:Y:S01]  /*ae00*/  LDL.LU R0, [R1+0x1330] ;  /* 0x0013300001007983 */ /* 0x001f220000300800 */
[----:B------:R-:W-:-:S05]  /*ae10*/  IMAD R28, R28, c[0x0][0x190], RZ ;  /* 0x000064001c1c7a24 */ /* 0x000fca00078e02ff */
[----:B------:R0:W-:Y:S02]  /*ae20*/  STL [R1+0x8], R28 ;  /* 0x0000081c01007387 */ /* 0x0001e40000100800 */
[----:B0-----:R-:W-:-:S05]  /*ae30*/  IMAD R28, R29, c[0x0][0x190], RZ ;  /* 0x000064001d1c7a24 */ /* 0x001fca00078e02ff */
[----:B------:R0:W-:Y:S01]  /*ae40*/  STL [R1+0x12ec], R28 ;  /* 0x0012ec1c01007387 */ /* 0x0001e20000100800 */
[----:B--2---:R-:W-:Y:S02]  /*ae50*/  IMAD R7, R7, c[0x0][0x190], RZ ;  /* 0x0000640007077a24 */ /* 0x004fe400078e02ff */
[----:B---3--:R-:W-:Y:S02]  /*ae60*/  IMAD R6, R6, c[0x0][0x190], RZ ;  /* 0x0000640006067a24 */ /* 0x008fe400078e02ff */
[----:B----4-:R-:W-:Y:S02]  /*ae70*/  IMAD R22, R22, c[0x0][0x190], RZ ;  /* 0x0000640016167a24 */ /* 0x010fe400078e02ff */
[----:B------:R-:W-:Y:S02]  /*ae80*/  IMAD R26, R26, c[0x0][0x190], RZ ;  /* 0x000064001a1a7a24 */ /* 0x000fe400078e02ff */
[----:B------:R-:W-:Y:S02]  /*ae90*/  IMAD R27, R27, c[0x0][0x190], RZ ;  /* 0x000064001b1b7a24 */ /* 0x000fe400078e02ff */
[----:B------:R-:W-:-:S02]  /*aea0*/  IMAD R29, R0, c[0x0][0x190], RZ ;  /* 0x00006400001d7a24 */ /* 0x000fc400078e02ff */
[----:B------:R-:W2:Y:S04]  /*aeb0*/  LDL.LU R0, [R1+0x132c] ;  /* 0x00132c0001007983 */ /* 0x000ea80000300800 */
[----:B0-----:R-:W3:Y:S04]  /*aec0*/  LDL.LU R28, [R1+0x90] ;  /* 0x00009000011c7983 */ /* 0x001ee80000300800 */
[----:B------:R0:W-:Y:S04]  /*aed0*/  STL [R1+0x12e8], R29 ;  /* 0x0012e81d01007387 */ /* 0x0001e80000100800 */
[----:B0-----:R-:W4:Y:S04]  /*aee0*/  LDL.LU R29, [R1+0xb0] ;  /* 0x0000b000011d7983 */ /* 0x001f280000300800 */
        /* <DEDUP_REMOVED lines=10> */
[----:B------:R-:W-:-:S02]  /*af90*/  IMAD R9, R9, c[0x0][0x190], RZ ;  /* 0x0000640009097a24 */ /* 0x000fc400078e02ff */
[----:B------:R-:W-:Y:S02]  /*afa0*/  IMAD R10, R10, c[0x0][0x190], RZ ;  /* 0x000064000a0a7a24 */ /* 0x000fe400078e02ff */
[----:B------:R-:W-:Y:S02]  /*afb0*/  IMAD R12, R12, c[0x0][0x190], RZ ;  /* 0x000064000c0c7a24 */ /* 0x000fe400078e02ff */
[----:B------:R-:W-:Y:S01]  /*afc0*/  IMAD R13, R13, c[0x0][0x190], RZ ;  /* 0x000064000d0d7a24 */ /* 0x000fe200078e02ff */
[----:B------:R-:W-:Y:S01]  /*afd0*/  STL [R1+0x12f0], R9 ;  /* 0x0012f00901007387 */ /* 0x000fe20000100800 */
[----:B------:R-:W-:Y:S02]  /*afe0*/  IMAD R14, R14, c[0x0][0x190], RZ ;  /* 0x000064000e0e7a24 */ /* 0x000fe400078e02ff */
[----:B------:R-:W-:Y:S01]  /*aff0*/  IMAD R15, R15, c[0x0][0x190], RZ ;  /* 0x000064000f0f7a24 */ /* 0x000fe200078e02ff */
[----:B------:R-:W-:Y:S01]  /*b000*/  STL [R1+0x12f4], R10 ;  /* 0x0012f40a01007387 */ /* 0x000fe20000100800 */
[----:B------:R-:W-:-:S03]  /*b010*/  IMAD R16, R16, c[0x0][0x190], RZ ;  /* 0x0000640010107a24 */ /* 0x000fc600078e02ff */
[----:B------:R-:W-:Y:S01]  /*b020*/  STL [R1+0x12f8], R12 ;  /* 0x0012f80c01007387 */ /* 0x000fe20000100800 */
[----:B------:R-:W-:-:S03]  /*b030*/  IMAD R17, R17, c[0x0][0x190], RZ ;  /* 0x0000640011117a24 */ /* 0x000fc600078e02ff */
[----:B------:R-:W-:Y:S01]  /*b040*/  STL [R1+0x12fc], R13 ;  /* 0x0012fc0d01007387 */ /* 0x000fe20000100800 */
[----:B------:R-:W-:-:S03]  /*b050*/  IMAD R18, R18, c[0x0][0x190], RZ ;  /* 0x0000640012127a24 */ /* 0x000fc600078e02ff */
[----:B------:R0:W-:Y:S01]  /*b060*/  STL [R1+0x1300], R14 ;  /* 0x0013000e01007387 */ /* 0x0001e20000100800 */
[----:B------:R-:W-:-:S03]  /*b070*/  IMAD R19, R19, c[0x0][0x190], RZ ;  /* 0x0000640013137a24 */ /* 0x000fc600078e02ff */
        /* <DEDUP_REMOVED lines=11> */
[----:B------:R-:W-:-:S02]  /*b130*/  IMAD R20, R20, c[0x0][0x190], RZ ;  /* 0x0000640014147a24 */ /* 0x000fc400078e02ff */
[----:B------:R-:W-:Y:S02]  /*b140*/  IMAD R2, R2, c[0x0][0x190], RZ ;  /* 0x0000640002027a24 */ /* 0x000fe400078e02ff */
[----:B------:R-:W-:Y:S02]  /*b150*/  IMAD R3, R3, c[0x0][0x190], RZ ;  /* 0x0000640003037a24 */ /* 0x000fe400078e02ff */
[----:B------:R-:W-:Y:S01]  /*b160*/  IMAD R5, R5, c[0x0][0x190], RZ ;  /* 0x0000640005057a24 */ /* 0x000fe200078e02ff */
[----:B------:R-:W-:Y:S01]  /*b170*/  STL [R1+0x1318], R20 ;  /* 0x0013181401007387 */ /* 0x000fe20000100800 */
[----:B------:R-:W-:-:S03]  /*b180*/  IMAD R8, R8, c[0x0][0x190], RZ ;  /* 0x0000640008087a24 */ /* 0x000fc600078e02ff */
[----:B------:R2:W-:Y:S04]  /*b190*/  STL [R1+0x131c], R2 ;  /* 0x00131c0201007387 */ /* 0x0005e80000100800 */
[----:B------:R3:W-:Y:S04]  /*b1a0*/  STL [R1+0x1320], R3 ;  /* 0x0013200301007387 */ /* 0x0007e80000100800 */
[----:B------:R-:W-:Y:S04]  /*b1b0*/  STL [R1+0x1324], R5 ;  /* 0x0013240501007387 */ /* 0x000fe80000100800 */
[----:B------:R-:W-:Y:S04]  /*b1c0*/  STL [R1+0x1328], R8 ;  /* 0x0013280801007387 */ /* 0x000fe80000100800 */
[----:B------:R-:W4:Y:S01]  /*b1d0*/  LDL.LU R13, [R1+0x188] ;  /* 0x00018800010d7983 */ /* 0x000f220000300800 */
[----:B--2---:R-:W-:-:S05]  /*b1e0*/  LEA R2, P4, R23, R0, 0x1 ;  /* 0x0000000017027211 */ /* 0x004fca00078808ff */
[----:B------:R0:W-:Y:S01]  /*b1f0*/  STL [R1+0x1290], R2 ;  /* 0x0012900201007387 */ /* 0x0001e20000100800 */
[----:B---3--:R-:W-:-:S05]  /*b200*/  LEA R3, P3, R7, R0, 0x1 ;  /* 0x0000000007037211 */ /* 0x008fca00078608ff */
[----:B------:R1:W-:Y:S04]  /*b210*/  STL [R1+0xeb4], R3 ;  /* 0x000eb40301007387 */ /* 0x0003e80000100800 */
[----:B------:R-:W2:Y:S01]  /*b220*/  LDL.LU R12, [R1+0x190] ;  /* 0x00019000010c7983 */ /* 0x000ea20000300800 */
[-C--:B0-----:R-:W-:Y:S02]  /*b230*/  LEA R2, P1, R6, R0.reuse, 0x1 ;  /* 0x0000000006027211 */ /* 0x081fe400078208ff */
[----:B-1----:R-:W-:-:S03]  /*b240*/  LEA R3, P0, R22, R0, 0x1 ;  /* 0x0000000016037211 */ /* 0x002fc600078008ff */
[----:B------:R0:W-:Y:S04]  /*b250*/  STL [R1+0xebc], R2 ;  /* 0x000ebc0201007387 */ /* 0x0001e80000100800 */
[----:B------:R1:W-:Y:S04]  /*b260*/  STL [R1+0xec4], R3 ;  /* 0x000ec40301007387 */ /* 0x0003e80000100800 */
[----:B------:R-:W3:Y:S01]  /*b270*/  LDL.LU R10, [R1+0x198] ;  /* 0x00019800010a7983 */ /* 0x000ee20000300800 */
[-C--:B0-----:R-:W-:Y:S02]  /*b280*/  LEA R2, P2, R27, R0.reuse, 0x1 ;  /* 0x000000001b027211 */ /* 0x081fe400078408ff */
[----:B-1----:R-:W-:-:S03]  /*b290*/  LEA R3, P6, R28, R0, 0x1 ;  /* 0x000000001c037211 */ /* 0x002fc600078c08ff */
[----:B------:R4:W-:Y:S04]  /*b2a0*/  STL [R1+0xecc], R2 ;  /* 0x000ecc0201007387 */ /* 0x0009e80000100800 */
[----:B------:R0:W-:Y:S04]  /*b2b0*/  STL [R1+0xed4], R3 ;  /* 0x000ed40301007387 */ /* 0x0001e80000100800 */
[----:B------:R-:W3:Y:S01]  /*b2c0*/  LDL.LU R9, [R1+0x194] ;  /* 0x0001940001097983 */ /* 0x000ee20000300800 */
[----:B----4-:R-:W-:Y:S02]  /*b2d0*/  LEA R2, P5, R29, R0, 0x1 ;  /* 0x000000001d027211 */ /* 0x010fe400078a08ff */
[----:B0-----:R-:W-:-:S03]  /*b2e0*/  LEA.HI.X.SX32 R3, R23, R4, 0x1, P4 ;  /* 0x0000000417037211 */ /* 0x001fc600020f0eff */
[----:B------:R-:W-:Y:S04]  /*b2f0*/  STL [R1+0xedc], R2 ;  /* 0x000edc0201007387 */ /* 0x000fe80000100800 */
[----:B------:R0:W-:Y:S02]  /*b300*/  STL [R1+0x128c], R3 ;  /* 0x00128c0301007387 */ /* 0x0001e40000100800 */
[----:B0-----:R-:W-:Y:S02]  /*b310*/  LEA.HI.X.SX32 R3, R7, R4, 0x1, P3 ;  /* 0x0000000407037211 */ /* 0x001fe400018f0eff */
[----:B------:R-:W4:Y:S01]  /*b320*/  LDL.LU R7, [R1+0x18c] ;  /* 0x00018c0001077983 */ /* 0x000f220000300800 */
[----:B------:R-:W-:-:S05]  /*b330*/  LEA R2, P4, R19, R0, 0x1 ;  /* 0x0000000013027211 */ /* 0x000fca00078808ff */
[----:B------:R0:W-:Y:S04]  /*b340*/  STL [R1+0xee4], R2 ;  /* 0x000ee40201007387 */ /* 0x0001e80000100800 */
[----:B------:R1:W-:Y:S01]  /*b350*/  STL [R1+0xeb0], R3 ;  /* 0x000eb00301007387 */ /* 0x0003e20000100800 */
[----:B0-----:R-:W-:Y:S02]  /*b360*/  LEA R2, P3, R26, R0, 0x1 ;  /* 0x000000001a027211 */ /* 0x001fe400078608ff */
[----:B-1----:R-:W-:Y:S02]  /*b370*/  LEA.HI.X.SX32 R3, R6, R4, 0x1, P1 ;  /* 0x0000000406037211 */ /* 0x002fe400008f0eff */
[----:B------:R-:W4:Y:S04]  /*b380*/  LDL.LU R6, [R1+0x184] ;  /* 0x0001840001067983 */ /* 0x000f280000300800 */
[----:B------:R0:W-:Y:S04]  /*b390*/  STL [R1+0xeec], R2 ;  /* 0x000eec0201007387 */ /* 0x0001e80000100800 */
[----:B------:R1:W-:Y:S01]  /*b3a0*/  STL [R1+0xeb8], R3 ;  /* 0x000eb80301007387 */ /* 0x0003e20000100800 */
[----:B0-----:R-:W-:-:S02]  /*b3b0*/  LEA R2, P1, R18, R0, 0x1 ;  /* 0x0000000012027211 */ /* 0x001fc400078208ff */
[-C--:B-1----:R-:W-:Y:S02]  /*b3c0*/  LEA.HI.X.SX32 R3, R22, R4.reuse, 0x1, P0 ;  /* 0x0000000416037211 */ /* 0x082fe400000f0eff */
[----:B------:R-:W4:Y:S04]  /*b3d0*/  LDL.LU R22, [R1+0x180] ;  /* 0x0001800001167983 */ /* 0x000f280000300800 */
[----:B------:R-:W-:Y:S04]  /*b3e0*/  STL [R1+0xef4], R2 ;  /* 0x000ef40201007387 */ /* 0x000fe80000100800 */
[----:B------:R0:W-:Y:S02]  /*b3f0*/  STL [R1+0xec0], R3 ;  /* 0x000ec00301007387 */ /* 0x0001e40000100800 */
[----:B0-----:R-:W-:-:S02]  /*b400*/  LEA.HI.X.SX32 R3, R27, R4, 0x1, P2 ;  /* 0x000000041b037211 */ /* 0x001fc400010f0eff */
[----:B------:R-:W4:Y:S01]  /*b410*/  LDL.LU R27, [R1+0x17c] ;  /* 0x00017c00011b7983 */ /* 0x000f220000300800 */
[----:B------:R-:W-:-:S05]  /*b420*/  LEA R2, P0, R17, R0, 0x1 ;  /* 0x0000000011027211 */ /* 0x000fca00078008ff */
[----:B------:R-:W-:Y:S04]  /*b430*/  STL [R1+0xefc], R2 ;  /* 0x000efc0201007387 */ /* 0x000fe80000100800 */
[----:B------:R0:W-:Y:S02]  /*b440*/  STL [R1+0xec8], R3 ;  /* 0x000ec80301007387 */ /* 0x0001e40000100800 */
[----:B0-----:R-:W-:Y:S02]  /*b450*/  LEA.HI.X.SX32 R3, R28, R4, 0x1, P6 ;  /* 0x000000041c037211 */ /* 0x001fe400030f0eff */
        /* <DEDUP_REMOVED lines=15> */
[-C--:B-1----:R-:W-:Y:S02]  /*b550*/  LEA.HI.X.SX32 R3, R26, R4.reuse, 0x1, P3 ;  /* 0x000000041a037211 */ /* 0x082fe400018f0eff */
[----:B------:R-:W4:Y:S04]  /*b560*/  LDL.LU R26, [R1+0x168] ;  /* 0x00016800011a7983 */ /* 0x000f280000300800 */
[----:B------:R-:W-:Y:S04]  /*b570*/  STL [R1+0xf1c], R2 ;  /* 0x000f1c0201007387 */ /* 0x000fe80000100800 */
[----:B------:R0:W-:Y:S02]  /*b580*/  STL [R1+0xee8], R3 ;  /* 0x000ee80301007387 */ /* 0x0001e40000100800 */
[----:B0-----:R-:W-:-:S02]  /*b590*/  LEA.HI.X.SX32 R3, R18, R4, 0x1, P1 ;  /* 0x0000000412037211 */ /* 0x001fc400008f0eff */
[----:B------:R-:W4:Y:S01]  /*b5a0*/  LDL.LU R18, [R1+0x164] ;  /* 0x0001640001127983 */ /* 0x000f220000300800 */
[----:B--2---:R-:W-:-:S05]  /*b5b0*/  LEA R2, P3, R12, R0, 0x1 ;  /* 0x000000000c027211 */ /* 0x004fca00078608ff */
[----:B------:R-:W-:Y:S04]  /*b5c0*/  STL [R1+0xf24], R2 ;  /* 0x000f240201007387 */ /* 0x000fe80000100800 */
[----:B------:R0:W-:Y:S02]  /*b5d0*/  STL [R1+0xef0], R3 ;  /* 0x000ef00301007387 */ /* 0x0001e40000100800 */
[----:B0-----:R-:W-:Y:S02]  /*b5e0*/  LEA.HI.X.SX32 R3, R17, R4, 0x1, P0 ;  /* 0x0000000411037211 */ /* 0x001fe400000f0eff */
[----:B------:R-:W2:Y:S01]  /*b5f0*/  LDL.LU R17, [R1+0x15c] ;  /* 0x00015c0001117983 */ /* 0x000ea20000300800 */
[----:B---3--:R-:W-:-:S05]  /*b600*/  LEA R2, P1, R10, R0, 0x1 ;  /* 0x000000000a027211 */ /* 0x008fca00078208ff */
[----:B------:R0:W-:Y:S04]  /*b610*/  STL [R1+0xf2c], R2 ;  /* 0x000f2c0201007387 */ /* 0x0001e80000100800 */
[----:B------:R1:W-:Y:S01]  /*b620*/  STL [R1+0xef8], R3 ;  /* 0x000ef80301007387 */ /* 0x0003e20000100800 */
[----:B0-----:R-:W-:Y:S02]  /*b630*/  LEA R2, P0, R9, R0, 0x1 ;  /* 0x0000000009027211 */ /* 0x001fe400078008ff */
[----:B-1----:R-:W-:Y:S02]  /*b640*/  LEA.HI.X.SX32 R3, R16, R4, 0x1, P2 ;  /* 0x0000000410037211 */ /* 0x002fe400010f0eff */
[----:B------:R-:W3:Y:S04]  /*b650*/  LDL.LU R16, [R1+0x158] ;  /* 0x0001580001107983 */ /* 0x000ee80000300800 */
[----:B------:R4:W-:Y:S04]  /*b660*/  STL [R1+0xf34], R2 ;  /* 0x000f340201007387 */ /* 0x0009e80000100800 */
[----:B------:R0:W-:Y:S01]  /*b670*/  STL [R1+0xf00], R3 ;  /* 0x000f000301007387 */ /* 0x0001e20000100800 */
[----:B----4-:R-:W-:-:S02]  /*b680*/  LEA R2, P2, R7, R0, 0x1 ;  /* 0x0000000007027211 */ /* 0x010fc400078408ff */
[-C--:B0-----:R-:W-:Y:S02]  /*b690*/  LEA.HI.X.SX32 R3, R15, R4.reuse, 0x1, P6 ;  /* 0x000000040f037211 */ /* 0x081fe400030f0eff */
        /* <DEDUP_REMOVED lines=51> */
[----:B------:R-:W-:Y:S04]  /*b9d0*/  STL [R1+0xf8c], R2 ;  /* 0x000f8c0201007387 */ /* 0x000fe80000100800 */
[----:B------:R0:W-:Y:S02]  /*b9e0*/  STL [R1+0xf58], R3 ;  /* 0x000f580301007387 */ /* 0x0001e40000100800 */
[----:B0-----:R-:W-:Y:S02]  /*b9f0*/  LEA.HI.X.SX32 R3, R29, R4, 0x1, P1 ;  /* 0x000000041d037211 */ /* 0x001fe400008f0eff */
[-C--:B----4-:R-:W-:Y:S01]  /*ba00*/  LEA R2, P3, R15, R0.reuse, 0x1 ;  /* 0x000000000f027211 */ /* 0x090fe200078608ff */
[----:B------:R-:W3:Y:S04]  /*ba10*/  LDL.LU R29, [R1+0x124] ;  /* 0x00012400011d7983 */ /* 0x000ee80000300800 */
[----:B------:R0:W-:Y:S04]  /*ba20*/  STL [R1+0xf94], R2 ;  /* 0x000f940201007387 */ /* 0x0001e80000100800 */
[----:B------:R1:W-:Y:S04]  /*ba30*/  STL [R1+0xf60], R3 ;  /* 0x000f600301007387 */ /* 0x0003e80000100800 */
[----:B------:R-:W4:Y:S01]  /*ba40*/  LDL.LU R20, [R1+0x120] ;  /* 0x0001200001147983 */ /* 0x000f220000300800 */
[----:B0-----:R-:W-:-:S02]  /*ba50*/  LEA R2, P1, R14, R0, 0x1 ;  /* 0x000000000e027211 */ /* 0x001fc400078208ff */
[----:B-1----:R-:W-:-:S03]  /*ba60*/  LEA.HI.X.SX32 R3, R19, R4, 0x1, P0 ;  /* 0x0000000413037211 */ /* 0x002fc600000f0eff */
[----:B------:R-:W-:Y:S04]  /*ba70*/  STL [R1+0xf9c], R2 ;  /* 0x000f9c0201007387 */ /* 0x000fe80000100800 */
[----:B------:R0:W-:Y:S02]  /*ba80*/  STL [R1+0xf68], R3 ;  /* 0x000f680301007387 */ /* 0x0001e40000100800 */
[----:B0-----:R-:W-:Y:S02]  /*ba90*/  LEA.HI.X.SX32 R3, R26, R4, 0x1, P2 ;  /* 0x000000041a037211 */ /* 0x001fe400010f0eff */
[----:B------:R-:W4:Y:S01]  /*baa0*/  LDL.LU R26, [R1+0x11c] ;  /* 0x00011c00011a7983 */ /* 0x000f220000300800 */
[----:B------:R-:W-:-:S05]  /*bab0*/  LEA R2, P0, R13, R0, 0x1 ;  /* 0x000000000d027211 */ /* 0x000fca00078008ff */
[----:B------:R-:W-:Y:S04]  /*bac0*/  STL [R1+0xfa4], R2 ;  /* 0x000fa40201007387 */ /* 0x000fe80000100800 */
[----:B------:R0:W-:Y:S04]  /*bad0*/  STL [R1+0xf70], R3 ;  /* 0x000f700301007387 */ /* 0x0001e80000100800 */
[----:B------:R-:W4:Y:S01]  /*bae0*/  LDL.LU R19, [R1+0x118] ;  /* 0x0001180001137983 */ /* 0x000f220000300800 */
[----:B0-----:R-:W-:Y:S02]  /*baf0*/  LEA.HI.X.SX32 R3, R18, R4, 0x1, P6 ;  /* 0x0000000412037211 */ /* 0x001fe400030f0eff */
        /* <DEDUP_REMOVED lines=35> */
[----:B--2---:R-:W-:-:S05]  /*bd30*/  LEA R2, P2, R28, R0, 0x1 ;  /* 0x000000001c027211 */ /* 0x004fca00078408ff */
[----:B------:R-:W-:Y:S04]  /*bd40*/  STL [R1+0xfe4], R2 ;  /* 0x000fe40201007387 */ /* 0x000fe80000100800 */
[----:B------:R0:W-:Y:S04]  /*bd50*/  STL [R1+0xfb0], R3 ;  /* 0x000fb00301007387 */ /* 0x0001e80000100800 */
[----:B------:R-:W2:Y:S01]  /*bd60*/  LDL.LU R10, [R1+0xf4] ;  /* 0x0000f400010a7983 */ /* 0x000ea20000300800 */
[----:B0-----:R-:W-:Y:S02]  /*bd70*/  LEA.HI.X.SX32 R3, R9, R4, 0x1, P5 ;  /* 0x0000000409037211 */ /* 0x001fe400028f0eff */
[----:B---3--:R-:W-:-:S05]  /*bd80*/  LEA R2, P6, R29, R0, 0x1 ;  /* 0x000000001d027211 */ /* 0x008fca00078c08ff */
[----:B------:R4:W-:Y:S04]  /*bd90*/  STL [R1+0xfec], R2 ;  /* 0x000fec0201007387 */ /* 0x0009e80000100800 */
[----:B------:R0:W-:Y:S04]  /*bda0*/  STL [R1+0xfb8], R3 ;  /* 0x000fb80301007387 */ /* 0x0001e80000100800 */
[----:B------:R-:W3:Y:S01]  /*bdb0*/  LDL.LU R9, [R1+0xf0] ;  /* 0x0000f00001097983 */ /* 0x000ee20000300800 */
[----:B----4-:R-:W-:Y:S02]  /*bdc0*/  LEA R2, P5, R20, R0, 0x1 ;  /* 0x0000000014027211 */ /* 0x010fe400078a08ff */
[----:B0-----:R-:W-:-:S03]  /*bdd0*/  LEA.HI.X.SX32 R3, R7, R4, 0x1, P4 ;  /* 0x0000000407037211 */ /* 0x001fc600020f0eff */
        /* <DEDUP_REMOVED lines=10> */
[----:B------:R0:W-:Y:S04]  /*be80*/  STL [R1+0x1004], R2 ;  /* 0x0010040201007387 */ /* 0x0001e80000100800 */
[----:B------:R-:W4:Y:S04]  /*be90*/  LDL.LU R22, [R1+0xe4] ;  /* 0x0000e40001167983 */ /* 0x000f280000300800 */
[----:B------:R1:W-:Y:S01]  /*bea0*/  STL [R1+0xfd0], R3 ;  /* 0x000fd00301007387 */ /* 0x0003e20000100800 */
[----:B0-----:R-:W-:Y:S02]  /*beb0*/  LEA R2, P1, R18, R0, 0x1 ;  /* 0x0000000012027211 */ /* 0x001fe400078208ff */
[----:B-1----:R-:W-:-:S03]  /*bec0*/  LEA.HI.X.SX32 R3, R27, R4, 0x1, P0 ;  /* 0x000000041b037211 */ /* 0x002fc600000f0eff */
        /* <DEDUP_REMOVED lines=11> */
[----:B------:R-:W4:Y:S01]  /*bf80*/  LDL.LU R29, [R1+0xd8] ;  /* 0x0000d800011d7983 */ /* 0x000f220000300800 */
[----:B------:R-:W-:-:S03]  /*bf90*/  LEA.HI.X.SX32 R5, R20, R4, 0x1, P5 ;  /* 0x0000000414057211 */ /* 0x000fc600028f0eff */
[----:B------:R-:W-:Y:S01]  /*bfa0*/  STL [R1+0xfe8], R3 ;  /* 0x000fe80301007387 */ /* 0x000fe20000100800 */
[----:B0-----:R-:W-:-:S05]  /*bfb0*/  LEA R2, P6, R15, R0, 0x1 ;  /* 0x000000000f027211 */ /* 0x001fca00078c08ff */
[----:B------:R0:W-:Y:S04]  /*bfc0*/  STL [R1+0x1024], R2 ;  /* 0x0010240201007387 */ /* 0x0001e80000100800 */
[----:B------:R-:W-:Y:S01]  /*bfd0*/  STL [R1+0xff0], R5 ;  /* 0x000ff00501007387 */ /* 0x000fe20000100800 */
[----:B0-----:R-:W-:-:S03]  /*bfe0*/  LEA.HI.X.SX32 R2, R26, R4, 0x1, P4 ;  /* 0x000000041a027211 */ /* 0x001fc600020f0eff */
[----:B------:R-:W4:Y:S01]  /*bff0*/  LDL.LU R26, [R1+0xd4] ;  /* 0x0000d400011a7983 */ /* 0x000f220000300800 */
[----:B------:R-:W-:-:S05]  /*c000*/  LEA R3, P5, R14, R0, 0x1 ;  /* 0x000000000e037211 */ /* 0x000fca00078a08ff */
[----:B------:R-:W-:Y:S04]  /*c010*/  STL [R1+0x102c], R3 ;  /* 0x00102c0301007387 */ /* 0x000fe80000100800 */
[----:B------:R0:W-:Y:S04]  /*c020*/  STL [R1+0xff8], R2 ;  /* 0x000ff80201007387 */ /* 0x0001e80000100800 */
[----:B0-----:R-:W4:Y:S01]  /*c030*/  LDL.LU R2, [R1+0xd0] ;  /* 0x0000d00001027983 */ /* 0x001f220000300800 */
[----:B------:R-:W-:Y:S02]  /*c040*/  LEA.HI.X.SX32 R3, R19, R4, 0x1, P3 ;  /* 0x0000000413037211 */ /* 0x000fe400018f0eff */
        /* <DEDUP_REMOVED lines=17> */
[----:B------:R1:W-:Y:S01]  /*c160*/  STL [R1+0x1018], R3 ;  /* 0x0010180301007387 */ /* 0x0003e20000100800 */
[----:B----4-:R-:W-:Y:S02]  /*c170*/  LEA R8, P2, R7, R0, 0x1 ;  /* 0x0000000007087211 */ /* 0x010fe400078408ff */
[----:B0-----:R-:W-:-:S03]  /*c180*/  LEA.HI.X.SX32 R5, R15, R4, 0x1, P6 ;  /* 0x000000040f057211 */ /* 0x001fc600030f0eff */
[----:B------:R-:W-:Y:S04]  /*c190*/  STL [R1+0x1054], R8 ;  /* 0x0010540801007387 */ /* 0x000fe80000100800 */
[----:B------:R-:W3:Y:S04]  /*c1a0*/  LDL.LU R17, [R1+0xbc] ;  /* 0x0000bc0001117983 */ /* 0x000ee80000300800 */
[----:B------:R0:W-:Y:S01]  /*c1b0*/  STL [R1+0x1020], R5 ;  /* 0x0010200501007387 */ /* 0x0001e20000100800 */
[----:B-1----:R-:W-:-:S05]  /*c1c0*/  LEA R3, P6, R6, R0, 0x1 ;  /* 0x0000000006037211 */ /* 0x002fca00078c08ff */
[----:B------:R-:W-:Y:S04]  /*c1d0*/  STL [R1+0x105c], R3 ;  /* 0x00105c0301007387 */ /* 0x000fe80000100800 */
[----:B------:R-:W4:Y:S01]  /*c1e0*/  LDL.LU R16, [R1+0xac] ;  /* 0x0000ac0001107983 */ /* 0x000f220000300800 */
[----:B0-----:R-:W-:-:S05]  /*c1f0*/  LEA.HI.X.SX32 R5, R14, R4, 0x1, P5 ;  /* 0x000000040e057211 */ /* 0x001fca00028f0eff */
[----:B------:R0:W-:Y:S02]  /*c200*/  STL [R1+0x1028], R5 ;  /* 0x0010280501007387 */ /* 0x0001e40000100800 */
        /* <DEDUP_REMOVED lines=10> */
[----:B0-----:R-:W-:-:S05]  /*c2b0*/  LEA R3, P3, R28, R0, 0x1 ;  /* 0x000000001c037211 */ /* 0x001fca00078608ff */
[----:B------:R0:W-:Y:S04]  /*c2c0*/  STL [R1+0x1074], R3 ;  /* 0x0010740301007387 */ /* 0x0001e80000100800 */
[----:B------:R-:W4:Y:S01]  /*c2d0*/  LDL.LU R13, [R1+0xa0] ;  /* 0x0000a000010d7983 */ /* 0x000f220000300800 */
[----:B-1----:R-:W-:-:S05]  /*c2e0*/  LEA.HI.X.SX32 R5, R10, R4, 0x1, P1 ;  /* 0x000000040a057211 */ /* 0x002fca00008f0eff */
[----:B------:R1:W-:Y:S01]  /*c2f0*/  STL [R1+0x1040], R5 ;  /* 0x0010400501007387 */ /* 0x0003e20000100800 */
[----:B0-----:R-:W-:-:S05]  /*c300*/  LEA R3, P1, R29, R0, 0x1 ;  /* 0x000000001d037211 */ /* 0x001fca00078208ff */
[----:B------:R-:W-:Y:S04]  /*c310*/  STL [R1+0x107c], R3 ;  /* 0x00107c0301007387 */ /* 0x000fe80000100800 */
[----:B------:R-:W4:Y:S01]  /*c320*/  LDL.LU R12, [R1+0x9c] ;  /* 0x00009c00010c7983 */ /* 0x000f220000300800 */
[----:B-1----:R-:W-:-:S05]  /*c330*/  LEA.HI.X.SX32 R5, R9, R4, 0x1, P0 ;  /* 0x0000000409057211 */ /* 0x002fca00000f0eff */
        /* <DEDUP_REMOVED lines=10> */
[----:B------:R1:W-:Y:S04]  /*c3e0*/  STL [R1+0x1058], R5 ;  /* 0x0010580501007387 */ /* 0x0003e80000100800 */
[----:B------:R-:W4:Y:S01]  /*c3f0*/  LDL.LU R7, [R1+0x88] ;  /* 0x0000880001077983 */ /* 0x000f220000300800 */
[----:B0-----:R-:W-:Y:S02]  /*c400*/  LEA R3, P6, R20, R0, 0x1 ;  /* 0x0000000014037211 */ /* 0x001fe400078c08ff */
[----:B-1----:R-:W-:-:S03]  /*c410*/  LEA.HI.X.SX32 R5, R22, R4, 0x1, P5 ;  /* 0x0000000416057211 */ /* 0x002fc600028f0eff */
[----:B------:R0:W-:Y:S04]  /*c420*/  STL [R1+0x1094], R3 ;  /* 0x0010940301007387 */ /* 0x0001e80000100800 */
[----:B------:R-:W4:Y:S04]  /*c430*/  LDL.LU R22, [R1+0x84] ;  /* 0x0000840001167983 */ /* 0x000f280000300800 */
[----:B------:R1:W-:Y:S01]  /*c440*/  STL [R1+0x1060], R5 ;  /* 0x0010600501007387 */ /* 0x0003e20000100800 */
[----:B0-----:R-:W-:Y:S02]  /*c450*/  LEA R3, P5, R19, R0, 0x1 ;  /* 0x0000000013037211 */ /* 0x001fe400078a08ff */
[----:B-1----:R-:W-:-:S03]  /*c460*/  LEA.HI.X.SX32 R5, R27, R4, 0x1, P4 ;  /* 0x000000041b057211 */ /* 0x002fc600020f0eff */
[----:B------:R-:W-:Y:S04]  /*c470*/  STL [R1+0x109c], R3 ;  /* 0x00109c0301007387 */ /* 0x000fe80000100800 */
[----:B------:R-:W4:Y:S04]  /*c480*/  LDL.LU R27, [R1+0x7c] ;  /* 0x00007c00011b7983 */ /* 0x000f280000300800 */
[----:B------:R0:W-:Y:S02]  /*c490*/  STL [R1+0x1068], R5 ;  /* 0x0010680501007387 */ /* 0x0001e40000100800 */
[----:B0-----:R-:W-:-:S02]  /*c4a0*/  LEA.HI.X.SX32 R5, R28, R4, 0x1, P3 ;  /* 0x000000041c057211 */ /* 0x001fc400018f0eff */
[----:B--2---:R-:W-:-:S05]  /*c4b0*/  LEA R3, P4, R18, R0, 0x1 ;  /* 0x0000000012037211 */ /* 0x004fca00078808ff */
[----:B------:R-:W-:Y:S04]  /*c4c0*/  STL [R1+0x10a4], R3 ;  /* 0x0010a40301007387 */ /* 0x000fe80000100800 */
[----:B------:R-:W2:Y:S04]  /*c4d0*/  LDL.LU R28, [R1+0x78] ;  /* 0x00007800011c7983 */ /* 0x000ea80000300800 */
[----:B------:R0:W-:Y:S02]  /*c4e0*/  STL [R1+0x1070], R5 ;  /* 0x0010700501007387 */ /* 0x0001e40000100800 */
[----:B0-----:R-:W-:-:S02]  /*c4f0*/  LEA.HI.X.SX32 R5, R29, R4, 0x1, P1 ;  /* 0x000000041d057211 */ /* 0x001fc400008f0eff */
[----:B------:R-:W2:Y:S01]  /*c500*/  LDL.LU R29, [R1+0x74] ;  /* 0x00007400011d7983 */ /* 0x000ea20000300800 */
[----:B---3--:R-:W-:-:S05]  /*c510*/  LEA R3, P3, R17, R0, 0x1 ;  /* 0x0000000011037211 */ /* 0x008fca00078608ff */
[----:B------:R-:W-:Y:S04]  /*c520*/  STL [R1+0x10ac], R3 ;  /* 0x0010ac0301007387 */ /* 0x000fe80000100800 */
[----:B------:R0:W-:Y:S02]  /*c530*/  STL [R1+0x1078], R5 ;  /* 0x0010780501007387 */ /* 0x0001e40000100800 */
[----:B0-----:R-:W-:Y:S02]  /*c540*/  LEA.HI.X.SX32 R5, R26, R4, 0x1, P0 ;  /* 0x000000041a057211 */ /* 0x001fe400000f0eff */
[----:B------:R-:W3:Y:S01]  /*c550*/  LDL.LU R26, [R1+0x70] ;  /* 0x00007000011a7983 */ /* 0x000ee20000300800 */
[----:B----4-:R-:W-:-:S05]  /*c560*/  LEA R3, P1, R16, R0, 0x1 ;  /* 0x0000000010037211 */ /* 0x010fca00078208ff */
[----:B------:R-:W-:Y:S04]  /*c570*/  STL [R1+0x10b4], R3 ;  /* 0x0010b40301007387 */ /* 0x000fe80000100800 */
[----:B------:R0:W-:Y:S04]  /*c580*/  STL [R1+0x1080], R5 ;  /* 0x0010800501007387 */ /* 0x0001e80000100800 */
[----:B------:R-:W4:Y:S01]  /*c590*/  LDL.LU R6, [R1+0x6c] ;  /* 0x00006c0001067983 */ /* 0x000f220000300800 */
[-C--:B0-----:R-:W-:Y:S02]  /*c5a0*/  LEA.HI.X.SX32 R5, R2, R4.reuse, 0x1, P2 ;  /* 0x0000000402057211 */ /* 0x081fe400010f0eff */
[----:B------:R-:W-:-:S02]  /*c5b0*/  LEA.HI.X.SX32 R2, R20, R4, 0x1, P6 ;  /* 0x0000000414027211 */ /* 0x000fc400030f0eff */
[----:B------:R-:W-:-:S05]  /*c5c0*/  LEA R3, P0, R15, R0, 0x1 ;  /* 0x000000000f037211 */ /* 0x000fca00078008ff */
[----:B------:R0:W-:Y:S04]  /*c5d0*/  STL [R1+0x10bc], R3 ;  /* 0x0010bc0301007387 */ /* 0x0001e80000100800 */
[----:B------:R1:W-:Y:S04]  /*c5e0*/  STL [R1+0x1088], R5 ;  /* 0x0010880501007387 */ /* 0x0003e80000100800 */
[----:B------:R-:W4:Y:S01]  /*c5f0*/  LDL.LU R8, [R1+0x68] ;  /* 0x0000680001087983 */ /* 0x000f220000300800 */
[----:B0-----:R-:W-:-:S05]  /*c600*/  LEA R3, P2, R14, R0, 0x1 ;  /* 0x000000000e037211 */ /* 0x001fca00078408ff */
[----:B------:R0:W-:Y:S04]  /*c610*/  STL [R1+0x10c4], R3 ;  /* 0x0010c40301007387 */ /* 0x0001e80000100800 */
[----:B------:R-:W-:Y:S01]  /*c620*/  STL [R1+0x1090], R2 ;  /* 0x0010900201007387 */ /* 0x000fe20000100800 */
[----:B-1----:R-:W-:-:S05]  /*c630*/  LEA R5, P6, R13, R0, 0x1 ;  /* 0x000000000d057211 */ /* 0x002fca00078c08ff */
[----:B------:R1:W-:Y:S01]  /*c640*/  STL [R1+0x10cc], R5 ;  /* 0x0010cc0501007387 */ /* 0x0003e20000100800 */
[----:B0-----:R-:W-:-:S03]  /*c650*/  LEA.HI.X.SX32 R3, R19, R4, 0x1, P5 ;  /* 0x0000000413037211 */ /* 0x001fc600028f0eff */
[----:B-1----:R-:W4:Y:S04]  /*c660*/  LDL.LU R5, [R1+0x64] ;  /* 0x0000640001057983 */ /* 0x002f280000300800 */
[----:B------:R0:W-:Y:S01]  /*c670*/  STL [R1+0x1098], R3 ;  /* 0x0010980301007387 */ /* 0x0001e20000100800 */
[----:B------:R-:W-:Y:S02]  /*c680*/  LEA R2, P5, R12, R0, 0x1 ;  /* 0x000000000c027211 */ /* 0x000fe400078a08ff */
[----:B0-----:R-:W-:-:S03]  /*c690*/  LEA.HI.X.SX32 R3, R18, R4, 0x1, P4 ;  /* 0x0000000412037211 */ /* 0x001fc600020f0eff */
[----:B------:R0:W-:Y:S04]  /*c6a0*/  STL [R1+0x10d4], R2 ;  /* 0x0010d40201007387 */ /* 0x0001e80000100800 */
[----:B------:R1:W-:Y:S01]  /*c6b0*/  STL [R1+0x10a0], R3 ;  /* 0x0010a00301007387 */ /* 0x0003e20000100800 */
[----:B------:R-:W-:Y:S02]  /*c6c0*/  LEA.HI.X.SX32 R17, R17, R4, 0x1, P3 ;  /* 0x0000000411117211 */ /* 0x000fe400018f0eff */
[-C--:B0-----:R-:W-:Y:S01]  /*c6d0*/  LEA R2, P4, R10, R0.reuse, 0x1 ;  /* 0x000000000a027211 */ /* 0x081fe200078808ff */
[----:B-1----:R-:W4:Y:S04]  /*c6e0*/  LDL.LU R3, [R1+0x60] ;  /* 0x0000600001037983 */ /* 0x002f280000300800 */
[----:B------:R0:W-:Y:S04]  /*c6f0*/  STL [R1+0x10dc], R2 ;  /* 0x0010dc0201007387 */ /* 0x0001e80000100800 */
[----:B------:R-:W-:Y:S01]  /*c700*/  STL [R1+0x10a8], R17 ;  /* 0x0010a81101007387 */ /* 0x000fe20000100800 */
[----:B0-----:R-:W-:-:S05]  /*c710*/  LEA R2, P3, R9, R0, 0x1 ;  /* 0x0000000009027211 */ /* 0x001fca00078608ff */
[----:B------:R0:W-:Y:S01]  /*c720*/  STL [R1+0x10e4], R2 ;  /* 0x0010e40201007387 */ /* 0x0001e20000100800 */
[----:B------:R-:W-:-:S03]  /*c730*/  LEA.HI.X.SX32 R16, R16, R4, 0x1, P1 ;  /* 0x0000000410107211 */ /* 0x000fc600008f0eff */
[----:B0-----:R-:W4:Y:S04]  /*c740*/  LDL.LU R2, [R1+0x5c] ;  /* 0x00005c0001027983 */ /* 0x001f280000300800 */
[----:B------:R0:W-:Y:S01]  /*c750*/  STL [R1+0x10b0], R16 ;  /* 0x0010b01001007387 */ /* 0x0001e20000100800 */
[----:B------:R-:W-:Y:S02]  /*c760*/  LEA R17, P1, R7, R0, 0x1 ;  /* 0x0000000007117211 */ /* 0x000fe400078208ff */
[----:B0-----:R-:W-:-:S03]  /*c770*/  LEA.HI.X.SX32 R16, R15, R4, 0x1, P0 ;  /* 0x000000040f107211 */ /* 0x001fc600000f0eff */
[----:B------:R-:W-:Y:S04]  /*c780*/  STL [R1+0x10ec], R17 ;  /* 0x0010ec1101007387 */ /* 0x000fe80000100800 */
[----:B------:R-:W-:Y:S04]  /*c790*/  STL [R1+0x10b8], R16 ;  /* 0x0010b81001007387 */ /* 0x000fe80000100800 */
[----:B------:R-:W4:Y:S01]  /*c7a0*/  LDL.LU R20, [R1+0x58] ;  /* 0x0000580001147983 */ /* 0x000f220000300800 */
[----:B------:R-:W-:Y:S02]  /*c7b0*/  LEA R15, P0, R22, R0, 0x1 ;  /* 0x00000000160f7211 */ /* 0x000fe400078008ff */
[----:B------:R-:W-:-:S03]  /*c7c0*/  LEA.HI.X.SX32 R14, R14, R4, 0x1, P2 ;  /* 0x000000040e0e7211 */ /* 0x000fc600010f0eff */
[----:B------:R0:W-:Y:S04]  /*c7d0*/  STL [R1+0x10f4], R15 ;  /* 0x0010f40f01007387 */ /* 0x0001e80000100800 */
[----:B------:R-:W-:Y:S01]  /*c7e0*/  STL [R1+0x10c0], R14 ;  /* 0x0010c00e01007387 */ /* 0x000fe20000100800 */
[----:B0-----:R-:W-:-:S05]  /*c7f0*/  LEA R15, P2, R27, R0, 0x1 ;  /* 0x000000001b0f7211 */ /* 0x001fca00078408ff */
[----:B------:R-:W-:Y:S04]  /*c800*/  STL [R1+0x10fc], R15 ;  /* 0x0010fc0f01007387 */ /* 0x000fe80000100800 */
[----:B------:R-:W4:Y:S01]  /*c810*/  LDL.LU R19, [R1+0x54] ;  /* 0x0000540001137983 */ /* 0x000f220000300800 */
[----:B------:R-:W-:-:S05]  /*c820*/  LEA.HI.X.SX32 R13, R13, R4, 0x1, P6 ;  /* 0x000000040d0d7211 */ /* 0x000fca00030f0eff */
[----:B------:R0:W-:Y:S02]  /*c830*/  STL [R1+0x10c8], R13 ;  /* 0x0010c80d01007387 */ /* 0x0001e40000100800 */
[----:B0-----:R-:W-:Y:S02]  /*c840*/  LEA.HI.X.SX32 R13, R12, R4, 0x1, P5 ;  /* 0x000000040c0d7211 */ /* 0x001fe400028f0eff */
[----:B--2---:R-:W-:-:S05]  /*c850*/  LEA R14, P6, R28, R0, 0x1 ;  /* 0x000000001c0e7211 */ /* 0x004fca00078c08ff */
[----:B------:R-:W-:Y:S04]  /*c860*/  STL [R1+0x1104], R14 ;  /* 0x0011040e01007387 */ /* 0x000fe80000100800 */
[----:B------:R-:W-:Y:S04]  /*c870*/  STL [R1+0x10d0], R13 ;  /* 0x0010d00d01007387 */ /* 0x000fe80000100800 */
[----:B------:R-:W2:Y:S01]  /*c880*/  LDL.LU R18, [R1+0x50] ;  /* 0x0000500001127983 */ /* 0x000ea20000300800 */
[----:B------:R-:W-:Y:S02]  /*c890*/  LEA R12, P5, R29, R0, 0x1 ;  /* 0x000000001d0c7211 */ /* 0x000fe400078a08ff */
[----:B------:R-:W-:-:S03]  /*c8a0*/  LEA.HI.X.SX32 R10, R10, R4, 0x1, P4 ;  /* 0x000000040a0a7211 */ /* 0x000fc600020f0eff */
[----:B------:R-:W-:Y:S04]  /*c8b0*/  STL [R1+0x110c], R12 ;  /* 0x00110c0c01007387 */ /* 0x000fe80000100800 */
[----:B------:R0:W-:Y:S01]  /*c8c0*/  STL [R1+0x10d8], R10 ;  /* 0x0010d80a01007387 */ /* 0x0001e20000100800 */
[-C--:B------:R-:W-:Y:S02]  /*c8d0*/  LEA.HI.X.SX32 R7, R7, R4.reuse, 0x1, P1 ;  /* 0x0000000407077211 */ /* 0x080fe400008f0eff */
[----:B0-----:R-:W-:Y:S02]  /*c8e0*/  LEA.HI.X.SX32 R10, R9, R4, 0x1, P3 ;  /* 0x00000004090a7211 */ /* 0x001fe400018f0eff */
[----:B---3--:R-:W-:-:S05]  /*c8f0*/  LEA R12, P4, R26, R0, 0x1 ;  /* 0x000000001a0c7211 */ /* 0x008fca00078808ff */
[----:B------:R-:W-:Y:S04]  /*c900*/  STL [R1+0x1114], R12 ;  /* 0x0011140c01007387 */ /* 0x000fe80000100800 */
[----:B------:R-:W3:Y:S01]  /*c910*/  LDL.LU R17, [R1+0x4c] ;  /* 0x00004c0001117983 */ /* 0x000ee20000300800 */
[----:B----4-:R-:W-:-:S03]  /*c920*/  LEA R9, P3, R6, R0, 0x1 ;  /* 0x0000000006097211 */ /* 0x010fc600078608ff */
[----:B------:R-:W-:Y:S04]  /*c930*/  STL [R1+0x10e0], R10 ;  /* 0x0010e00a01007387 */ /* 0x000fe80000100800 */
[----:B------:R-:W-:Y:S04]  /*c940*/  STL [R1+0x111c], R9 ;  /* 0x00111c0901007387 */ /* 0x000fe80000100800 */
[----:B------:R-:W4:Y:S04]  /*c950*/  LDL.LU R16, [R1+0x44] ;  /* 0x0000440001107983 */ /* 0x000f280000300800 */
[----:B------:R0:W-:Y:S04]  /*c960*/  STL [R1+0x10e8], R7 ;  /* 0x0010e80701007387 */ /* 0x0001e80000100800 */
[----:B------:R-:W4:Y:S01]  /*c970*/  LDL.LU R15, [R1+0x40] ;  /* 0x00004000010f7983 */ /* 0x000f220000300800 */
[----:B0-----:R-:W-:-:S02]  /*c980*/  LEA.HI.X.SX32 R7, R22, R4, 0x1, P0 ;  /* 0x0000000416077211 */ /* 0x001fc400000f0eff */
[----:B------:R-:W-:-:S05]  /*c990*/  LEA R9, P1, R8, R0, 0x1 ;  /* 0x0000000008097211 */ /* 0x000fca00078208ff */
[----:B------:R-:W-:Y:S04]  /*c9a0*/  STL [R1+0x1124], R9 ;  /* 0x0011240901007387 */ /* 0x000fe80000100800 */
[----:B------:R-:W4:Y:S04]  /*c9b0*/  LDL.LU R14, [R1+0x3c] ;  /* 0x00003c00010e7983 */ /* 0x000f280000300800 */
[----:B------:R0:W-:Y:S04]  /*c9c0*/  STL [R1+0x10f0], R7 ;  /* 0x0010f00701007387 */ /* 0x0001e80000100800 */
[----:B------:R-:W4:Y:S01]  /*c9d0*/  LDL.LU R13, [R1+0x38] ;  /* 0x00003800010d7983 */ /* 0x000f220000300800 */
[----:B0-----:R-:W-:-:S02]  /*c9e0*/  LEA.HI.X.SX32 R7, R27, R4, 0x1, P2 ;  /* 0x000000041b077211 */ /* 0x001fc400010f0eff */
[----:B------:R-:W-:-:S05]  /*c9f0*/  LEA R9, P0, R5, R0, 0x1 ;  /* 0x0000000005097211 */ /* 0x000fca00078008ff */
[----:B------:R0:W-:Y:S04]  /*ca00*/  STL [R1+0x112c], R9 ;  /* 0x00112c0901007387 */ /* 0x0001e80000100800 */
[----:B------:R-:W4:Y:S04]  /*ca10*/  LDL.LU R12, [R1+0x34] ;  /* 0x00003400010c7983 */ /* 0x000f280000300800 */
[----:B------:R1:W-:Y:S04]  /*ca20*/  STL [R1+0x10f8], R7 ;  /* 0x0010f80701007387 */ /* 0x0003e80000100800 */
[----:B------:R-:W4:Y:S01]  /*ca30*/  LDL.LU R10, [R1+0x30] ;  /* 0x00003000010a7983 */ /* 0x000f220000300800 */
[----:B0-----:R-:W-:-:S02]  /*ca40*/  LEA R9, P2, R3, R0, 0x1 ;  /* 0x0000000003097211 */ /* 0x001fc400078408ff */
[----:B-1----:R-:W-:-:S03]  /*ca50*/  LEA.HI.X.SX32 R7, R28, R4, 0x1, P6 ;  /* 0x000000041c077211 */ /* 0x002fc600030f0eff */
[----:B------:R0:W-:Y:S04]  /*ca60*/  STL [R1+0x1134], R9 ;  /* 0x0011340901007387 */ /* 0x0001e80000100800 */
[----:B0-----:R-:W4:Y:S04]  /*ca70*/  LDL.LU R9, [R1+0x2c] ;  /* 0x00002c0001097983 */ /* 0x001f280000300800 */
[----:B------:R0:W-:Y:S04]  /*ca80*/  STL [R1+0x1100], R7 ;  /* 0x0011000701007387 */ /* 0x0001e80000100800 */
[----:B------:R-:W4:Y:S01]  /*ca90*/  LDL.LU R28, [R1+0x28] ;  /* 0x00002800011c7983 */ /* 0x000f220000300800 */
[----:B------:R-:W-:-:S02]  /*caa0*/  LEA R22, P6, R2, R0, 0x1 ;  /* 0x0000000002167211 */ /* 0x000fc400078c08ff */
[----:B0-----:R-:W-:-:S03]  /*cab0*/  LEA.HI.X.SX32 R7, R29, R4, 0x1, P5 ;  /* 0x000000041d077211 */ /* 0x001fc600028f0eff */
[----:B------:R0:W-:Y:S04]  /*cac0*/  STL [R1+0x113c], R22 ;  /* 0x00113c1601007387 */ /* 0x0001e80000100800 */
[----:B------:R-:W4:Y:S04]  /*cad0*/  LDL.LU R29, [R1+0x20] ;  /* 0x00002000011d7983 */ /* 0x000f280000300800 */
[----:B------:R1:W-:Y:S04]  /*cae0*/  STL [R1+0x1108], R7 ;  /* 0x0011080701007387 */ /* 0x0003e80000100800 */
[----:B------:R-:W4:Y:S01]  /*caf0*/  LDL.LU R27, [R1+0x1c] ;  /* 0x00001c00011b7983 */ /* 0x000f220000300800 */
[----:B0-----:R-:W-:-:S02]  /*cb00*/  LEA R22, P5, R20, R0, 0x1 ;  /* 0x0000000014167211 */ /* 0x001fc400078a08ff */
[----:B-1----:R-:W-:-:S03]  /*cb10*/  LEA.HI.X.SX32 R7, R26, R4, 0x1, P4 ;  /* 0x000000041a077211 */ /* 0x002fc600020f0eff */
[----:B------:R0:W-:Y:S04]  /*cb20*/  STL [R1+0x1144], R22 ;  /* 0x0011441601007387 */ /* 0x0001e80000100800 */
[----:B------:R-:W4:Y:S04]  /*cb30*/  LDL.LU R26, [R1+0x18] ;  /* 0x00001800011a7983 */ /* 0x000f280000300800 */
[----:B------:R1:W-:Y:S04]  /*cb40*/  STL [R1+0x1110], R7 ;  /* 0x0011100701007387 */ /* 0x0003e80000100800 */
[----:B0-----:R-:W4:Y:S01]  /*cb50*/  LDL.LU R22, [R1+0x14] ;  /* 0x0000140001167983 */ /* 0x001f220000300800 */
[----:B------:R-:W-:-:S02]  /*cb60*/  LEA R23, P4, R19, R0, 0x1 ;  /* 0x0000000013177211 */ /* 0x000fc400078808ff */
[----:B-1----:R-:W-:-:S03]  /*cb70*/  LEA.HI.X.SX32 R7, R6, R4, 0x1, P3 ;  /* 0x0000000406077211 */ /* 0x002fc600018f0eff */
[----:B------:R-:W-:Y:S04]  /*cb80*/  STL [R1+0x114c], R23 ;  /* 0x00114c1701007387 */ /* 0x000fe80000100800 */
[----:B------:R-:W4:Y:S04]  /*cb90*/  LDL.LU R6, [R1+0x10] ;  /* 0x0000100001067983 */ /* 0x000f280000300800 */
[----:B------:R0:W-:Y:S04]  /*cba0*/  STL [R1+0x1118], R7 ;  /* 0x0011180701007387 */ /* 0x0001e80000100800 */
[----:B0-----:R-:W4:Y:S01]  /*cbb0*/  LDL.LU R7, [R1+0xc] ;  /* 0x00000c0001077983 */ /* 0x001f220000300800 */
[----:B--2---:R-:W-:-:S05]  /*cbc0*/  LEA R23, P3, R18, R0, 0x1 ;  /* 0x0000000012177211 */ /* 0x004fca00078608ff */
[----:B------:R0:W-:Y:S04]  /*cbd0*/  STL [R1+0x1154], R23 ;  /* 0x0011541701007387 */ /* 0x0001e80000100800 */
[----:B0-----:R-:W2:Y:S01]  /*cbe0*/  LDL.LU R23, [R1+0x8] ;  /* 0x0000080001177983 */ /* 0x001ea20000300800 */
[-C--:B------:R-:W-:Y:S02]  /*cbf0*/  LEA.HI.X.SX32 R8, R8, R4.reuse, 0x1, P1 ;  /* 0x0000000408087211 */ /* 0x080fe400008f0eff */
[----:B------:R-:W-:-:S03]  /*cc00*/  LEA.HI.X.SX32 R5, R5, R4, 0x1, P0 ;  /* 0x0000000405057211 */ /* 0x000fc600000f0eff */
[----:B------:R3:W-:Y:S01]  /*cc10*/  STL [R1+0x1120], R8 ;  /* 0x0011200801007387 */ /* 0x0007e20000100800 */
[-C--:B------:R-:W-:Y:S02]  /*cc20*/  LEA.HI.X.SX32 R3, R3, R4.reuse, 0x1, P2 ;  /* 0x0000000403037211 */ /* 0x080fe400010f0eff */
[----:B------:R-:W-:Y:S02]  /*cc30*/  LEA.HI.X.SX32 R2, R2, R4, 0x1, P6 ;  /* 0x0000000402027211 */ /* 0x000fe400030f0eff */
[----:B---3--:R-:W-:-:S05]  /*cc40*/  LEA R8, P1, R17, R0, 0x1 ;  /* 0x0000000011087211 */ /* 0x008fca00078208ff */
[----:B------:R0:W-:Y:S04]  /*cc50*/  STL [R1+0x115c], R8 ;  /* 0x00115c0801007387 */ /* 0x0001e80000100800 */
[----:B0-----:R-:W3:Y:S04]  /*cc60*/  LDL.LU R8, [R1+0x1328] ;  /* 0x0013280001087983 */ /* 0x001ee80000300800 */
[----:B------:R4:W-:Y:S02]  /*cc70*/  STL [R1+0x1128], R5 ;  /* 0x0011280501007387 */ /* 0x0009e40000100800 */
[----:B----4-:R-:W-:-:S05]  /*cc80*/  LEA R5, P0, R16, R0, 0x1 ;  /* 0x0000000010057211 */ /* 0x010fca00078008ff */
[----:B------:R0:W-:Y:S04]  /*cc90*/  STL [R1+0x1164], R5 ;  /* 0x0011640501007387 */ /* 0x0001e80000100800 */
[----:B0-----:R-:W4:Y:S04]  /*cca0*/  LDL.LU R5, [R1+0x1324] ;  /* 0x0013240001057983 */ /* 0x001f280000300800 */
[----:B------:R0:W-:Y:S02]  /*ccb0*/  STL [R1+0x1130], R3 ;  /* 0x0011300301007387 */ /* 0x0001e40000100800 */
[----:B0-----:R-:W-:-:S05]  /*ccc0*/  LEA R3, P2, R15, R0, 0x1 ;  /* 0x000000000f037211 */ /* 0x001fca00078408ff */
[----:B------:R0:W-:Y:S01]  /*ccd0*/  STL [R1+0x116c], R3 ;  /* 0x00116c0301007387 */ /* 0x0001e20000100800 */
[----:B------:R-:W-:-:S03]  /*cce0*/  LEA.HI.X.SX32 R20, R20, R4, 0x1, P5 ;  /* 0x0000000414147211 */ /* 0x000fc600028f0eff */
[----:B0-----:R-:W2:Y:S04]  /*ccf0*/  LDL.LU R3, [R1+0x1320] ;  /* 0x0013200001037983 */ /* 0x001ea80000300800 */
        /* <DEDUP_REMOVED lines=14> */
[----:B0-----:R-:W3:Y:S04]  /*cde0*/  LDL.LU R19, [R1+0x1314] ;  /* 0x0013140001137983 */ /* 0x001ee80000300800 */
        /* <DEDUP_REMOVED lines=42> */
[----:B------:R0:W-:Y:S04]  /*d090*/  STL [R1+0x11cc], R9 ;  /* 0x0011cc0901007387 */ /* 0x0001e80000100800 */
[----:B0-----:R-:W3:Y:S04]  /*d0a0*/  LDL.LU R9, [R1+0x12f0] ;  /* 0x0012f00001097983 */ /* 0x001ee80000300800 */
[----:B------:R2:W-:Y:S02]  /*d0b0*/  STL [R1+0x1198], R28 ;  /* 0x0011981c01007387 */ /* 0x0005e40000100800 */
[----:B--2---:R-:W-:-:S05]  /*d0c0*/  LEA R28, P0, R23, R0, 0x1 ;  /* 0x00000000171c7211 */ /* 0x004fca00078008ff */
[----:B------:R0:W-:Y:S04]  /*d0d0*/  STL [R1+0x11d4], R28 ;  /* 0x0011d41c01007387 */ /* 0x0001e80000100800 */
[----:B0-----:R-:W2:Y:S01]  /*d0e0*/  LDL.LU R28, [R1+0x12ec] ;  /* 0x0012ec00011c7983 */ /* 0x001ea20000300800 */
[----:B------:R-:W-:-:S05]  /*d0f0*/  LEA.HI.X.SX32 R29, R29, R4, 0x1, P2 ;  /* 0x000000041d1d7211 */ /* 0x000fca00010f0eff */
        /* <DEDUP_REMOVED lines=30> */
[----:B------:R2:W-:Y:S01]  /*d2e0*/  STL [R1+0x11d0], R23 ;  /* 0x0011d01701007387 */ /* 0x0005e20000100800 */
[----:B------:R-:W-:Y:S02]  /*d2f0*/  LEA.HI.X.SX32 R27, R27, R4, 0x1, P5 ;  /* 0x000000041b1b7211 */ /* 0x000fe400028f0eff */
[----:B--2---:R-:W-:-:S05]  /*d300*/  LEA R23, P0, R7, R0, 0x1 ;  /* 0x0000000007177211 */ /* 0x004fca00078008ff */
[----:B------:R0:W-:Y:S02]  /*d310*/  STL [R1+0x120c], R23 ;  /* 0x00120c1701007387 */ /* 0x0001e40000100800 */
[----:B0-----:R-:W-:Y:S02]  /*d320*/  LEA.HI.X.SX32 R23, R28, R4, 0x1, P2 ;  /* 0x000000041c177211 */ /* 0x001fe400010f0eff */
[----:B------:R-:W2:Y:S04]  /*d330*/  LDL.LU R28, [R1+0x12d0] ;  /* 0x0012d000011c7983 */ /* 0x000ea80000300800 */
[----:B------:R3:W-:Y:S02]  /*d340*/  STL [R1+0x11d8], R23 ;  /* 0x0011d81701007387 */ /* 0x0007e40000100800 */
[----:B---3--:R-:W-:-:S05]  /*d350*/  LEA R23, P2, R9, R0, 0x1 ;  /* 0x0000000009177211 */ /* 0x008fca00078408ff */
[----:B------:R0:W-:Y:S02]  /*d360*/  STL [R1+0x1214], R23 ;  /* 0x0012141701007387 */ /* 0x0001e40000100800 */
[----:B0-----:R-:W-:Y:S02]  /*d370*/  LEA.HI.X.SX32 R23, R29, R4, 0x1, P6 ;  /* 0x000000041d177211 */ /* 0x001fe400030f0eff */
[----:B------:R-:W3:Y:S04]  /*d380*/  LDL.LU R29, [R1+0x12cc] ;  /* 0x0012cc00011d7983 */ /* 0x000ee80000300800 */
[----:B------:R0:W-:Y:S02]  /*d390*/  STL [R1+0x11e0], R23 ;  /* 0x0011e01701007387 */ /* 0x0001e40000100800 */
[----:B0-----:R-:W-:-:S05]  /*d3a0*/  LEA R23, P6, R10, R0, 0x1 ;  /* 0x000000000a177211 */ /* 0x001fca00078c08ff */
[----:B------:R0:W-:Y:S04]  /*d3b0*/  STL [R1+0x121c], R23 ;  /* 0x00121c1701007387 */ /* 0x0001e80000100800 */
[----:B------:R1:W-:Y:S01]  /*d3c0*/  STL [R1+0x11e8], R27 ;  /* 0x0011e81b01007387 */ /* 0x0003e20000100800 */
[----:B0-----:R-:W-:Y:S02]  /*d3d0*/  LEA R23, P5, R12, R0, 0x1 ;  /* 0x000000000c177211 */ /* 0x001fe400078a08ff */
[----:B-1----:R-:W-:-:S03]  /*d3e0*/  LEA.HI.X.SX32 R27, R26, R4, 0x1, P4 ;  /* 0x000000041a1b7211 */ /* 0x002fc600020f0eff */
[----:B------:R0:W-:Y:S01]  /*d3f0*/  STL [R1+0x1224], R23 ;  /* 0x0012241701007387 */ /* 0x0001e20000100800 */
[----:B------:R-:W-:Y:S02]  /*d400*/  LEA.HI.X.SX32 R26, R22, R4, 0x1, P3 ;  /* 0x00000004161a7211 */ /* 0x000fe400018f0eff */
[-C--:B------:R-:W-:Y:S01]  /*d410*/  LEA R22, P3, R14, R0.reuse, 0x1 ;  /* 0x000000000e167211 */ /* 0x080fe200078608ff */
[----:B------:R-:W-:Y:S01]  /*d420*/  STL [R1+0x11f0], R27 ;  /* 0x0011f01b01007387 */ /* 0x000fe20000100800 */
[----:B0-----:R-:W-:-:S05]  /*d430*/  LEA R23, P4, R13, R0, 0x1 ;  /* 0x000000000d177211 */ /* 0x001fca00078808ff */
[----:B------:R0:W-:Y:S04]  /*d440*/  STL [R1+0x122c], R23 ;  /* 0x00122c1701007387 */ /* 0x0001e80000100800 */
[----:B------:R-:W-:Y:S01]  /*d450*/  STL [R1+0x11f8], R26 ;  /* 0x0011f81a01007387 */ /* 0x000fe20000100800 */
[----:B0-----:R-:W-:Y:S02]  /*d460*/  LEA.HI.X.SX32 R23, R6, R4, 0x1, P1 ;  /* 0x0000000406177211 */ /* 0x001fe400008f0eff */
[----:B------:R-:W-:Y:S01]  /*d470*/  LEA R6, P1, R15, R0, 0x1 ;  /* 0x000000000f067211 */ /* 0x000fe200078208ff */
[----:B------:R0:W-:Y:S04]  /*d480*/  STL [R1+0x1234], R22 ;  /* 0x0012341601007387 */ /* 0x0001e80000100800 */
[----:B------:R-:W-:Y:S04]  /*d490*/  STL [R1+0x1200], R23 ;  /* 0x0012001701007387 */ /* 0x000fe80000100800 */
[----:B------:R1:W-:Y:S01]  /*d4a0*/  STL [R1+0x123c], R6 ;  /* 0x00123c0601007387 */ /* 0x0003e20000100800 */
[----:B0-----:R-:W-:-:S02]  /*d4b0*/  LEA.HI.X.SX32 R22, R7, R4, 0x1, P0 ;  /* 0x0000000407167211 */ /* 0x001fc400000f0eff */
[----:B------:R-:W-:-:S03]  /*d4c0*/  LEA R7, P0, R16, R0, 0x1 ;  /* 0x0000000010077211 */ /* 0x000fc600078008ff */
[----:B------:R-:W-:Y:S01]  /*d4d0*/  STL [R1+0x1208], R22 ;  /* 0x0012081601007387 */ /* 0x000fe20000100800 */
[----:B-1----:R-:W-:-:S03]  /*d4e0*/  LEA.HI.X.SX32 R6, R9, R4, 0x1, P2 ;  /* 0x0000000409067211 */ /* 0x002fc600010f0eff */
[----:B------:R0:W-:Y:S01]  /*d4f0*/  STL [R1+0x1244], R7 ;  /* 0x0012440701007387 */ /* 0x0001e20000100800 */
[----:B------:R-:W-:-:S03]  /*d500*/  LEA R9, P2, R17, R0, 0x1 ;  /* 0x0000000011097211 */ /* 0x000fc600078408ff */
[----:B------:R1:W-:Y:S01]  /*d510*/  STL [R1+0x1210], R6 ;  /* 0x0012100601007387 */ /* 0x0003e20000100800 */
[----:B0-----:R-:W-:-:S03]  /*d520*/  LEA.HI.X.SX32 R7, R10, R4, 0x1, P6 ;  /* 0x000000040a077211 */ /* 0x001fc600030f0eff */
[----:B------:R0:W-:Y:S01]  /*d530*/  STL [R1+0x124c], R9 ;  /* 0x00124c0901007387 */ /* 0x0001e20000100800 */
[----:B-1----:R-:W-:-:S03]  /*d540*/  LEA R6, P6, R18, R0, 0x1 ;  /* 0x0000000012067211 */ /* 0x002fc600078c08ff */
[----:B------:R1:W-:Y:S04]  /*d550*/  STL [R1+0x1218], R7 ;  /* 0x0012180701007387 */ /* 0x0003e80000100800 */
[----:B------:R4:W-:Y:S01]  /*d560*/  STL [R1+0x1254], R6 ;  /* 0x0012540601007387 */ /* 0x0009e20000100800 */
[----:B0-----:R-:W-:Y:S02]  /*d570*/  LEA.HI.X.SX32 R9, R12, R4, 0x1, P5 ;  /* 0x000000040c097211 */ /* 0x001fe400028f0eff */
[----:B-1----:R-:W-:-:S03]  /*d580*/  LEA R7, P5, R19, R0, 0x1 ;  /* 0x0000000013077211 */ /* 0x002fc600078a08ff */
[----:B------:R0:W-:Y:S01]  /*d590*/  STL [R1+0x1220], R9 ;  /* 0x0012200901007387 */ /* 0x0001e20000100800 */
[----:B----4-:R-:W-:-:S03]  /*d5a0*/  LEA.HI.X.SX32 R6, R13, R4, 0x1, P4 ;  /* 0x000000040d067211 */ /* 0x010fc600020f0eff */
[----:B------:R1:W-:Y:S04]  /*d5b0*/  STL [R1+0x125c], R7 ;  /* 0x00125c0701007387 */ /* 0x0003e80000100800 */
[----:B------:R4:W-:Y:S01]  /*d5c0*/  STL [R1+0x1228], R6 ;  /* 0x0012280601007387 */ /* 0x0009e20000100800 */
[----:B0-----:R-:W-:Y:S02]  /*d5d0*/  LEA R9, P4, R20, R0, 0x1 ;  /* 0x0000000014097211 */ /* 0x001fe400078808ff */
[----:B-1----:R-:W-:-:S03]  /*d5e0*/  LEA.HI.X.SX32 R7, R14, R4, 0x1, P3 ;  /* 0x000000040e077211 */ /* 0x002fc600018f0eff */
[----:B------:R0:W-:Y:S01]  /*d5f0*/  STL [R1+0x1264], R9 ;  /* 0x0012640901007387 */ /* 0x0001e20000100800 */
[----:B----4-:R-:W-:-:S03]  /*d600*/  LEA R6, P3, R2, R0, 0x1 ;  /* 0x0000000002067211 */ /* 0x010fc600078608ff */
[----:B------:R1:W-:Y:S04]  /*d610*/  STL [R1+0x1230], R7 ;  /* 0x0012300701007387 */ /* 0x0003e80000100800 */
[----:B------:R4:W-:Y:S01]  /*d620*/  STL [R1+0x126c], R6 ;  /* 0x00126c0601007387 */ /* 0x0009e20000100800 */
[----:B0-----:R-:W-:Y:S02]  /*d630*/  LEA.HI.X.SX32 R9, R15, R4, 0x1, P1 ;  /* 0x000000040f097211 */ /* 0x001fe400008f0eff */
[----:B-1----:R-:W-:-:S03]  /*d640*/  LEA R7, P1, R3, R0, 0x1 ;  /* 0x0000000003077211 */ /* 0x002fc600078208ff */
[----:B------:R0:W-:Y:S01]  /*d650*/  STL [R1+0x1238], R9 ;  /* 0x0012380901007387 */ /* 0x0001e20000100800 */
[----:B----4-:R-:W-:-:S03]  /*d660*/  LEA.HI.X.SX32 R6, R16, R4, 0x1, P0 ;  /* 0x0000000410067211 */ /* 0x010fc600000f0eff */
[----:B------:R1:W-:Y:S01]  /*d670*/  STL [R1+0x1274], R7 ;  /* 0x0012740701007387 */ /* 0x0003e20000100800 */
[----:B------:R-:W-:-:S03]  /*d680*/  IMAD R11, R11, c[0x0][0x190], RZ ;  /* 0x000064000b0b7a24 */ /* 0x000fc600078e02ff */
[----:B------:R4:W-:Y:S01]  /*d690*/  STL [R1+0x1240], R6 ;  /* 0x0012400601007387 */ /* 0x0009e20000100800 */
[----:B0-----:R-:W-:Y:S02]  /*d6a0*/  LEA R9, P0, R5, R0, 0x1 ;  /* 0x0000000005097211 */ /* 0x001fe400078008ff */
[----:B-1----:R-:W-:-:S03]  /*d6b0*/  LEA.HI.X.SX32 R7, R17, R4, 0x1, P2 ;  /* 0x0000000411077211 */ /* 0x002fc600010f0eff */
[----:B------:R0:W-:Y:S01]  /*d6c0*/  STL [R1+0x1278], R9 ;  /* 0x0012780901007387 */ /* 0x0001e20000100800 */
[----:B----4-:R-:W-:-:S03]  /*d6d0*/  LEA R6, P2, R8, R0, 0x1 ;  /* 0x0000000008067211 */ /* 0x010fc600078408ff */
[----:B------:R1:W-:Y:S01]  /*d6e0*/  STL [R1+0x1248], R7 ;  /* 0x0012480701007387 */ /* 0x0003e20000100800 */
[----:B------:R-:W-:-:S03]  /*d6f0*/  IMAD R25, R25, c[0x0][0x190], RZ ;  /* 0x0000640019197a24 */ /* 0x000fc600078e02ff */
[----:B------:R4:W-:Y:S01]  /*d700*/  STL [R1+0x127c], R6 ;  /* 0x00127c0601007387 */ /* 0x0009e20000100800 */
[----:B0-----:R-:W-:Y:S01]  /*d710*/  LEA.HI.X.SX32 R9, R18, R4, 0x1, P6 ;  /* 0x0000000412097211 */ /* 0x001fe200030f0eff */
[----:B------:R-:W-:Y:S01]  /*d720*/  IMAD R24, R24, c[0x0][0x190], RZ ;  /* 0x0000640018187a24 */ /* 0x000fe200078e02ff */
        /* <DEDUP_REMOVED lines=8> */
[----:B------:R-:W-:Y:S01]  /*d7b0*/  STL [R1+0x1284], R9 ;  /* 0x0012840901007387 */ /* 0x000fe20000100800 */
[----:B------:R-:W-:Y:S02]  /*d7c0*/  LEA.HI.X.SX32 R2, R2, R4, 0x1, P3 ;  /* 0x0000000402027211 */ /* 0x000fe400018f0eff */
[----:B----4-:R-:W-:Y:S01]  /*d7d0*/  LEA R6, P4, R24, R0, 0x1 ;  /* 0x0000000018067211 */ /* 0x010fe200078808ff */
[----:B------:R-:W-:Y:S04]  /*d7e0*/  STL [R1+0x1260], R7 ;  /* 0x0012600701007387 */ /* 0x000fe80000100800 */
[----:B------:R0:W-:Y:S04]  /*d7f0*/  STL [R1+0x1288], R6 ;  /* 0x0012880601007387 */ /* 0x0001e80000100800 */
[----:B------:R1:W-:Y:S01]  /*d800*/  STL [R1+0x1268], R2 ;  /* 0x0012680201007387 */ /* 0x0003e20000100800 */
[----:B0-----:R-:W-:-:S02]  /*d810*/  LEA.HI.X.SX32 R6, R3, R4, 0x1, P1 ;  /* 0x0000000403067211 */ /* 0x001fc400008f0eff */
[----:B------:R-:W-:Y:S02]  /*d820*/  LEA R3, P1, R21, R0, 0x1 ;  /* 0x0000000015037211 */ /* 0x000fe400078208ff */
[-C--:B-1----:R-:W-:Y:S01]  /*d830*/  LEA.HI.X.SX32 R2, R5, R4.reuse, 0x1, P0 ;  /* 0x0000000405027211 */ /* 0x082fe200000f0eff */
[----:B------:R-:W-:Y:S04]  /*d840*/  STL [R1+0x1270], R6 ;  /* 0x0012700601007387 */ /* 0x000fe80000100800 */
[----:B------:R0:W-:Y:S04]  /*d850*/  STL [R1+0xeac], R3 ;  /* 0x000eac0301007387 */ /* 0x0001e80000100800 */
[----:B------:R1:W-:Y:S01]  /*d860*/  STL [R1+0xe98], R2 ;  /* 0x000e980201007387 */ /* 0x0003e20000100800 */
[----:B0-----:R-:W-:-:S02]  /*d870*/  LEA.HI.X.SX32 R3, R8, R4, 0x1, P2 ;  /* 0x0000000408037211 */ /* 0x001fc400010f0eff */
[-C--:B-1----:R-:W-:Y:S01]  /*d880*/  LEA.HI.X.SX32 R2, R11, R4.reuse, 0x1, P6 ;  /* 0x000000040b027211 */ /* 0x082fe200030f0eff */
[----:B------:R-:W-:Y:S01]  /*d890*/  IMAD.MOV.U32 R23, RZ, RZ, c[0x0][0x188] ;  /* 0x00006200ff177624 */ /* 0x000fe200078e00ff */
[----:B------:R-:W-:-:S03]  /*d8a0*/  LEA.HI.X.SX32 R5, R24, R4, 0x1, P4 ;  /* 0x0000000418057211 */ /* 0x000fc600020f0eff */
[C---:B------:R-:W-:Y:S02]  /*d8b0*/  IMAD R27, R23.reuse, 0x1f, RZ ;  /* 0x0000001f171b7824 */ /* 0x040fe400078e02ff */
[----:B------:R-:W-:Y:S01]  /*d8c0*/  IMAD R23, R23, 0x1e, RZ ;  /* 0x0000001e17177824 */ /* 0x000fe200078e02ff */
[----:B--2---:R-:W-:Y:S02]  /*d8d0*/  LEA R0, P0, R28, c[0x0][0x160], 0x1 ;  /* 0x000058001c007a11 */ /* 0x004fe400078008ff */
[----:B---3--:R-:W-:-:S04]  /*d8e0*/  LEA R12, P3, R29, c[0x0][0x160], 0x1 ;  /* 0x000058001d0c7a11 */ /* 0x008fc800078608ff */
[----:B------:R-:W-:Y:S02]  /*d8f0*/  LEA.HI.X.SX32 R13, R29, c[0x0][0x164], 0x1, P3 ;  /* 0x000059001d0d7a11 */ /* 0x000fe400018f0eff */
[----:B------:R0:W5:Y:S04]  /*d900*/  LDL.LU R29, [R1+0x12c8] ;  /* 0x0012c800011d7983 */ /* 0x0001680000300800 */
[----:B------:R-:W-:Y:S04]  /*d910*/  STL [R1+0xca0], R0 ;  /* 0x000ca00001007387 */ /* 0x000fe80000100800 */
[----:B------:R1:W-:Y:S04]  /*d920*/  STL [R1+0xe9c], R3 ;  /* 0x000e9c0301007387 */ /* 0x0003e80000100800 */
[----:B------:R2:W-:Y:S01]  /*d930*/  STL [R1+0xea0], R2 ;  /* 0x000ea00201007387 */ /* 0x0005e20000100800 */
[----:B-1----:R-:W-:-:S02]  /*d940*/  LEA.HI.X.SX32 R3, R25, R4, 0x1, P5 ;  /* 0x0000000419037211 */ /* 0x002fc400028f0eff */
[----:B--2---:R-:W-:Y:S02]  /*d950*/  LEA.HI.X.SX32 R2, R28, c[0x0][0x164], 0x1, P0 ;  /* 0x000059001c027a11 */ /* 0x004fe400000f0eff */
[----:B------:R-:W2:Y:S04]  /*d960*/  LDL.LU R28, [R1+0x12c4] ;  /* 0x0012c400011c7983 */ /* 0x000ea80000300800 */
[----:B------:R-:W-:Y:S04]  /*d970*/  STL.64 [R1+0xc88], R12 ;  /* 0x000c880c01007387 */ /* 0x000fe80000100a00 */
[----:B------:R-:W-:Y:S04]  /*d980*/  STL [R1+0xc9c], R2 ;  /* 0x000c9c0201007387 */ /* 0x000fe80000100800 */
[----:B------:R1:W-:Y:S01]  /*d990*/  STL [R1+0xea4], R3 ;  /* 0x000ea40301007387 */ /* 0x0003e20000100800 */
[----:B------:R-:W-:-:S03]  /*d9a0*/  IMAD.WIDE R6, R27, 0x2, R12 ;  /* 0x000000021b067825 */ /* 0x000fc600078e020c */
[----:B------:R3:W-:Y:S01]  /*d9b0*/  STL [R1+0xea8], R5 ;  /* 0x000ea80501007387 */ /* 0x0007e20000100800 */
[----:B-1----:R-:W-:Y:S02]  /*d9c0*/  IMAD.MOV.U32 R3, RZ, RZ, R2 ;  /* 0x000000ffff037224 */ /* 0x002fe400078e0002 */
[----:B------:R-:W-:Y:S01]  /*d9d0*/  IMAD.MOV.U32 R2, RZ, RZ, R0 ;  /* 0x000000ffff027224 */ /* 0x000fe200078e0000 */
[----:B------:R-:W-:-:S03]  /*d9e0*/  LEA.HI.X.SX32 R0, R21, R4, 0x1, P1 ;  /* 0x0000000415007211 */ /* 0x000fc600008f0eff */
[----:B------:R-:W-:Y:S02]  /*d9f0*/  IMAD.WIDE R8, R27, 0x2, R2 ;  /* 0x000000021b087825 */ /* 0x000fe400078e0202 */
[----:B------:R-:W-:Y:S02]  /*da00*/  STL [R1+0xca4], R0 ;  /* 0x000ca40001007387 */ /* 0x000fe40000100800 */
[----:B------:R-:W-:Y:S02]  /*da10*/  IMAD.MOV.U32 R27, RZ, RZ, c[0x0][0x188] ;  /* 0x00006200ff1b7624 */ /* 0x000fe400078e00ff */
[----:B------:R-:W-:Y:S01]  /*da20*/  STL [R1+0xcac], R6 ;  /* 0x000cac0601007387 */ /* 0x000fe20000100800 */
[----:B---3--:R-:W-:-:S03]  /*da30*/  IMAD.WIDE R4, R23, 0x2, R12 ;  /* 0x0000000217047825 */ /* 0x008fc600078e020c */
[----:B------:R1:W-:Y:S04]  /*da40*/  STL [R1+0xca8], R7 ;  /* 0x000ca80701007387 */ /* 0x0003e80000100800 */
[----:B------:R3:W-:Y:S04]  /*da50*/  STL [R1+0xcb4], R8 ;  /* 0x000cb40801007387 */ /* 0x0007e80000100800 */
[----:B------:R-:W-:Y:S01]  /*da60*/  STL [R1+0xcb0], R9 ;  /* 0x000cb00901007387 */ /* 0x000fe20000100800 */
[----:B-1----:R-:W-:-:S03]  /*da70*/  IMAD.WIDE R6, R23, 0x2, R2 ;  /* 0x0000000217067825 */ /* 0x002fc600078e0202 */
[----:B------:R-:W-:Y:S01]  /*da80*/  STL [R1+0xcbc], R4 ;  /* 0x000cbc0401007387 */ /* 0x000fe20000100800 */
[----:B---3--:R-:W-:-:S03]  /*da90*/  IMAD R8, R27, 0x1d, RZ ;  /* 0x0000001d1b087824 */ /* 0x008fc600078e02ff */
[----:B------:R1:W-:Y:S01]  /*daa0*/  STL [R1+0xcb8], R5 ;  /* 0x000cb80501007387 */ /* 0x0003e20000100800 */
[----:B------:R-:W-:-:S03]  /*dab0*/  IMAD R0, R27, 0x1c, RZ ;  /* 0x0000001c1b007824 */ /* 0x000fc600078e02ff */
[----:B------:R-:W-:Y:S01]  /*dac0*/  STL [R1+0xcc4], R6 ;  /* 0x000cc40601007387 */ /* 0x000fe20000100800 */
[----:B-1----:R-:W-:-:S03]  /*dad0*/  IMAD.WIDE R4, R8, 0x2, R12 ;  /* 0x0000000208047825 */ /* 0x002fc600078e020c */
[----:B------:R1:W-:Y:S01]  /*dae0*/  STL [R1+0xcc0], R7 ;  /* 0x000cc00701007387 */ /* 0x0003e20000100800 */
[----:B------:R-:W-:-:S03]  /*daf0*/  IMAD.WIDE R8, R8, 0x2, R2 ;  /* 0x0000000208087825 */ /* 0x000fc600078e0202 */
[----:B------:R-:W-:Y:S04]  /*db00*/  STL [R1+0xccc], R4 ;  /* 0x000ccc0401007387 */ /* 0x000fe80000100800 */
[----:B------:R3:W-:Y:S04]  /*db10*/  STL [R1+0xcc8], R5 ;  /* 0x000cc80501007387 */ /* 0x0007e80000100800 */
[----:B------:R4:W-:Y:S01]  /*db20*/  STL [R1+0xcd4], R8 ;  /* 0x000cd40801007387 */ /* 0x0009e20000100800 */
[----:B-1----:R-:W-:-:S04]  /*db30*/  IMAD.WIDE R6, R0, 0x2, R2 ;  /* 0x0000000200067825 */ /* 0x002fc800078e0202 */
[----:B---3--:R-:W-:Y:S01]  /*db40*/  IMAD.WIDE R4, R0, 0x2, R12 ;  /* 0x0000000200047825 */ /* 0x008fe200078e020c */
[----:B------:R-:W-:Y:S03]  /*db50*/  STL [R1+0xcd0], R9 ;  /* 0x000cd00901007387 */ /* 0x000fe60000100800 */
[C---:B----4-:R-:W-:Y:S01]  /*db60*/  IMAD R8, R27.reuse, 0x1b, RZ ;  /* 0x0000001b1b087824 */ /* 0x050fe200078e02ff */
[----:B------:R-:W-:Y:S04]  /*db70*/  STL [R1+0xcdc], R4 ;  /* 0x000cdc0401007387 */ /* 0x000fe80000100800 */
        /* <DEDUP_REMOVED lines=71> */
[----:B------:R-:W-:-:S03]  /*dff0*/  IMAD.SHL.U32 R0, R27, 0x10, RZ ;  /* 0x000000101b007824 */ /* 0x000fc600078e00ff */
        /* <DEDUP_REMOVED lines=104> */
[----:B------:R-:W-:Y:S01]  /*e680*/  STL [R1+0xe74], R8 ;  /* 0x000e740801007387 */ /* 0x000fe20000100800 */
[----:B-1----:R-:W-:-:S03]  /*e690*/  IMAD.WIDE R6, R27, 0x2, R12 ;  /* 0x000000021b067825 */ /* 0x002fc600078e020c */
[----:B------:R1:W-:Y:S01]  /*e6a0*/  STL [R1+0xe70], R9 ;  /* 0x000e700901007387 */ /* 0x0003e20000100800 */
[----:B---3--:R-:W-:-:S05]  /*e6b0*/  IMAD.WIDE R4, R0, 0x2, R12 ;  /* 0x0000000200047825 */ /* 0x008fca00078e020c */
[----:B------:R-:W-:Y:S01]  /*e6c0*/  STL [R1+0xe7c], R4 ;  /* 0x000e7c0401007387 */ /* 0x000fe20000100800 */
[----:B-1----:R-:W-:-:S03]  /*e6d0*/  IMAD.WIDE R8, R0, 0x2, R2 ;  /* 0x0000000200087825 */ /* 0x002fc600078e0202 */
[----:B------:R-:W-:Y:S01]  /*e6e0*/  STL [R1+0xe78], R5 ;  /* 0x000e780501007387 */ /* 0x000fe20000100800 */
[----:B------:R-:W-:-:S03]  /*e6f0*/  IMAD.WIDE R2, R27, 0x2, R2 ;  /* 0x000000021b027825 */ /* 0x000fc600078e0202 */
[----:B------:R-:W-:Y:S04]  /*e700*/  STL [R1+0xe84], R8 ;  /* 0x000e840801007387 */ /* 0x000fe80000100800 */
[----:B------:R-:W-:Y:S04]  /*e710*/  STL [R1+0xe80], R9 ;  /* 0x000e800901007387 */ /* 0x000fe80000100800 */
[----:B------:R-:W-:Y:S04]  /*e720*/  STL [R1+0xe8c], R6 ;  /* 0x000e8c0601007387 */ /* 0x000fe80000100800 */
[----:B------:R-:W-:Y:S04]  /*e730*/  STL [R1+0xe88], R7 ;  /* 0x000e880701007387 */ /* 0x000fe80000100800 */
[----:B------:R1:W-:Y:S04]  /*e740*/  STL [R1+0xe94], R2 ;  /* 0x000e940201007387 */ /* 0x0003e80000100800 */
[----:B------:R3:W-:Y:S04]  /*e750*/  STL [R1+0xe90], R3 ;  /* 0x000e900301007387 */ /* 0x0007e80000100800 */
[----:B------:R-:W-:Y:S04]  /*e760*/  STL [R1+0xc98], RZ ;  /* 0x000c98ff01007387 */ /* 0x000fe80000100800 */
        /* <DEDUP_REMOVED lines=414> */
[----:B------:R-:W4:Y:S04]  /*10150*/  S2R R23, SR_TID.X ;  /* 0x0000000000177919 */ /* 0x000f280000002100 */
        /* <DEDUP_REMOVED lines=20> */
[----:B------:R-:W-:Y:S01]  /*102a0*/  STL [R1+0x808], RZ ;  /* 0x000808ff01007387 */ /* 0x000fe20000100800 */
[----:B----4-:R-:W-:-:S03]  /*102b0*/  LOP3.LUT R23, R23, 0x3f, RZ, 0xc0, !PT ;  /* 0x0000003f17177812 */ /* 0x010fc600078ec0ff */
[----:B------:R-:W-:Y:S04]  /*102c0*/  STL [R1+0x80c], RZ ;  /* 0x00080cff01007387 */ /* 0x000fe80000100800 */
[----:B------:R-:W-:Y:S04]  /*102d0*/  STL [R1+0x7f0], RZ ;  /* 0x0007f0ff01007387 */ /* 0x000fe80000100800 */
[----:B------:R-:W-:Y:S04]  /*102e0*/  STL [R1+0x7f4], RZ ;  /* 0x0007f4ff01007387 */ /* 0x000fe80000100800 */
[----:B------:R-:W-:Y:S04]  /*102f0*/  STL [R1+0x7f8], RZ ;  /* 0x0007f8ff01007387 */ /* 0x000fe80000100800 */
[----:B------:R-:W-:Y:S01]  /*10300*/  STL [R1+0x7fc], RZ ;  /* 0x0007fcff01007387 */ /* 0x000fe20000100800 */
[----:B-1----:R-:W-:-:S03]  /*10310*/  IMAD.SHL.U32 R2, R23, 0x2, RZ ;  /* 0x0000000217027824 */ /* 0x002fc600078e00ff */
[----:B------:R-:W-:Y:S04]  /*10320*/  STL [R1+0x7e0], RZ ;  /* 0x0007e0ff01007387 */ /* 0x000fe80000100800 */
[----:B------:R-:W-:Y:S04]  /*10330*/  STL [R1+0x7e4], RZ ;  /* 0x0007e4ff01007387 */ /* 0x000fe80000100800 */
[----:B------:R-:W-:Y:S04]  /*10340*/  STL [R1+0x7e8], RZ ;  /* 0x0007e8ff01007387 */ /* 0x000fe80000100800 */
[----:B------:R-:W-:Y:S04]  /*10350*/  STL [R1+0x7ec], RZ ;  /* 0x0007ecff01007387 */ /* 0x000fe80000100800 */
[----:B------:R-:W4:Y:S04]  /*10360*/  LDL.LU R23, [R1+0x370] ;  /* 0x0003700001177983 */ /* 0x000f280000300800 */
        /* <DEDUP_REMOVED lines=26> */
[----:B---3--:R-:W-:Y:S01]  /*10510*/  IMAD.SHL.U32 R3, R27, 0x20, RZ ;  /* 0x000000201b037824 */ /* 0x008fe200078e00ff */
[----:B------:R-:W-:-:S04]  /*10520*/  LOP3.LUT R5, R2, 0x20, RZ, 0x3c, !PT ;  /* 0x0000002002057812 */ /* 0x000fc800078e3cff */
[----:B------:R-:W-:Y:S02]  /*10530*/  SHF.R.S32.HI R0, RZ, 0x1f, R3 ;  /* 0x0000001fff007819 */ /* 0x000fe40000011403 */
[C---:B------:R-:W-:Y:S02]  /*10540*/  LOP3.LUT R5, R2.reuse, 0x50, RZ, 0x3c, !PT ;  /* 0x0000005002057812 */ /* 0x040fe400078e3cff */
[----:B------:R-:W-:Y:S02]  /*10550*/  SHF.L.U64.HI R0, R3, 0x1, R0 ;  /* 0x0000000103007819 */ /* 0x000fe40000010200 */
[----:B------:R-:W-:Y:S02]  /*10560*/  LOP3.LUT R3, R2, 0x10, RZ, 0x3c, !PT ;  /* 0x0000001002037812 */ /* 0x000fe400078e3cff */
[----:B--2---:R-:W-:Y:S02]  /*10570*/  LOP3.LUT R5, R28, 0x20, RZ, 0x3c, !PT ;  /* 0x000000201c057812 */ /* 0x004fe400078e3cff */
[----:B------:R-:W-:-:S02]  /*10580*/  LOP3.LUT R3, R2, 0x40, RZ, 0x3c, !PT ;  /* 0x0000004002037812 */ /* 0x000fc400078e3cff */
[----:B------:R-:W-:Y:S02]  /*10590*/  LOP3.LUT R3, R2, 0x70, RZ, 0x3c, !PT ;  /* 0x0000007002037812 */ /* 0x000fe400078e3cff */
[----:B------:R-:W-:Y:S01]  /*105a0*/  LOP3.LUT R3, R28, 0x60, RZ, 0x3c, !PT ;  /* 0x000000601c037812 */ /* 0x000fe200078e3cff */
[----:B------:R-:W-:Y:S02]  /*105b0*/  ULDC UR4, c[0x0][0x18c] ;  /* 0x0000630000047ab9 */ /* 0x000fe40000000800 */
[----:B------:R-:W-:-:S04]  /*105c0*/  USHF.L.U32 UR4, UR4, 0x5, URZ ;  /* 0x0000000504047899 */ /* 0x000fc8000800063f */
[----:B------:R-:W-:Y:S02]  /*105d0*/  USHF.R.S32.HI UR5, URZ, 0x1f, UR4 ;  /* 0x0000001f3f057899 */ /* 0x000fe40008011404 */
[----:B------:R-:W-:Y:S02]  /*105e0*/  USHF.L.U32 UR8, UR4, 0x1, URZ ;  /* 0x0000000104087899 */ /* 0x000fe4000800063f */
[----:B------:R-:W-:Y:S01]  /*105f0*/  USHF.L.U64.HI UR5, UR4, 0x1, UR5 ;  /* 0x0000000104057899 */ /* 0x000fe20008010205 */
[----:B----4-:R-:W-:-:S05]  /*10600*/  SHF.R.S32.HI R4, RZ, 0x5, R23 ;  /* 0x00000005ff047819 */ /* 0x010fca0000011417 */
        /* <DEDUP_REMOVED lines=34> */
[----:B------:R0:W-:Y:S01]  /*10830*/  STL [R1+0x77c], RZ ;  /* 0x00077cff01007387 */ /* 0x0001e20000100800 */
[----:B-1----:R-:W-:-:S03]  /*10840*/  LOP3.LUT R4, R2, 0x30, RZ, 0x3c, !PT ;  /* 0x0000003002047812 */ /* 0x002fc600078e3cff */
[----:B------:R0:W-:Y:S01]  /*10850*/  STL [R1+0x760], RZ ;  /* 0x000760ff01007387 */ /* 0x0001e20000100800 */
[----:B------:R-:W-:-:S03]  /*10860*/  LOP3.LUT R4, R2, 0x60, RZ, 0x3c, !PT ;  /* 0x0000006002047812 */ /* 0x000fc600078e3cff */
[----:B------:R0:W-:Y:S01]  /*10870*/  STL [R1+0x764], RZ ;  /* 0x000764ff01007387 */ /* 0x0001e20000100800 */
[----:B------:R-:W-:-:S03]  /*10880*/  LOP3.LUT R4, R28, 0x40, RZ, 0x3c, !PT ;  /* 0x000000401c047812 */ /* 0x000fc600078e3cff */
[----:B------:R0:W-:Y:S04]  /*10890*/  STL [R1+0x768], RZ ;  /* 0x000768ff01007387 */ /* 0x0001e80000100800 */
[----:B------:R0:W-:Y:S04]  /*108a0*/  STL [R1+0x76c], RZ ;  /* 0x00076cff01007387 */ /* 0x0001e80000100800 */
[----:B------:R0:W-:Y:S04]  /*108b0*/  STL [R1+0x6f0], RZ ;  /* 0x0006f0ff01007387 */ /* 0x0001e80000100800 */
[----:B------:R0:W-:Y:S04]  /*108c0*/  STL [R1+0x6f4], RZ ;  /* 0x0006f4ff01007387 */ /* 0x0001e80000100800 */
[----:B------:R0:W-:Y:S04]  /*108d0*/  STL [R1+0x6f8], RZ ;  /* 0x0006f8ff01007387 */ /* 0x0001e80000100800 */
[----:B------:R0:W-:Y:S04]  /*108e0*/  STL [R1+0x6fc], RZ ;  /* 0x0006fcff01007387 */ /* 0x0001e80000100800 */
[----:B------:R0:W-:Y:S04]  /*108f0*/  STL [R1+0x12bc], R5 ;  /* 0x0012bc0501007387 */ /* 0x0001e80000100800 */
[----:B------:R0:W5:Y:S04]  /*10900*/  LDL.LU R28, [R1+0x12c0] ;  /* 0x0012c000011c7983 */ /* 0x0001680000300800 */
[----:B------:R0:W-:Y:S04]  /*10910*/  STL [R1+0x12b8], R4 ;  /* 0x0012b80401007387 */ /* 0x0001e80000100800 */
[----:B------:R0:W-:Y:S02]  /*10920*/  STL [R1+0x12b4], R3 ;  /* 0x0012b40301007387 */ /* 0x0001e40000100800 */
.L_x_2:
[----:B0----5:R-:W2:Y:S04]  /*10930*/  LDL R5, [R1+0xc9c] ;  /* 0x000c9c0001057983 */ /* 0x021ea80000100800 */
[----:B--2---:R0:W-:Y:S04]  /*10940*/  STL [R1+0x254c], R5 ;  /* 0x00254c0501007387 */ /* 0x0041e80000100800 */
[----:B------:R-:W2:Y:S04]  /*10950*/  LDL R4, [R1+0xca0] ;  /* 0x000ca00001047983 */ /* 0x000ea80000100800 */
[----:B0-----:R-:W3:Y:S04]  /*10960*/  LDL R5, [R1+0xc98] ;  /* 0x000c980001057983 */ /* 0x001ee80000100800 */
[----:B------:R-:W-:Y:S04]  /*10970*/  STL [R1+0x2518], R24 ;  /* 0x0025181801007387 */ /* 0x000fe80000100800 */
        /* <DEDUP_REMOVED lines=41> */
[----:B-----5:R-:W-:Y:S04]  /*10c10*/  STL [R1+0x2360], R29 ;  /* 0x0023601d01007387 */ /* 0x020fe80000100800 */
[----:B------:R-:W-:Y:S04]  /*10c20*/  STL [R1+0x23d4], R29 ;  /* 0x0023d41d01007387 */ /* 0x000fe80000100800 */
[----:B------:R-:W-:Y:S04]  /*10c30*/  STL [R1+0x2480], R29 ;  /* 0x0024801d01007387 */ /* 0x000fe80000100800 */
[----:B------:R-:W-:Y:S04]  /*10c40*/  STL [R1+0x1458], R0 ;  /* 0x0014580001007387 */ /* 0x000fe80000100800 */
[----:B------:R-:W-:Y:S04]  /*10c50*/  STL [R1+0x23d0], R0 ;  /* 0x0023d00001007387 */ /* 0x000fe80000100800 */
[----:B------:R-:W-:Y:S04]  /*10c60*/  STL [R1+0x247c], R0 ;  /* 0x00247c0001007387 */ /* 0x000fe80000100800 */
[----:B------:R0:W-:Y:S04]  /*10c70*/  STL [R1+0x12c0], R28 ;  /* 0x0012c01c01007387 */ /* 0x0001e80000100800 */
[----:B0-----:R-:W4:Y:S01]  /*10c80*/  LDL.LU R28, [R1+0xeb0] ;  /* 0x000eb000011c7983 */ /* 0x001f220000300800 */
[----:B------:R-:W-:-:S04]  /*10c90*/  IMAD.MOV.U32 R3, RZ, RZ, c[0x0][0x180] ;  /* 0x00006000ff037624 */ /* 0x000fc800078e00ff */
[----:B---3--:R-:W-:Y:S01]  /*10ca0*/  IMAD R3, R5, -0x20, R3 ;  /* 0xffffffe005037824 */ /* 0x008fe200078e0203 */
[----:B----4-:R-:W-:Y:S04]  /*10cb0*/  STL [R1+0x24c0], R28 ;  /* 0x0024c01c01007387 */ /* 0x010fe80000100800 */
[----:B------:R-:W2:Y:S01]  /*10cc0*/  LDL.LU R5, [R1+0x254c] ;  /* 0x00254c0001057983 */ /* 0x000ea20000300800 */
[----:B------:R-:W-:Y:S02]  /*10cd0*/  ISETP.GT.AND P0, PT, R3, RZ, PT ;  /* 0x000000ff0300720c */ /* 0x000fe40003f04270 */
[----:B------:R-:W-:-:S11]  /*10ce0*/  PRMT R23, RZ, 0x7610, R23 ;  /* 0x00007610ff177816 */ /* 0x000fd60000000017 */
[----:B--2---:R-:W2:Y:S01]  /*10cf0*/  @P0 LDG.E.U16 R23, [R4.64] ;  /* 0x0000000604170981 */ /* 0x004ea2000c1e1500 */
[----:B------:R-:W-:-:S03]  /*10d00*/  PRMT R24, RZ, 0x7610, R24 ;  /* 0x00007610ff187816 */ /* 0x000fc60000000018 */
[----:B--2---:R0:W-:Y:S04]  /*10d10*/  STL [R1+0x2c], R23 ;  /* 0x00002c1701007387 */ /* 0x0041e80000100800 */
[----:B0-----:R-:W2:Y:S04]  /*10d20*/  LDL.LU R23, [R1+0x2548] ;  /* 0x0025480001177983 */ /* 0x001ea80000300800 */
[----:B------:R-:W3:Y:S04]  /*10d30*/  LDL.64 R4, [R1+0xc88] ;  /* 0x000c880001047983 */ /* 0x000ee80000100a00 */
[----:B---3--:R-:W3:Y:S01]  /*10d40*/  @P0 LDG.E.U16 R24, [R4.64] ;  /* 0x0000000604180981 */ /* 0x008ee2000c1e1500 */
[----:B------:R-:W-:-:S03]  /*10d50*/  ISETP.GT.AND P1, PT, R3, 0x1, PT ;  /* 0x000000010300780c */ /* 0x000fc60003f24270 */
[----:B---3--:R0:W-:Y:S04]  /*10d60*/  STL [R1+0x38], R24 ;  /* 0x0000381801007387 */ /* 0x0081e80000100800 */
[----:B0-----:R-:W3:Y:S04]  /*10d70*/  LDL.LU R24, [R1+0x2544] ;  /* 0x0025440001187983 */ /* 0x001ee80000300800 */
[----:B------:R-:W4:Y:S04]  /*10d80*/  LDL R4, [R1+0xe90] ;  /* 0x000e900001047983 */ /* 0x000f280000100800 */
[----:B------:R-:W4:Y:S01]  /*10d90*/  LDL R5, [R1+0xe94] ;  /* 0x000e940001057983 */ /* 0x000f220000100800 */
[----:B--2---:R-:W-:-:S02]  /*10da0*/  PRMT R23, RZ, 0x7610, R23 ;  /* 0x00007610ff177816 */ /* 0x004fc40000000017 */
[----:B----4-:R-:W-:-:S04]  /*10db0*/  @P1 LOP3.LUT R5, R5, R4, RZ, 0x3c, !PT ;  /* 0x0000000405051212 */ /* 0x010fc800078e3cff */
[----:B------:R-:W-:-:S04]  /*10dc0*/  @P1 LOP3.LUT R4, R5, R4, RZ, 0x3c, !PT ;  /* 0x0000000405041212 */ /* 0x000fc800078e3cff */
[----:B------:R-:W-:-:S05]  /*10dd0*/  @P1 LOP3.LUT R5, R5, R4, RZ, 0x3c, !PT ;  /* 0x0000000405051212 */ /* 0x000fca00078e3cff */
[----:B------:R-:W2:Y:S04]  /*10de0*/  @P1 LDG.E.U16 R23, [R4.64] ;  /* 0x0000000604171981 */ /* 0x000ea8000c1e1500 */
[----:B--2---:R0:W-:Y:S04]  /*10df0*/  STL [R1+0x60], R23 ;  /* 0x0000601701007387 */ /* 0x0041e80000100800 */
[----:B0-----:R-:W2:Y:S04]  /*10e00*/  LDL.LU R23, [R1+0x2540] ;  /* 0x0025400001177983 */ /* 0x001ea80000300800 */
[----:B------:R-:W4:Y:S04]  /*10e10*/  LDL R4, [R1+0xe88] ;  /* 0x000e880001047983 */ /* 0x000f280000100800 */
[----:B------:R-:W4:Y:S01]  /*10e20*/  LDL R5, [R1+0xe8c] ;  /* 0x000e8c0001057983 */ /* 0x000f220000100800 */
[----:B---3--:R-:W-:-:S02]  /*10e30*/  PRMT R24, RZ, 0x7610, R24 ;  /* 0x00007610ff187816 */ /* 0x008fc40000000018 */
[----:B----4-:R-:W-:-:S04]  /*10e40*/  @P1 LOP3.LUT R5, R5, R4, RZ, 0x3c, !PT ;  /* 0x0000000405051212 */ /* 0x010fc800078e3cff */
[----:B------:R-:W-:-:S04]  /*10e50*/  @P1 LOP3.LUT R4, R5, R4, RZ, 0x3c, !PT ;  /* 0x0000000405041212 */ /* 0x000fc800078e3cff */
[----:B------:R-:W-:-:S05]  /*10e60*/  @P1 LOP3.LUT R5, R5, R4, RZ, 0x3c, !PT ;  /* 0x0000000405051212 */ /* 0x000fca00078e3cff */
[----:B------:R-:W3:Y:S01]  /*10e70*/  @P1 LDG.E.U16 R24, [R4.64] ;  /* 0x0000000604181981 */ /* 0x000ee2000c1e1500 */
[----:B------:R-:W-:-:S03]  /*10e80*/  ISETP.GT.AND P2, PT, R3, 0x2, PT ;  /* 0x000000020300780c */ /* 0x000fc60003f44270 */
[----:B---3--:R0:W-:Y:S04]  /*10e90*/  STL [R1+0x5c], R24 ;  /* 0x00005c1801007387 */ /* 0x0081e80000100800 */
[----:B0-----:R-:W3:Y:S04]  /*10ea0*/  LDL.LU R24, [R1+0x253c] ;  /* 0x00253c0001187983 */ /* 0x001ee80000300800 */
[----:B------:R-:W4:Y:S04]  /*10eb0*/  LDL R4, [R1+0xe80] ;  /* 0x000e800001047983 */ /* 0x000f280000100800 */
[----:B------:R-:W4:Y:S01]  /*10ec0*/  LDL R5, [R1+0xe84] ;  /* 0x000e840001057983 */ /* 0x000f220000100800 */
[----:B------:R-:W-:-:S02]  /*10ed0*/  PRMT R29, RZ, 0x7610, R29 ;  /* 0x00007610ff1d7816 */ /* 0x000fc4000000001d */
[----:B----4-:R-:W-:-:S04]  /*10ee0*/  @P2 LOP3.LUT R5, R5, R4, RZ, 0x3c, !PT ;  /* 0x0000000405052212 */ /* 0x010fc800078e3cff */
[----:B------:R-:W-:-:S04]  /*10ef0*/  @P2 LOP3.LUT R4, R5, R4, RZ, 0x3c, !PT ;  /* 0x0000000405042212 */ /* 0x000fc800078e3cff */
[----:B------:R-:W-:-:S05]  /*10f00*/  @P2 LOP3.LUT R5, R5, R4, RZ, 0x3c, !PT ;  /* 0x0000000405052212 */ /* 0x000fca00078e3cff */
[----:B------:R0:W4:Y:S04]  /*10f10*/  @P2 LDG.E.U16 R29, [R4.64] ;  /* 0x00000006041d2981 */ /* 0x000128000c1e1500 */
[----:B0-----:R-:W2:Y:S04]  /*10f20*/  LDL R4, [R1+0xe78] ;  /* 0x000e780001047983 */ /* 0x001ea80000100800 */
[----:B------:R-:W2:Y:S01]  /*10f30*/  LDL R5, [R1+0xe7c] ;  /* 0x000e7c0001057983 */ /* 0x000ea20000100800 */
[----:B---3--:R-:W-:Y:S02]  /*10f40*/  PRMT R24, RZ, 0x7610, R24 ;  /* 0x00007610ff187816 */ /* 0x008fe40000000018 */
[----:B--2---:R-:W-:-:S04]  /*10f50*/  @P2 LOP3.LUT R5, R5, R4, RZ, 0x3c, !PT ;  /* 0x0000000405052212 */ /* 0x004fc800078e3cff */
[----:B------:R-:W-:-:S04]  /*10f60*/  @P2 LOP3.LUT R4, R5, R4, RZ, 0x3c, !PT ;  /* 0x0000000405042212 */ /* 0x000fc800078e3cff */
[----:B------:R-:W-:-:S05]  /*10f70*/  @P2 LOP3.LUT R5, R5, R4, RZ, 0x3c, !PT ;  /* 0x0000000405052212 */ /* 0x000fca00078e3cff */
[----:B------:R-:W2:Y:S04]  /*10f80*/  @P2 LDG.E.U16 R24, [R4.64] ;  /* 0x0000000604182981 */ /* 0x000ea8000c1e1500 */
[----:B----4-:R-:W-:Y:S01]  /*10f90*/  STL [R1+0x2484], R29 ;  /* 0x0024841d01007387 */ /* 0x010fe20000100800 */
[----:B------:R-:W-:-:S03]  /*10fa0*/  ISETP.GT.AND P0, PT, R3, 0x3, PT ;  /* 0x000000030300780c */ /* 0x000fc60003f04270 */
[----:B--2---:R0:W-:Y:S04]  /*10fb0*/  STL [R1+0x70], R24 ;  /* 0x0000701801007387 */ /* 0x0041e80000100800 */
[----:B0-----:R-:W2:Y:S04]  /*10fc0*/  LDL.LU R24, [R1+0x2538] ;  /* 0x0025380001187983 */ /* 0x001ea80000300800 */
[----:B------:R-:W3:Y:S04]  /*10fd0*/  LDL R4, [R1+0xe70] ;  /* 0x000e700001047983 */ /* 0x000ee80000100800 */
[----:B------:R-:W3:Y:S01]  /*10fe0*/  LDL R5, [R1+0xe74] ;  /* 0x000e740001057983 */ /* 0x000ee20000100800 */
[----:B------:R-:W-:-:S02]  /*10ff0*/  PRMT R23, RZ, 0x7610, R23 ;  /* 0x00007610ff177816 */ /* 0x000fc40000000017 */
[----:B---3--:R-:W-:-:S04]  /*11000*/  @P0 LOP3.LUT R5, R5, R4, RZ, 0x3c, !PT ;  /* 0x0000000405050212 */ /* 0x008fc800078e3cff */
[----:B------:R-:W-:-:S04]  /*11010*/  @P0 LOP3.LUT R4, R5, R4, RZ, 0x3c, !PT ;  /* 0x0000000405040212 */ /* 0x000fc800078e3cff */
[----:B------:R-:W-:-:S05]  /*11020*/  @P0 LOP3.LUT R5, R5, R4, RZ, 0x3c, !PT ;  /* 0x0000000405050212 */ /* 0x000fca00078e3cff */
[----:B------:R-:W3:Y:S04]  /*11030*/  @P0 LDG.E.U16 R23, [R4.64] ;  /* 0x0000000604170981 */ /* 0x000ee8000c1e1500 */
        /* <DEDUP_REMOVED lines=8> */
[----:B------:R-:W2:Y:S01]  /*110c0*/  @P0 LDG.E.U16 R24, [R4.64] ;  /* 0x0000000604180981 */ /* 0x000ea2000c1e1500 */
[----:B------:R-:W-:-:S03]  /*110d0*/  ISETP.GT.AND P1, PT, R3, 0x4, PT ;  /* 0x000000040300780c */ /* 0x000fc60003f24270 */
        /* <DEDUP_REMOVED lines=74> */
[----:B------:R-:W4:Y:S01]  /*11580*/  @P1 LDG.E.U16 R9, [R4.64] ;  /* 0x0000000604091981 */ /* 0x000f22000c1e1500 */
[----:B------:R-:W-:-:S03]  /*11590*/  ISETP.GT.AND P0, PT, R3, 0x8, PT ;  /* 0x000000080300780c */ /* 0x000fc60003f04270 */
[----:B----4-:R0:W-:Y:S04]  /*115a0*/  STL [R1+0x640], R9 ;  /* 0x0006400901007387 */ /* 0x0101e80000100800 */
[----:B0-----:R-:W4:Y:S04]  /*115b0*/  LDL.LU R9, [R1+0x2510] ;  /* 0x0025100001097983 */ /* 0x001f280000300800 */
[----:B------:R-:W3:Y:S04]  /*115c0*/  LDL R4, [R1+0xe20] ;  /* 0x000e200001047983 */ /* 0x000ee80000100800 */
[----:B------:R-:W3:Y:S01]  /*115d0*/  LDL R5, [R1+0xe24] ;  /* 0x000e240001057983 */ /* 0x000ee20000100800 */
[----:B--2---:R-:W-:-:S02]  /*115e0*/  PRMT R24, RZ, 0x7610, R24 ;  /* 0x00007610ff187816 */ /* 0x004fc40000000018 */
[----:B---3--:R-:W-:-:S04]  /*115f0*/  @P0 LOP3.LUT R5, R5, R4, RZ, 0x3c, !PT ;  /* 0x0000000405050212 */ /* 0x008fc800078e3cff */
[----:B------:R-:W-:-:S04]  /*11600*/  @P0 LOP3.LUT R4, R5, R4, RZ, 0x3c, !PT ;  /* 0x0000000405040212 */ /* 0x000fc800078e3cff */
[----:B------:R-:W-:-:S05]  /*11610*/  @P0 LOP3.LUT R5, R5, R4, RZ, 0x3c, !PT ;  /* 0x0000000405050212 */ /* 0x000fca00078e3cff */
[----:B------:R0:W2:Y:S04]  /*11620*/  @P0 LDG.E.U16 R24, [R4.64] ;  /* 0x0000000604180981 */ /* 0x0000a8000c1e1500 */
[----:B0-----:R-:W3:Y:S04]  /*11630*/  LDL R4, [R1+0xe18] ;  /* 0x000e180001047983 */ /* 0x001ee80000100800 */
[----:B------:R-:W3:Y:S01]  /*11640*/  LDL R5, [R1+0xe1c] ;  /* 0x000e1c0001057983 */ /* 0x000ee20000100800 */
[----:B------:R-:W-:-:S03]  /*11650*/  PRMT R23, RZ, 0x7610, R23 ;  /* 0x00007610ff177816 */ /* 0x000fc60000000017 */
[----:B--2---:R-:W-:Y:S01]  /*11660*/  STL [R1+0x2498], R24 ;  /* 0x0024981801007387 */ /* 0x004fe20000100800 */
[----:B---3--:R-:W-:-:S04]  /*11670*/  @P0 LOP3.LUT R5, R5, R4, RZ, 0x3c, !PT ;  /* 0x0000000405050212 */ /* 0x008fc800078e3cff */
[----:B------:R-:W-:-:S04]  /*11680*/  @P0 LOP3.LUT R4, R5, R4, RZ, 0x3c, !PT ;  /* 0x0000000405040212 */ /* 0x000fc800078e3cff */
[----:B------:R-:W-:-:S05]  /*11690*/  @P0 LOP3.LUT R5, R5, R4, RZ, 0x3c, !PT ;  /* 0x0000000405050212 */ /* 0x000fca00078e3cff */
[----:B------:R0:W2:Y:S04]  /*116a0*/  @P0 LDG.E.U16 R23, [R4.64] ;  /* 0x0000000604170981 */ /* 0x0000a8000c1e1500 */
[----:B0-----:R-:W3:Y:S04]  /*116b0*/  LDL R4, [R1+0xe10] ;  /* 0x000e100001047983 */ /* 0x001ee80000100800 */
[----:B------:R-:W3:Y:S01]  /*116c0*/  LDL R5, [R1+0xe14] ;  /* 0x000e140001057983 */ /* 0x000ee20000100800 */
[----:B------:R-:W-:Y:S02]  /*116d0*/  ISETP.GT.AND P1, PT, R3, 0x9, PT ;  /* 0x000000090300780c */ /* 0x000fe40003f24270 */
[----:B------:R-:W-:-:S11]  /*116e0*/  PRMT R8, RZ, 0x7610, R8 ;  /* 0x00007610ff087816 */ /* 0x000fd60000000008 */
[----:B---3--:R-:W-:-:S04]  /*116f0*/  @P1 LOP3.LUT R5, R5, R4, RZ, 0x3c, !PT ;  /* 0x0000000405051212 */ /* 0x008fc800078e3cff */
[----:B------:R-:W-:-:S04]  /*11700*/  @P1 LOP3.LUT R4, R5, R4, RZ, 0x3c, !PT ;  /* 0x0000000405041212 */ /* 0x000fc800078e3cff */
[----:B------:R-:W-:-:S05]  /*11710*/  @P1 LOP3.LUT R5, R5, R4, RZ, 0x3c, !PT ;  /* 0x0000000405051212 */ /* 0x000fca00078e3cff */
[----:B------:R-:W3:Y:S04]  /*11720*/  @P1 LDG.E.U16 R8, [R4.64] ;  /* 0x0000000604081981 */ /* 0x000ee8000c1e1500 */
[----:B--2---:R-:W-:Y:S04]  /*11730*/  STL [R1+0x249c], R23 ;  /* 0x00249c1701007387 */ /* 0x004fe80000100800 */
[----:B---3--:R0:W-:Y:S04]  /*11740*/  STL [R1+0xc], R8 ;  /* 0x00000c0801007387 */ /* 0x0081e80000100800 */
[----:B0-----:R-:W2:Y:S04]  /*11750*/  LDL.LU R8, [R1+0x250c] ;  /* 0x00250c0001087983 */ /* 0x001ea80000300800 */
[----:B------:R-:W3:Y:S04]  /*11760*/  LDL R4, [R1+0xe08] ;  /* 0x000e080001047983 */ /* 0x000ee80000100800 */
[----:B------:R-:W3:Y:S01]  /*11770*/  LDL R5, [R1+0xe0c] ;  /* 0x000e0c0001057983 */ /* 0x000ee20000100800 */
[----:B------:R-:W-:-:S02]  /*11780*/  PRMT R29, RZ, 0x7610, R29 ;  /* 0x00007610ff1d7816 */ /* 0x000fc4000000001d */
[----:B---3--:R-:W-:-:S04]  /*11790*/  @P1 LOP3.LUT R5, R5, R4, RZ, 0x3c, !PT ;  /* 0x0000000405051212 */ /* 0x008fc800078e3cff */
[----:B------:R-:W-:-:S04]  /*117a0*/  @P1 LOP3.LUT R4, R5, R4, RZ, 0x3c, !PT ;  /* 0x0000000405041212 */ /* 0x000fc800078e3cff */
[----:B------:R-:W-:-:S05]  /*117b0*/  @P1 LOP3.LUT R5, R5, R4, RZ, 0x3c, !PT ;  /* 0x0000000405051212 */ /* 0x000fca00078e3cff */
[----:B------:R0:W3:Y:S04]  /*117c0*/  @P1 LDG.E.U16 R29, [R4.64] ;  /* 0x00000006041d1981 */ /* 0x0000e8000c1e1500 */
[----:B0-----:R-:W2:Y:S04]  /*117d0*/  LDL R4, [R1+0xe00] ;  /* 0x000e000001047983 */ /* 0x001ea80000100800 */
[----:B------:R-:W2:Y:S01]  /*117e0*/  LDL R5, [R1+0xe04] ;  /* 0x000e040001057983 */ /* 0x000ea20000100800 */
[----:B------:R-:W-:Y:S02]  /*117f0*/  ISETP.GT.AND P0, PT, R3, 0xa, PT ;  /* 0x0000000a0300780c */ /* 0x000fe40003f04270 */
[----:B------:R-:W-:-:S11]  /*11800*/  PRMT R7, RZ, 0x7610, R7 ;  /* 0x00007610ff077816 */ /* 0x000fd60000000007 */
[----:B--2---:R-:W-:-:S04]  /*11810*/  @P0 LOP3.LUT R5, R5, R4, RZ, 0x3c, !PT ;  /* 0x0000000405050212 */ /* 0x004fc800078e3cff */
[----:B------:R-:W-:-:S04]  /*11820*/  @P0 LOP3.LUT R4, R5, R4, RZ, 0x3c, !PT ;  /* 0x0000000405040212 */ /* 0x000fc800078e3cff */
[----:B------:R-:W-:-:S05]  /*11830*/  @P0 LOP3.LUT R5, R5, R4, RZ, 0x3c, !PT ;  /* 0x0000000405050212 */ /* 0x000fca00078e3cff */
[----:B------:R-:W2:Y:S04]  /*11840*/  @P0 LDG.E.U16 R7, [R4.64] ;  /* 0x0000000604070981 */ /* 0x000ea8000c1e1500 */
[----:B---3--:R-:W-:Y:S04]  /*11850*/  STL [R1+0x2488], R29 ;  /* 0x0024881d01007387 */ /* 0x008fe80000100800 */
        /* <DEDUP_REMOVED lines=18> */
[----:B------:R-:W-:Y:S04]  /*11980*/  STL [R1+0x2490], R0 ;  /* 0x0024900001007387 */ /* 0x000fe80000100800 */
[----:B------:R-:W-:Y:S04]  /*11990*/  STL [R1+0x2494], R0 ;  /* 0x0024940001007387 */ /* 0x000fe80000100800 */
        /* <DEDUP_REMOVED lines=8> */
[----:B------:R-:W3:Y:S01]  /*11a20*/  @P1 LDG.E.U16 R17, [R4.64] ;  /* 0x0000000604111981 */ /* 0x000ee2000c1e1500 */
[----:B------:R-:W-:-:S03]  /*11a30*/  ISETP.GT.AND P0, PT, R3, 0xc, PT ;  /* 0x0000000c0300780c */ /* 0x000fc60003f04270 */
[----:B---3--:R0:W-:Y:S04]  /*11a40*/  STL [R1+0x4c], R17 ;  /* 0x00004c1101007387 */ /* 0x0081e80000100800 */
[----:B0-----:R-:W3:Y:S04]  /*11a50*/  LDL.LU R17, [R1+0x2500] ;  /* 0x0025000001117983 */ /* 0x001ee80000300800 */
[----:B------:R-:W2:Y:S04]  /*11a60*/  LDL R4, [R1+0xde0] ;  /* 0x000de00001047983 */ /* 0x000ea80000100800 */
[----:B------:R-:W2:Y:S01]  /*11a70*/  LDL R5, [R1+0xde4] ;  /* 0x000de40001057983 */ /* 0x000ea20000100800 */
[----:B------:R-:W-:-:S02]  /*11a80*/  PRMT R16, RZ, 0x7610, R16 ;  /* 0x00007610ff107816 */ /* 0x000fc40000000010 */
[----:B--2---:R-:W-:-:S04]  /*11a90*/  @P0 LOP3.LUT R5, R5, R4, RZ, 0x3c, !PT ;  /* 0x0000000405050212 */ /* 0x004fc800078e3cff */
[----:B------:R-:W-:-:S04]  /*11aa0*/  @P0 LOP3.LUT R4, R5, R4, RZ, 0x3c, !PT ;  /* 0x0000000405040212 */ /* 0x000fc800078e3cff */
[----:B------:R-:W-:-:S05]  /*11ab0*/  @P0 LOP3.LUT R5, R5, R4, RZ, 0x3c, !PT ;  /* 0x0000000405050212 */ /* 0x000fca00078e3cff */
[----:B------:R-:W2:Y:S04]  /*11ac0*/  @P0 LDG.E.U16 R16, [R4.64] ;  /* 0x0000000604100981 */ /* 0x000ea8000c1e1500 */
[----:B--2---:R0:W-:Y:S04]  /*11ad0*/  STL [R1+0x78], R16 ;  /* 0x0000781001007387 */ /* 0x0041e80000100800 */
[----:B0-----:R-:W2:Y:S04]  /*11ae0*/  LDL.LU R16, [R1+0x24fc] ;  /* 0x0024fc0001107983 */ /* 0x001ea80000300800 */
[----:B------:R-:W2:Y:S04]  /*11af0*/  LDL R4, [R1+0xdd8] ;  /* 0x000dd80001047983 */ /* 0x000ea80000100800 */
[----:B------:R-:W2:Y:S01]  /*11b00*/  LDL R5, [R1+0xddc] ;  /* 0x000ddc0001057983 */ /* 0x000ea20000100800 */
[----:B------:R-:W-:-:S02]  /*11b10*/  PRMT R21, RZ, 0x7610, R21 ;  /* 0x00007610ff157816 */ /* 0x000fc40000000015 */
[----:B--2---:R-:W-:-:S04]  /*11b20*/  @P0 LOP3.LUT R5, R5, R4, RZ, 0x3c, !PT ;  /* 0x0000000405050212 */ /* 0x004fc800078e3cff */
[----:B------:R-:W-:-:S04]  /*11b30*/  @P0 LOP3.LUT R4, R5, R4, RZ, 0x3c, !PT ;  /* 0x0000000405040212 */ /* 0x000fc800078e3cff */
[----:B------:R-:W-:-:S05]  /*11b40*/  @P0 LOP3.LUT R5, R5, R4, RZ, 0x3c, !PT ;  /* 0x0000000405050212 */ /* 0x000fca00078e3cff */
[----:B------:R-:W2:Y:S01]  /*11b50*/  @P0 LDG.E.U16 R21, [R4.64] ;  /* 0x0000000604150981 */ /* 0x000ea2000c1e1500 */
[----:B------:R-:W-:-:S03]  /*11b60*/  ISETP.GT.AND P1, PT, R3, 0xd, PT ;  /* 0x0000000d0300780c */ /* 0x000fc60003f24270 */
        /* <DEDUP_REMOVED lines=61> */
[----:B----4-:R-:W-:-:S02]  /*11f40*/  PRMT R9, RZ, 0x7610, R9 ;  /* 0x00007610ff097816 */ /* 0x010fc40000000009 */
[----:B--2---:R-:W-:-:S04]  /*11f50*/  @P0 LOP3.LUT R5, R5, R4, RZ, 0x3c, !PT ;  /* 0x0000000405050212 */ /* 0x004fc800078e3cff */
[----:B------:R-:W-:-:S04]  /*11f60*/  @P0 LOP3.LUT R4, R5, R4, RZ, 0x3c, !PT ;  /* 0x0000000405040212 */ /* 0x000fc800078e3cff */
[----:B------:R-:W-:-:S05]  /*11f70*/  @P0 LOP3.LUT R5, R5, R4, RZ, 0x3c, !PT ;  /* 0x0000000405050212 */ /* 0x000fca00078e3cff */
[----:B------:R0:W2:Y:S04]  /*11f80*/  @P0 LDG.E.U16 R9, [R4.64] ;  /* 0x0000000604090981 */ /* 0x0000a8000c1e1500 */
[----:B0-----:R-:W4:Y:S04]  /*11f90*/  LDL R4, [R1+0xd98] ;  /* 0x000d980001047983 */ /* 0x001f280000100800 */
[----:B------:R-:W4:Y:S01]  /*11fa0*/  LDL R5, [R1+0xd9c] ;  /* 0x000d9c0001057983 */ /* 0x000f220000100800 */
[----:B------:R-:W-:Y:S02]  /*11fb0*/  PRMT R8, RZ, 0x7610, R8 ;  /* 0x00007610ff087816 */ /* 0x000fe40000000008 */
[----:B----4-:R-:W-:-:S04]  /*11fc0*/  @P0 LOP3.LUT R5, R5, R4, RZ, 0x3c, !PT ;  /* 0x0000000405050212 */ /* 0x010fc800078e3cff */
[----:B------:R-:W-:-:S04]  /*11fd0*/  @P0 LOP3.LUT R4, R5, R4, RZ, 0x3c, !PT ;  /* 0x0000000405040212 */ /* 0x000fc800078e3cff */
[----:B------:R-:W-:-:S05]  /*11fe0*/  @P0 LOP3.LUT R5, R5, R4, RZ, 0x3c, !PT ;  /* 0x0000000405050212 */ /* 0x000fca00078e3cff */
[----:B------:R0:W4:Y:S04]  /*11ff0*/  @P0 LDG.E.U16 R8, [R4.64] ;  /* 0x0000000604080981 */ /* 0x000128000c1e1500 */
[----:B0-----:R-:W2:Y:S04]  /*12000*/  LDL R4, [R1+0xd20] ;  /* 0x000d200001047983 */ /* 0x001ea80000100800 */
[----:B------:R-:W2:Y:S01]  /*12010*/  LDL R5, [R1+0xd24] ;  /* 0x000d240001057983 */ /* 0x000ea20000100800 */
[----:B------:R-:W-:Y:S02]  /*12020*/  ISETP.GT.AND P1, PT, R3, 0x18, PT ;  /* 0x000000180300780c */ /* 0x000fe40003f24270 */
[----:B------:R-:W-:-:S11]  /*12030*/  PRMT R7, RZ, 0x7610, R7 ;  /* 0x00007610ff077816 */ /* 0x000fd60000000007 */
[----:B--2---:R-:W-:-:S04]  /*12040*/  @P1 LOP3.LUT R5, R5, R4, RZ, 0x3c, !PT ;  /* 0x0000000405051212 */ /* 0x004fc800078e3cff */
[----:B------:R-:W-:-:S04]  /*12050*/  @P1 LOP3.LUT R4, R5, R4, RZ, 0x3c, !PT ;  /* 0x0000000405041212 */ /* 0x000fc800078e3cff */
[----:B------:R-:W-:-:S05]  /*12060*/  @P1 LOP3.LUT R5, R5, R4, RZ, 0x3c, !PT ;  /* 0x0000000405051212 */ /* 0x000fca00078e3cff */
[----:B------:R0:W2:Y:S04]  /*12070*/  @P1 LDG.E.U16 R7, [R4.64] ;  /* 0x0000000604071981 */ /* 0x0000a8000c1e1500 */
[----:B0-----:R-:W2:Y:S04]  /*12080*/  LDL R4, [R1+0xd18] ;  /* 0x000d180001047983 */ /* 0x001ea80000100800 */
[----:B------:R-:W2:Y:S01]  /*12090*/  LDL R5, [R1+0xd1c] ;  /* 0x000d1c0001057983 */ /* 0x000ea20000100800 */
[----:B------:R-:W-:Y:S02]  /*120a0*/  PRMT R6, RZ, 0x7610, R6 ;  /* 0x00007610ff067816 */ /* 0x000fe40000000006 */
[----:B--2---:R-:W-:-:S04]  /*120b0*/  @P1 LOP3.LUT R5, R5, R4, RZ, 0x3c, !PT ;  /* 0x0000000405051212 */ /* 0x004fc800078e3cff */
[----:B------:R-:W-:-:S04]  /*120c0*/  @P1 LOP3.LUT R4, R5, R4, RZ, 0x3c, !PT ;  /* 0x0000000405041212 */ /* 0x000fc800078e3cff */
[----:B------:R-:W-:-:S05]  /*120d0*/  @P1 LOP3.LUT R5, R5, R4, RZ, 0x3c, !PT ;  /* 0x0000000405051212 */ /* 0x000fca00078e3cff */
[----:B------:R0:W2:Y:S04]  /*120e0*/  @P1 LDG.E.U16 R6, [R4.64] ;  /* 0x0000000604061981 */ /* 0x0000a8000c1e1500 */
[----:B0-----:R-:W2:Y:S04]  /*120f0*/  LDL R4, [R1+0xd90] ;  /* 0x000d900001047983 */ /* 0x001ea80000100800 */
[----:B------:R-:W2:Y:S01]  /*12100*/  LDL R5, [R1+0xd94] ;  /* 0x000d940001057983 */ /* 0x000ea20000100800 */
[----:B------:R-:W-:Y:S02]  /*12110*/  ISETP.GT.AND P0, PT, R3, 0x11, PT ;  /* 0x000000110300780c */ /* 0x000fe40003f04270 */
[----:B---3--:R-:W-:-:S11]  /*12120*/  PRMT R17, RZ, 0x7610, R17 ;  /* 0x00007610ff117816 */ /* 0x008fd60000000011 */
[----:B--2---:R-:W-:-:S04]  /*12130*/  @P0 LOP3.LUT R5, R5, R4, RZ, 0x3c, !PT ;  /* 0x0000000405050212 */ /* 0x004fc800078e3cff */
[----:B------:R-:W-:-:S04]  /*12140*/  @P0 LOP3.LUT R4, R5, R4, RZ, 0x3c, !PT ;  /* 0x0000000405040212 */ /* 0x000fc800078e3cff */
[----:B------:R-:W-:-:S05]  /*12150*/  @P0 LOP3.LUT R5, R5, R4, RZ, 0x3c, !PT ;  /* 0x0000000405050212 */ /* 0x000fca00078e3cff */
[----:B------:R0:W2:Y:S04]  /*12160*/  @P0 LDG.E.U16 R17, [R4.64] ;  /* 0x0000000604110981 */ /* 0x0000a8000c1e1500 */
[----:B0-----:R-:W3:Y:S04]  /*12170*/  LDL R4, [R1+0xd88] ;  /* 0x000d880001047983 */ /* 0x001ee80000100800 */
[----:B------:R-:W3:Y:S01]  /*12180*/  LDL R5, [R1+0xd8c] ;  /* 0x000d8c0001057983 */ /* 0x000ee20000100800 */
[----:B------:R-:W-:Y:S02]  /*12190*/  PRMT R16, RZ, 0x7610, R16 ;  /* 0x00007610ff107816 */ /* 0x000fe40000000010 */
        /* <DEDUP_REMOVED lines=27> */
[----:B0-----:R-:W3:Y:S04]  /*12350*/  LDL R4, [R1+0xd10] ;  /* 0x000d100001047983 */ /* 0x001ee80000100800 */
[----:B------:R-:W3:Y:S01]  /*12360*/  LDL R5, [R1+0xd14] ;  /* 0x000d140001057983 */ /* 0x000ee20000100800 */
[----:B------:R-:W-:Y:S02]  /*12370*/  ISETP.GT.AND P1, PT, R3, 0x19, PT ;  /* 0x000000190300780c */ /* 0x000fe40003f24270 */
[----:B------:R-:W-:Y:S01]  /*12380*/  PRMT R13, RZ, 0x7610, R13 ;  /* 0x00007610ff0d7816 */ /* 0x000fe2000000000d */
[----:B--2---:R-:W-:Y:S10]  /*12390*/  STL [R1+0x2478], R27 ;  /* 0x0024781b01007387 */ /* 0x004ff40000100800 */
[----:B---3--:R-:W-:-:S04]  /*123a0*/  @P1 LOP3.LUT R5, R5, R4, RZ, 0x3c, !PT ;  /* 0x0000000405051212 */ /* 0x008fc800078e3cff */
        /* <DEDUP_REMOVED lines=35> */
[----:B--2---:R0:W-:Y:S04]  /*125e0*/  STL [R1], R15 ;  /* 0x0000000f01007387 */ /* 0x0041e80000100800 */
        /* <DEDUP_REMOVED lines=67> */
[----:B------:R-:W2:Y:S04]  /*12a20*/  @P0 LDG.E.U16 R25, [R4.64] ;  /* 0x0000000604190981 */ /* 0x000ea8000c1e1500 */
[----:B------:R0:W-:Y:S04]  /*12a30*/  STL [R1+0x8c], R24 ;  /* 0x00008c1801007387 */ /* 0x0001e80000100800 */
[----:B0-----:R-:W3:Y:S04]  /*12a40*/  LDL R24, [R1+0xcdc] ;  /* 0x000cdc0001187983 */ /* 0x001ee80000100800 */
[----:B--2---:R0:W-:Y:S04]  /*12a50*/  STL [R1+0x5c0], R25 ;  /* 0x0005c01901007387 */ /* 0x0041e80000100800 */
[----:B0-----:R-:W2:Y:S04]  /*12a60*/  LDL.LU R25, [R1+0x24c4] ;  /* 0x0024c40001197983 */ /* 0x001ea80000300800 */
[----:B------:R-:W2:Y:S04]  /*12a70*/  LDL R4, [R1+0xcf0] ;  /* 0x000cf00001047983 */ /* 0x000ea80000100800 */
[----:B------:R-:W2:Y:S01]  /*12a80*/  LDL R5, [R1+0xcf4] ;  /* 0x000cf40001057983 */ /* 0x000ea20000100800 */
[----:B------:R-:W-:-:S02]  /*12a90*/  ISETP.GT.AND P1, PT, R3, 0x1b, PT ;  /* 0x0000001b0300780c */ /* 0x000fc40003f24270 */
        /* <DEDUP_REMOVED lines=20> */
[----:B0-----:R-:W4:Y:S01]  /*12be0*/  LDL R5, [R1+0xcd8] ;  /* 0x000cd80001057983 */ /* 0x001f220000100800 */
[----:B------:R-:W-:Y:S01]  /*12bf0*/  PRMT R18, RZ, 0x7610, R18 ;  /* 0x00007610ff127816 */ /* 0x000fe20000000012 */
[----:B---3--:R-:W-:Y:S02]  /*12c00*/  @P0 IMAD.MOV.U32 R4, RZ, RZ, R24 ;  /* 0x000000ffff040224 */ /* 0x008fe400078e0018 */
[----:B--2---:R-:W-:Y:S04]  /*12c10*/  STL [R1+0x2458], R19 ;  /* 0x0024581301007387 */ /* 0x004fe80000100800 */
[----:B------:R-:W-:Y:S01]  /*12c20*/  STL [R1+0x245c], R19 ;  /* 0x00245c1301007387 */ /* 0x000fe20000100800 */
[----:B------:R-:W-:-:S02]  /*12c30*/  ISETP.GT.AND P1, PT, R3, 0x1d, PT ;  /* 0x0000001d0300780c */ /* 0x000fc40003f24270 */
[----:B------:R-:W-:Y:S01]  /*12c40*/  PRMT R26, RZ, 0x7610, R26 ;  /* 0x00007610ff1a7816 */ /* 0x000fe2000000001a */
[----:B------:R-:W2:Y:S04]  /*12c50*/  LDL R24, [R1+0xcc4] ;  /* 0x000cc40001187983 */ /* 0x000ea80000100800 */
[----:B----4-:R0:W3:Y:S04]  /*12c60*/  @P0 LDG.E.U16 R18, [R4.64] ;  /* 0x0000000604120981 */ /* 0x0100e8000c1e1500 */
[----:B0-----:R-:W4:Y:S04]  /*12c70*/  LDL R4, [R1+0xcd0] ;  /* 0x000cd00001047983 */ /* 0x001f280000100800 */
[----:B------:R-:W4:Y:S04]  /*12c80*/  LDL R5, [R1+0xcd4] ;  /* 0x000cd40001057983 */ /* 0x000f280000100800 */
[----:B---3--:R-:W-:Y:S01]  /*12c90*/  STL [R1+0x2460], R18 ;  /* 0x0024601201007387 */ /* 0x008fe20000100800 */
[----:B----4-:R-:W-:-:S04]  /*12ca0*/  @P1 LOP3.LUT R5, R5, R4, RZ, 0x3c, !PT ;  /* 0x0000000405051212 */ /* 0x010fc800078e3cff */
[C---:B------:R-:W-:Y:S01]  /*12cb0*/  @P1 LOP3.LUT R4, R5.reuse, R4, RZ, 0x3c, !PT ;  /* 0x0000000405041212 */ /* 0x040fe200078e3cff */
[----:B------:R-:W-:Y:S03]  /*12cc0*/  STL [R1+0x2464], R18 ;  /* 0x0024641201007387 */ /* 0x000fe60000100800 */
[----:B------:R-:W-:Y:S01]  /*12cd0*/  @P1 LOP3.LUT R5, R5, R4, RZ, 0x3c, !PT ;  /* 0x0000000405051212 */ /* 0x000fe200078e3cff */
[----:B------:R-:W-:Y:S04]  /*12ce0*/  STL [R1+0x2468], R18 ;  /* 0x0024681201007387 */ /* 0x000fe80000100800 */
[----:B------:R-:W-:Y:S04]  /*12cf0*/  STL [R1+0x246c], R18 ;  /* 0x00246c1201007387 */ /* 0x000fe80000100800 */
[----:B------:R0:W3:Y:S04]  /*12d00*/  @P1 LDG.E.U16 R26, [R4.64] ;  /* 0x00000006041a1981 */ /* 0x0000e8000c1e1500 */
[----:B0-----:R-:W4:Y:S04]  /*12d10*/  LDL R4, [R1+0xcc8] ;  /* 0x000cc80001047983 */ /* 0x001f280000100800 */
[----:B------:R-:W4:Y:S01]  /*12d20*/  LDL R5, [R1+0xccc] ;  /* 0x000ccc0001057983 */ /* 0x000f220000100800 */
[----:B------:R-:W-:-:S03]  /*12d30*/  PRMT R25, RZ, 0x7610, R25 ;  /* 0x00007610ff197816 */ /* 0x000fc60000000019 */
[----:B---3--:R-:W-:Y:S01]  /*12d40*/  STL [R1+0x243c], R26 ;  /* 0x00243c1a01007387 */ /* 0x008fe20000100800 */
[----:B----4-:R-:W-:-:S04]  /*12d50*/  @P1 LOP3.LUT R5, R5, R4, RZ, 0x3c, !PT ;  /* 0x0000000405051212 */ /* 0x010fc800078e3cff */
[----:B------:R-:W-:-:S04]  /*12d60*/  @P1 LOP3.LUT R4, R5, R4, RZ, 0x3c, !PT ;  /* 0x0000000405041212 */ /* 0x000fc800078e3cff */
[----:B------:R-:W-:Y:S01]  /*12d70*/  @P1 LOP3.LUT R5, R5, R4, RZ, 0x3c, !PT ;  /* 0x0000000405051212 */ /* 0x000fe200078e3cff */
[----:B------:R-:W-:Y:S04]  /*12d80*/  STL [R1+0x2440], R26 ;  /* 0x0024401a01007387 */ /* 0x000fe80000100800 */
[----:B------:R-:W-:Y:S04]  /*12d90*/  STL [R1+0x2444], R26 ;  /* 0x0024441a01007387 */ /* 0x000fe80000100800 */
[----:B------:R0:W3:Y:S04]  /*12da0*/  @P1 LDG.E.U16 R25, [R4.64] ;  /* 0x0000000604191981 */ /* 0x0000e8000c1e1500 */
[----:B------:R-:W-:Y:S04]  /*12db0*/  STL [R1+0x2448], R26 ;  /* 0x0024481a01007387 */ /* 0x000fe80000100800 */
[----:B------:R-:W-:Y:S04]  /*12dc0*/  STL [R1+0x244c], R26 ;  /* 0x00244c1a01007387 */ /* 0x000fe80000100800 */
[----:B0-----:R-:W4:Y:S01]  /*12dd0*/  LDL R5, [R1+0xcc0] ;  /* 0x000cc00001057983 */ /* 0x001f220000100800 */
[----:B------:R-:W-:-:S02]  /*12de0*/  ISETP.GT.AND P0, PT, R3, 0x1e, PT ;  /* 0x0000001e0300780c */ /* 0x000fc40003f04270 */
[----:B------:R-:W-:-:S11]  /*12df0*/  PRMT R2, RZ, 0x7610, R2 ;  /* 0x00007610ff027816 */ /* 0x000fd60000000002 */
[----:B--2---:R-:W-:Y:S01]  /*12e00*/  @P0 IMAD.MOV.U32 R4, RZ, RZ, R24 ;  /* 0x000000ffff040224 */ /* 0x004fe200078e0018 */
[----:B---3--:R-:W-:Y:S04]  /*12e10*/  STL [R1+0x2450], R25 ;  /* 0x0024501901007387 */ /* 0x008fe80000100800 */
[----:B------:R-:W-:Y:S04]  /*12e20*/  STL [R1+0x2454], R25 ;  /* 0x0024541901007387 */ /* 0x000fe80000100800 */
[----:B------:R-:W-:Y:S04]  /*12e30*/  STL [R1+0x2470], R25 ;  /* 0x0024701901007387 */ /* 0x000fe80000100800 */
[----:B------:R-:W-:Y:S04]  /*12e40*/  STL [R1+0x2474], R25 ;  /* 0x0024741901007387 */ /* 0x000fe80000100800 */
[----:B----4-:R0:W2:Y:S01]  /*12e50*/  @P0 LDG.E.U16 R2, [R4.64] ;  /* 0x0000000604020981 */ /* 0x0100a2000c1e1500 */
[----:B------:R-:W-:-:S03]  /*12e60*/  PRMT R28, RZ, 0x7610, R28 ;  /* 0x00007610ff1c7816 */ /* 0x000fc6000000001c */
[----:B------:R-:W3:Y:S04]  /*12e70*/  LDL R24, [R1+0x1290] ;  /* 0x0012900001187983 */ /* 0x000ee80000100800 */
[----:B0-----:R-:W4:Y:S04]  /*12e80*/  LDL R4, [R1+0xcb8] ;  /* 0x000cb80001047983 */ /* 0x001f280000100800 */
[----:B------:R-:W4:Y:S02]  /*12e90*/  LDL R5, [R1+0xcbc] ;  /* 0x000cbc0001057983 */ /* 0x000f240000100800 */
[----:B----4-:R-:W-:-:S04]  /*12ea0*/  @P0 LOP3.LUT R5, R5, R4, RZ, 0x3c, !PT ;  /* 0x0000000405050212 */ /* 0x010fc800078e3cff */
[----:B------:R-:W-:-:S04]  /*12eb0*/  @P0 LOP3.LUT R4, R5, R4, RZ, 0x3c, !PT ;  /* 0x0000000405040212 */ /* 0x000fc800078e3cff */
[----:B------:R-:W-:-:S05]  /*12ec0*/  @P0 LOP3.LUT R5, R5, R4, RZ, 0x3c, !PT ;  /* 0x0000000405050212 */ /* 0x000fca00078e3cff */
[----:B------:R-:W4:Y:S04]  /*12ed0*/  @P0 LDG.E.U16 R28, [R4.64] ;  /* 0x00000006041c0981 */ /* 0x000f28000c1e1500 */
[----:B--2---:R0:W-:Y:S04]  /*12ee0*/  STL [R1+0x14], R2 ;  /* 0x0000140201007387 */ /* 0x0041e80000100800 */
[----:B0-----:R-:W0:Y:S02]  /*12ef0*/  S2R R2, SR_TID.X ;  /* 0x0000000000027919 */ /* 0x001e240000002100 */
[----:B0-----:R-:W-:-:S04]  /*12f00*/  LOP3.LUT R2, R2, 0x1f, RZ, 0xc0, !PT ;  /* 0x0000001f02027812 */ /* 0x001fc800078ec0ff */
[----:B------:R-:W-:Y:S01]  /*12f10*/  ISETP.GE.AND P0, PT, R2, R3, PT ;  /* 0x000000030200720c */ /* 0x000fe20003f06270 */
[----:B----4-:R0:W-:Y:S04]  /*12f20*/  STL [R1+0x10], R28 ;  /* 0x0000101c01007387 */ /* 0x0101e80000100800 */
[----:B0-----:R-:W2:Y:S04]  /*12f30*/  LDL.LU R28, [R1+0x24c0] ;  /* 0x0024c000011c7983 */ /* 0x001ea80000300800 */
[----:B------:R-:W4:Y:S04]  /*12f40*/  LDL R4, [R1+0xcb0] ;  /* 0x000cb00001047983 */ /* 0x000f280000100800 */
[----:B------:R-:W4:Y:S04]  /*12f50*/  LDL R5, [R1+0xcb4] ;  /* 0x000cb40001057983 */ /* 0x000f280000100800 */
[----:B------:R-:W2:Y:S01]  /*12f60*/  LDL.LU R2, [R1+0x24bc] ;  /* 0x0024bc0001027983 */ /* 0x000ea20000300800 */
[----:B------:R-:W-:-:S13]  /*12f70*/  ISETP.GT.AND P1, PT, R3, 0x1f, PT ;  /* 0x0000001f0300780c */ /* 0x000fda0003f24270 */
[----:B----4-:R-:W-:-:S04]  /*12f80*/  @P1 LOP3.LUT R5, R5, R4, RZ, 0x3c, !PT ;  /* 0x0000000405051212 */ /* 0x010fc800078e3cff */
[C---:B------:R-:W-:Y:S02]  /*12f90*/  @P1 LOP3.LUT R4, R5.reuse, R4, RZ, 0x3c, !PT ;  /* 0x0000000405041212 */ /* 0x040fe400078e3cff */
[----:B--2---:R-:W-:Y:S02]  /*12fa0*/  PRMT R2, RZ, 0x7610, R2 ;  /* 0x00007610ff027816 */ /* 0x004fe40000000002 */
        /* <DEDUP_REMOVED lines=11> */
[----:B------:R-:W-:-:S03]  /*13060*/  PRMT R23, RZ, 0x7610, R23 ;  /* 0x00007610ff177816 */ /* 0x000fc60000000017 */
[----:B------:R-:W-:Y:S06]  /*13070*/  BAR.SYNC.DEFER_BLOCKING 0x0 ;  /* 0x0000000000007b1d */ /* 0x000fec0000010000 */
[----:B--2---:R0:W-:Y:S04]  /*13080*/  STL [R1+0x34], R2 ;  /* 0x0000340201007387 */ /* 0x0041e80000100800 */
[----:B0-----:R-:W2:Y:S04]  /*13090*/  LDL.LU R2, [R1+0x24b4] ;  /* 0x0024b40001027983 */ /* 0x001ea80000300800 */
[----:B------:R-:W4:Y:S04]  /*130a0*/  LDL R5, [R1+0xeb4] ;  /* 0x000eb40001057983 */ /* 0x000f280000100800 */
[----:B------:R-:W-:Y:S01]  /*130b0*/  STL [R1+0x12c4], R28 ;  /* 0x0012c41c01007387 */ /* 0x000fe20000100800 */
[----:B----4-:R-:W-:-:S02]  /*130c0*/  @!P0 IMAD.MOV.U32 R4, RZ, RZ, R5 ;  /* 0x000000ffff048224 */ /* 0x010fc400078e0005 */
[----:B------:R-:W-:-:S05]  /*130d0*/  @!P0 IMAD.MOV.U32 R5, RZ, RZ, R28 ;  /* 0x000000ffff058224 */ /* 0x000fca00078e001c */
[----:B------:R0:W4:Y:S04]  /*130e0*/  @!P0 LDG.E.U16 R23, [R4.64] ;  /* 0x0000000604178981 */ /* 0x000128000c1e1500 */
[----:B0-----:R-:W2:Y:S01]  /*130f0*/  LDL R5, [R1+0x128c] ;  /* 0x00128c0001057983 */ /* 0x001ea20000100800 */
[----:B------:R-:W-:Y:S01]  /*13100*/  PRMT R3, RZ, 0x7610, R3 ;  /* 0x00007610ff037816 */ /* 0x000fe20000000003 */
[----:B---3--:R-:W-:Y:S02]  /*13110*/  @!P0 IMAD.MOV.U32 R4, RZ, RZ, R24 ;  /* 0x000000ffff048224 */ /* 0x008fe400078e0018 */
[----:B----4-:R0:W-:Y:S04]  /*13120*/  STL [R1+0x644], R23 ;  /* 0x0006441701007387 */ /* 0x0101e80000100800 */
[----:B0-----:R-:W3:Y:S04]  /*13130*/  LDL.LU R23, [R1+0x2c] ;  /* 0x00002c0001177983 */ /* 0x001ee80000300800 */
[----:B------:R-:W4:Y:S04]  /*13140*/  LDL.LU R24, [R1+0x38] ;  /* 0x0000380001187983 */ /* 0x000f280000300800 */
[----:B--2---:R0:W2:Y:S04]  /*13150*/  @!P0 LDG.E.U16 R3, [R4.64] ;  /* 0x0000000604038981 */ /* 0x0040a8000c1e1500 */
[----:B0-----:R-:W2:Y:S04]  /*13160*/  LDL R4, [R1+0xea0] ;  /* 0x000ea00001047983 */ /* 0x001ea80000100800 */
[----:B------:R-:W2:Y:S01]  /*13170*/  LDL R5, [R1+0x1280] ;  /* 0x0012800001057983 */ /* 0x000ea20000100800 */
[----:B------:R-:W-:-:S02]  /*13180*/  PRMT R2, RZ, 0x7610, R2 ;  /* 0x00007610ff027816 */ /* 0x000fc40000000002 */
[----:B--2---:R-:W-:-:S04]  /*13190*/  @!P0 LOP3.LUT R5, R5, R4, RZ, 0x3c, !PT ;  /* 0x0000000405058212 */ /* 0x004fc800078e3cff */
[----:B------:R-:W-:-:S04]  /*131a0*/  @!P0 LOP3.LUT R4, R5, R4, RZ, 0x3c, !PT ;  /* 0x0000000405048212 */ /* 0x000fc800078e3cff */
[----:B------:R-:W-:-:S05]  /*131b0*/  @!P0 LOP3.LUT R5, R5, R4, RZ, 0x3c, !PT ;  /* 0x0000000405058212 */ /* 0x000fca00078e3cff */
[----:B------:R-:W2:Y:S04]  /*131c0*/  @!P0 LDG.E.U16 R2, [R4.64] ;  /* 0x0000000604028981 */ /* 0x000ea8000c1e1500 */
[----:B------:R-:W-:Y:S04]  /*131d0*/  STL [R1+0x23f8], R3 ;  /* 0x0023f80301007387 */ /* 0x000fe80000100800 */
[----:B------:R-:W-:Y:S04]  /*131e0*/  STL [R1+0x23fc], R3 ;  /* 0x0023fc0301007387 */ /* 0x000fe80000100800 */
[----:B------:R-:W-:Y:S04]  /*131f0*/  STL [R1+0x2400], R3 ;  /* 0x0024000301007387 */ /* 0x000fe80000100800 */
[----:B------:R-:W-:Y:S04]  /*13200*/  STL [R1+0x242c], R3 ;  /* 0x00242c0301007387 */ /* 0x000fe80000100800 */
[----:B------:R-:W-:Y:S04]  /*13210*/  STL [R1+0x2430], R3 ;  /* 0x0024300301007387 */ /* 0x000fe80000100800 */
[----:B------:R-:W-:Y:S04]  /*13220*/  STL [R1+0x2434], R3 ;  /* 0x0024340301007387 */ /* 0x000fe80000100800 */
[----:B--2---:R0:W-:Y:S04]  /*13230*/  STL [R1+0x30], R2 ;  /* 0x0000300201007387 */ /* 0x0041e80000100800 */
[----:B0-----:R-:W2:Y:S04]  /*13240*/  LDL.LU R2, [R1+0x24b0] ;  /* 0x0024b00001027983 */ /* 0x001ea80000300800 */
[----:B------:R-:W3:Y:S04]  /*13250*/  LDL R4, [R1+0x1268] ;  /* 0x0012680001047983 */ /* 0x000ee80000100800 */
[----:B------:R-:W3:Y:S01]  /*13260*/  LDL R5, [R1+0x126c] ;  /* 0x00126c0001057983 */ /* 0x000ee20000100800 */
[----:B--2---:R-:W-:-:S02]  /*13270*/  PRMT R2, RZ, 0x7610, R2 ;  /* 0x00007610ff027816 */ /* 0x004fc40000000002 */
[----:B---3--:R-:W-:-:S04]  /*13280*/  @!P0 LOP3.LUT R5, R5, R4, RZ, 0x3c, !PT ;  /* 0x0000000405058212 */ /* 0x008fc800078e3cff */
[----:B------:R-:W-:-:S04]  /*13290*/  @!P0 LOP3.LUT R4, R5, R4, RZ, 0x3c, !PT ;  /* 0x0000000405048212 */ /* 0x000fc800078e3cff */
[----:B------:R-:W-:-:S05]  /*132a0*/  @!P0 LOP3.LUT R5, R5, R4, RZ, 0x3c, !PT ;  /* 0x0000000405058212 */ /* 0x000fca00078e3cff */
[----:B------:R-:W2:Y:S04]  /*132b0*/  @!P0 LDG.E.U16 R2, [R4.64] ;  /* 0x0000000604028981 */ /* 0x000ea8000c1e1500 */
        /* <DEDUP_REMOVED lines=37> */
[----:B------:R-:W2:Y:S04]  /*13510*/  LDL R4, [R1+0x11c8] ;  /* 0x0011c80001047983 */ /* 0x000ea80000100800 */
[----:B------:R-:W2:Y:S04]  /*13520*/  LDL R5, [R1+0x11cc] ;  /* 0x0011cc0001057983 */ /* 0x000ea80000100800 */
[----:B0-----:R-:W0:Y:S02]  /*13530*/  S2R R2, SR_TID.X ;  /* 0x0000000000027919 */ /* 0x001e240000002100 */
[----:B0-----:R-:W-:-:S05]  /*13540*/  LOP3.LUT R2, R2, 0x3f, RZ, 0xc0, !PT ;  /* 0x0000003f02027812 */ /* 0x001fca00078ec0ff */
[----:B------:R-:W-:-:S05]  /*13550*/  IMAD.SHL.U32 R2, R2, 0x2, RZ ;  /* 0x0000000202027824 */ /* 0x000fca00078e00ff */
[----:B------:R0:W-:Y:S02]  /*13560*/  STS.U16 [R2+0x4000], R23 ;  /* 0x0040001702007388 */ /* 0x0001e40000000400 */
[----:B0-----:R-:W-:Y:S02]  /*13570*/  PRMT R2, RZ, 0x7610, R2 ;  /* 0x00007610ff027816 */ /* 0x001fe40000000002 */
[----:B------:R-:W3:Y:S01]  /*13580*/  LDL.LU R23, [R1+0x249c] ;  /* 0x00249c0001177983 */ /* 0x000ee20000300800 */
[----:B--2---:R-:W-:-:S04]  /*13590*/  @!P0 LOP3.LUT R5, R5, R4, RZ, 0x3c, !PT ;  /* 0x0000000405058212 */ /* 0x004fc800078e3cff */
[----:B------:R-:W-:-:S04]  /*135a0*/  @!P0 LOP3.LUT R4, R5, R4, RZ, 0x3c, !PT ;  /* 0x0000000405048212 */ /* 0x000fc800078e3cff */
[----:B------:R-:W-:-:S05]  /*135b0*/  @!P0 LOP3.LUT R5, R5, R4, RZ, 0x3c, !PT ;  /* 0x0000000405058212 */ /* 0x000fca00078e3cff */
[----:B------:R-:W2:Y:S04]  /*135c0*/  @!P0 LDG.E.U16 R2, [R4.64] ;  /* 0x0000000604028981 */ /* 0x000ea8000c1e1500 */
[----:B--2---:R0:W-:Y:S04]  /*135d0*/  STL [R1+0x64], R2 ;  /* 0x0000640201007387 */ /* 0x0041e80000100800 */
[----:B------:R-:W2:Y:S04]  /*135e0*/  LDL R4, [R1+0x11a8] ;  /* 0x0011a80001047983 */ /* 0x000ea80000100800 */
[----:B------:R-:W2:Y:S04]  /*135f0*/  LDL R5, [R1+0x11ac] ;  /* 0x0011ac0001057983 */ /* 0x000ea80000100800 */
[----:B0-----:R-:W0:Y:S01]  /*13600*/  S2R R2, SR_TID.X ;  /* 0x0000000000027919 */ /* 0x001e220000002100 */
[----:B------:R-:W-:-:S02]  /*13610*/  PRMT R0, RZ, 0x7610, R0 ;  /* 0x00007610ff007816 */ /* 0x000fc40000000000 */
[----:B0-----:R-:W-:-:S05]  /*13620*/  LOP3.LUT R2, R2, 0x3f, RZ, 0xc0, !PT ;  /* 0x0000003f02027812 */ /* 0x001fca00078ec0ff */
[----:B------:R-:W-:-:S05]  /*13630*/  IMAD.SHL.U32 R2, R2, 0x2, RZ ;  /* 0x0000000202027824 */ /* 0x000fca00078e00ff */
[----:B----4-:R0:W-:Y:S04]  /*13640*/  STS.U16 [R2+0x4080], R24 ;  /* 0x0040801802007388 */ /* 0x0101e80000000400 */
[----:B0-----:R-:W4:Y:S01]  /*13650*/  LDL.LU R24, [R1+0x2498] ;  /* 0x0024980001187983 */ /* 0x001f220000300800 */
[----:B--2---:R-:W-:-:S04]  /*13660*/  @!P0 LOP3.LUT R5, R5, R4, RZ, 0x3c, !PT ;  /* 0x0000000405058212 */ /* 0x004fc800078e3cff */
[----:B------:R-:W-:-:S04]  /*13670*/  @!P0 LOP3.LUT R4, R5, R4, RZ, 0x3c, !PT ;  /* 0x0000000405048212 */ /* 0x000fc800078e3cff */
[----:B------:R-:W-:-:S05]  /*13680*/  @!P0 LOP3.LUT R5, R5, R4, RZ, 0x3c, !PT ;  /* 0x0000000405058212 */ /* 0x000fca00078e3cff */
[----:B------:R0:W2:Y:S04]  /*13690*/  @!P0 LDG.E.U16 R0, [R4.64] ;  /* 0x0000000604008981 */ /* 0x0000a8000c1e1500 */
[----:B0-----:R-:W2:Y:S04]  /*136a0*/  LDL R4, [R1+0x1188] ;  /* 0x0011880001047983 */ /* 0x001ea80000100800 */
[----:B------:R-:W2:Y:S04]  /*136b0*/  LDL R5, [R1+0x118c] ;  /* 0x00118c0001057983 */ /* 0x000ea80000100800 */
[----:B----4-:R0:W-:Y:S02]  /*136c0*/  STS.U16 [R2+0x4800], R24 ;  /* 0x0048001802007388 */ /* 0x0101e40000000400 */
[----:B0-----:R-:W-:-:S02]  /*136d0*/  PRMT R2, RZ, 0x7610, R2 ;  /* 0x00007610ff027816 */ /* 0x001fc40000000002 */
[----:B--2---:R-:W-:-:S04]  /*136e0*/  @!P0 LOP3.LUT R5, R5, R4, RZ, 0x3c, !PT ;  /* 0x0000000405058212 */ /* 0x004fc800078e3cff */
[----:B------:R-:W-:-:S04]  /*136f0*/  @!P0 LOP3.LUT R4, R5, R4, RZ, 0x3c, !PT ;  /* 0x0000000405048212 */ /* 0x000fc800078e3cff */
[----:B------:R-:W-:-:S05]  /*13700*/  @!P0 LOP3.LUT R5, R5, R4, RZ, 0x3c, !PT ;  /* 0x0000000405058212 */ /* 0x000fca00078e3cff */
[----:B------:R-:W2:Y:S04]  /*13710*/  @!P0 LDG.E.U16 R2, [R4.64] ;  /* 0x0000000604028981 */ /* 0x000ea8000c1e1500 */
[----:B------:R0:W-:Y:S04]  /*13720*/  STL [R1+0xc0], R0 ;  /* 0x0000c00001007387 */ /* 0x0001e80000100800 */
[----:B0-----:R-:W4:Y:S04]  /*13730*/  LDL.LU R0, [R1+0x60] ;  /* 0x0000600001007983 */ /* 0x001f280000300800 */
[----:B--2---:R0:W-:Y:S04]  /*13740*/  STL [R1+0xbc], R2 ;  /* 0x0000bc0201007387 */ /* 0x0041e80000100800 */
[----:B------:R-:W2:Y:S04]  /*13750*/  LDL R4, [R1+0x1168] ;  /* 0x0011680001047983 */ /* 0x000ea80000100800 */
[----:B------:R-:W2:Y:S01]  /*13760*/  LDL R5, [R1+0x116c] ;  /* 0x00116c0001057983 */ /* 0x000ea20000100800 */
[----:B------:R-:W-:-:S03]  /*13770*/  PRMT R29, RZ, 0x7610, R29 ;  /* 0x00007610ff1d7816 */ /* 0x000fc6000000001d */
[----:B0-----:R-:W0:Y:S01]  /*13780*/  S2R R2, SR_TID.X ;  /* 0x0000000000027919 */ /* 0x001e220000002100 */
[----:B--2---:R-:W-:-:S04]  /*13790*/  @!P0 LOP3.LUT R5, R5, R4, RZ, 0x3c, !PT ;  /* 0x0000000405058212 */ /* 0x004fc800078e3cff */
[----:B------:R-:W-:-:S04]  /*137a0*/  @!P0 LOP3.LUT R4, R5, R4, RZ, 0x3c, !PT ;  /* 0x0000000405048212 */ /* 0x000fc800078e3cff */
[----:B------:R-:W-:-:S05]  /*137b0*/  @!P0 LOP3.LUT R5, R5, R4, RZ, 0x3c, !PT ;  /* 0x0000000405058212 */ /* 0x000fca00078e3cff */
[----:B------:R1:W2:Y:S04]  /*137c0*/  @!P0 LDG.E.U16 R29, [R4.64] ;  /* 0x00000006041d8981 */ /* 0x0002a8000c1e1500 */
[----:B-1----:R-:W2:Y:S04]  /*137d0*/  LDL R4, [R1+0x1148] ;  /* 0x0011480001047983 */ /* 0x002ea80000100800 */
[----:B------:R-:W2:Y:S01]  /*137e0*/  LDL R5, [R1+0x114c] ;  /* 0x00114c0001057983 */ /* 0x000ea20000100800 */
[----:B0-----:R-:W-:-:S05]  /*137f0*/  LOP3.LUT R2, R2, 0x3f, RZ, 0xc0, !PT ;  /* 0x0000003f02027812 */ /* 0x001fca00078ec0ff */
[----:B------:R-:W-:-:S05]  /*13800*/  IMAD.SHL.U32 R2, R2, 0x2, RZ ;  /* 0x0000000202027824 */ /* 0x000fca00078e00ff */
[----:B---3--:R-:W-:Y:S04]  /*13810*/  STS.U16 [R2+0x4880], R23 ;  /* 0x0048801702007388 */ /* 0x008fe80000000400 */
[----:B------:R0:W-:Y:S02]  /*13820*/  STS.U16 [R2+0x5000], R9 ;  /* 0x0050000902007388 */ /* 0x0001e40000000400 */
[----:B0-----:R-:W-:Y:S02]  /*13830*/  PRMT R2, RZ, 0x7610, R2 ;  /* 0x00007610ff027816 */ /* 0x001fe40000000002 */
[----:B--2---:R-:W-:-:S04]  /*13840*/  @!P0 LOP3.LUT R5, R5, R4, RZ, 0x3c, !PT ;  /* 0x0000000405058212 */ /* 0x004fc800078e3cff */
[----:B------:R-:W-:-:S04]  /*13850*/  @!P0 LOP3.LUT R4, R5, R4, RZ, 0x3c, !PT ;  /* 0x0000000405048212 */ /* 0x000fc800078e3cff */
[----:B------:R-:W-:-:S05]  /*13860*/  @!P0 LOP3.LUT R5, R5, R4, RZ, 0x3c, !PT ;  /* 0x0000000405058212 */ /* 0x000fca00078e3cff */
[----:B------:R-:W2:Y:S04]  /*13870*/  @!P0 LDG.E.U16 R2, [R4.64] ;  /* 0x0000000604028981 */ /* 0x000ea8000c1e1500 */
[----:B------:R0:W-:Y:S04]  /*13880*/  STL [R1+0xb8], R29 ;  /* 0x0000b81d01007387 */ /* 0x0001e80000100800 */
[----:B0-----:R-:W3:Y:S04]  /*13890*/  LDL.LU R29, [R1+0xc] ;  /* 0x00000c00011d7983 */ /* 0x001ee80000300800 */
        /* <DEDUP_REMOVED lines=13> */
[----:B------:R-:W-:Y:S04]  /*13970*/  STS.U16 [R2+0x5080], R8 ;  /* 0x0050800802007388 */ /* 0x000fe80000000400 */
[----:B------:R0:W-:Y:S02]  /*13980*/  STS.U16 [R2+0x5800], R7 ;  /* 0x0058000702007388 */ /* 0x0001e40000000400 */
[----:B0-----:R-:W-:Y:S02]  /*13990*/  PRMT R2, RZ, 0x7610, R2 ;  /* 0x00007610ff027816 */ /* 0x001fe40000000002 */
[----:B--2---:R-:W-:-:S04]  /*139a0*/  @!P0 LOP3.LUT R5, R5, R4, RZ, 0x3c, !PT ;  /* 0x0000000405058212 */ /* 0x004fc800078e3cff */
[----:B------:R-:W-:-:S04]  /*139b0*/  @!P0 LOP3.LUT R4, R5, R4, RZ, 0x3c, !PT ;  /* 0x0000000405048212 */ /* 0x000fc800078e3cff */
[----:B------:R-:W-:-:S05]  /*139c0*/  @!P0 LOP3.LUT R5, R5, R4, RZ, 0x3c, !PT ;  /* 0x0000000405058212 */ /* 0x000fca00078e3cff */
[----:B------:R-:W2:Y:S04]  /*139d0*/  @!P0 LDG.E.U16 R2, [R4.64] ;  /* 0x0000000604028981 */ /* 0x000ea8000c1e1500 */
[----:B------:R-:W-:Y:S04]  /*139e0*/  STL [R1+0xb0], R26 ;  /* 0x0000b01a01007387 */ /* 0x000fe80000100800 */
[----:B--2---:R0:W-:Y:S04]  /*139f0*/  STL [R1+0xac], R2 ;  /* 0x0000ac0201007387 */ /* 0x0041e80000100800 */
[----:B------:R-:W2:Y:S04]  /*13a00*/  LDL R4, [R1+0x10e8] ;  /* 0x0010e80001047983 */ /* 0x000ea80000100800 */
[----:B------:R-:W2:Y:S01]  /*13a10*/  LDL R5, [R1+0x10ec] ;  /* 0x0010ec0001057983 */ /* 0x000ea20000100800 */
[----:B------:R-:W-:-:S03]  /*13a20*/  PRMT R19, RZ, 0x7610, R19 ;  /* 0x00007610ff137816 */ /* 0x000fc60000000013 */
[----:B0-----:R-:W0:Y:S04]  /*13a30*/  S2R R2, SR_TID.X ;  /* 0x0000000000027919 */ /* 0x001e280000002100 */
[----:B------:R-:W1:Y:S01]  /*13a40*/  S2R R26, SR_TID.X ;  /* 0x00000000001a7919 */ /* 0x000e620000002100 */
[----:B--2---:R-:W-:-:S04]  /*13a50*/  @!P0 LOP3.LUT R5, R5, R4, RZ, 0x3c, !PT ;  /* 0x0000000405058212 */ /* 0x004fc800078e3cff */
[----:B------:R-:W-:-:S04]  /*13a60*/  @!P0 LOP3.LUT R4, R5, R4, RZ, 0x3c, !PT ;  /* 0x0000000405048212 */ /* 0x000fc800078e3cff */
[----:B------:R-:W-:-:S05]  /*13a70*/  @!P0 LOP3.LUT R5, R5, R4, RZ, 0x3c, !PT ;  /* 0x0000000405058212 */ /* 0x000fca00078e3cff */
[----:B------:R2:W3:Y:S01]  /*13a80*/  @!P0 LDG.E.U16 R19, [R4.64] ;  /* 0x0000000604138981 */ /* 0x0004e2000c1e1500 */
[----:B0-----:R-:W-:Y:S02]  /*13a90*/  LOP3.LUT R2, R2, 0x3f, RZ, 0xc0, !PT ;  /* 0x0000003f02027812 */ /* 0x001fe400078ec0ff */
[----:B-1----:R-:W-:-:S03]  /*13aa0*/  LOP3.LUT R26, R26, 0x3f, RZ, 0xc0, !PT ;  /* 0x0000003f1a1a7812 */ /* 0x002fc600078ec0ff */
[----:B------:R-:W-:Y:S02]  /*13ab0*/  IMAD.SHL.U32 R2, R2, 0x2, RZ ;  /* 0x0000000202027824 */ /* 0x000fe400078e00ff */
[----:B------:R-:W-:-:S03]  /*13ac0*/  IMAD.SHL.U32 R26, R26, 0x2, RZ ;  /* 0x000000021a1a7824 */ /* 0x000fc600078e00ff */
[----:B------:R0:W-:Y:S02]  /*13ad0*/  STS.U16 [R2+0x5880], R6 ;  /* 0x0058800602007388 */ /* 0x0001e40000000400 */
[----:B------:R-:W-:Y:S02]  /*13ae0*/  LOP3.LUT R26, R26, 0x10, RZ, 0x3c, !PT ;  /* 0x000000101a1a7812 */ /* 0x000fe400078e3cff */
[----:B0-----:R-:W3:Y:S04]  /*13af0*/  LDL.LU R2, [R1+0x5c] ;  /* 0x00005c0001027983 */ /* 0x001ee80000300800 */
[----:B--2---:R-:W2:Y:S04]  /*13b00*/  LDL R4, [R1+0x10c8] ;  /* 0x0010c80001047983 */ /* 0x004ea80000100800 */
[----:B------:R-:W2:Y:S04]  /*13b10*/  LDL R5, [R1+0x10cc] ;  /* 0x0010cc0001057983 */ /* 0x000ea80000100800 */
[----:B----4-:R-:W-:Y:S04]  /*13b20*/  STS.U16 [R26+0x4100], R0 ;  /* 0x004100001a007388 */ /* 0x010fe80000000400 */
[----:B---3--:R0:W-:Y:S04]  /*13b30*/  STL [R1+0xa8], R19 ;  /* 0x0000a81301007387 */ /* 0x0081e80000100800 */
[----:B0-----:R-:W3:Y:S04]  /*13b40*/  LDL R19, [R1+0x106c] ;  /* 0x00106c0001137983 */ /* 0x001ee80000100800 */
[----:B------:R-:W4:Y:S01]  /*13b50*/  LDL.LU R0, [R1+0x2494] ;  /* 0x0024940001007983 */ /* 0x000f220000300800 */
[----:B--2---:R-:W-:-:S04]  /*13b60*/  @!P0 LOP3.LUT R5, R5, R4, RZ, 0x3c, !PT ;  /* 0x0000000405058212 */ /* 0x004fc800078e3cff */
[----:B------:R-:W-:-:S04]  /*13b70*/  @!P0 LOP3.LUT R4, R5, R4, RZ, 0x3c, !PT ;  /* 0x0000000405048212 */ /* 0x000fc800078e3cff */
[----:B------:R-:W-:Y:S02]  /*13b80*/  @!P0 LOP3.LUT R5, R5, R4, RZ, 0x3c, !PT ;  /* 0x0000000405058212 */ /* 0x000fe400078e3cff */
[----:B----4-:R-:W-:-:S06]  /*13b90*/  PRMT R0, RZ, 0x7610, R0 ;  /* 0x00007610ff007816 */ /* 0x010fcc0000000000 */
[----:B------:R-:W2:Y:S04]  /*13ba0*/  @!P0 LDG.E.U16 R0, [R4.64] ;  /* 0x0000000604008981 */ /* 0x000ea8000c1e1500 */
[----:B--2---:R0:W-:Y:S04]  /*13bb0*/  STL [R1+0x38], R0 ;  /* 0x0000380001007387 */ /* 0x0041e80000100800 */
[----:B0-----:R-:W2:Y:S04]  /*13bc0*/  LDL.LU R0, [R1+0x2490] ;  /* 0x0024900001007983 */ /* 0x001ea80000300800 */
[----:B------:R-:W4:Y:S04]  /*13bd0*/  LDL R4, [R1+0x10a8] ;  /* 0x0010a80001047983 */ /* 0x000f280000100800 */
[----:B------:R-:W4:Y:S01]  /*13be0*/  LDL R5, [R1+0x10ac] ;  /* 0x0010ac0001057983 */ /* 0x000f220000100800 */
[----:B--2---:R-:W-:-:S02]  /*13bf0*/  PRMT R0, RZ, 0x7610, R0 ;  /* 0x00007610ff007816 */ /* 0x004fc40000000000 */
[----:B----4-:R-:W-:-:S04]  /*13c00*/  @!P0 LOP3.LUT R5, R5, R4, RZ, 0x3c, !PT ;  /* 0x0000000405058212 */ /* 0x010fc800078e3cff */
[----:B------:R-:W-:-:S04]  /*13c10*/  @!P0 LOP3.LUT R4, R5, R4, RZ, 0x3c, !PT ;  /* 0x0000000405048212 */ /* 0x000fc800078e3cff */
[----:B------:R-:W-:-:S05]  /*13c20*/  @!P0 LOP3.LUT R5, R5, R4, RZ, 0x3c, !PT ;  /* 0x0000000405058212 */ /* 0x000fca00078e3cff */
[----:B------:R-:W2:Y:S04]  /*13c30*/  @!P0 LDG.E.U16 R0, [R4.64] ;  /* 0x0000000604008981 */ /* 0x000ea8000c1e1500 */
[----:B------:R0:W-:Y:S04]  /*13c40*/  STS.U16 [R26+0x4180], R2 ;  /* 0x004180021a007388 */ /* 0x0001e80000000400 */
[----:B0-----:R-:W4:Y:S04]  /*13c50*/  LDL R2, [R1+0x104c] ;  /* 0x00104c0001027983 */ /* 0x001f280000100800 */
[----:B--2---:R0:W-:Y:S04]  /*13c60*/  STL [R1+0x2c], R0 ;  /* 0x00002c0001007387 */ /* 0x0041e80000100800 */
[----:B0-----:R-:W2:Y:S04]  /*13c70*/  LDL.LU R0, [R1+0x248c] ;  /* 0x00248c0001007983 */ /* 0x001ea80000300800 */
[----:B------:R-:W2:Y:S04]  /*13c80*/  LDL R4, [R1+0x1088] ;  /* 0x0010880001047983 */ /* 0x000ea80000100800 */
[----:B------:R-:W2:Y:S01]  /*13c90*/  LDL R5, [R1+0x108c] ;  /* 0x00108c0001057983 */ /* 0x000ea20000100800 */
[----:B------:R-:W-:-:S03]  /*13ca0*/  PRMT R24, RZ, 0x7610, R24 ;  /* 0x00007610ff187816 */ /* 0x000fc60000000018 */
[----:B------:R0:W-:Y:S04]  /*13cb0*/  STS.U16 [R26+0x4900], R29 ;  /* 0x0049001d1a007388 */ /* 0x0001e80000000400 */
[----:B0-----:R-:W3:Y:S01]  /*13cc0*/  LDL.LU R29, [R1+0x2488] ;  /* 0x00248800011d7983 */ /* 0x001ee20000300800 */
[----:B--2---:R-:W-:-:S04]  /*13cd0*/  @!P0 LOP3.LUT R5, R5, R4, RZ, 0x3c, !PT ;  /* 0x0000000405058212 */ /* 0x004fc800078e3cff */
[----:B------:R-:W-:-:S04]  /*13ce0*/  @!P0 LOP3.LUT R4, R5, R4, RZ, 0x3c, !PT ;  /* 0x0000000405048212 */ /* 0x000fc800078e3cff */
[----:B------:R-:W-:-:S05]  /*13cf0*/  @!P0 LOP3.LUT R5, R5, R4, RZ, 0x3c, !PT ;  /* 0x0000000405058212 */ /* 0x000fca00078e3cff */
[----:B------:R0:W2:Y:S04]  /*13d00*/  @!P0 LDG.E.U16 R24, [R4.64] ;  /* 0x0000000604188981 */ /* 0x0000a8000c1e1500 */
[----:B0-----:R-:W4:Y:S01]  /*13d10*/  LDL R5, [R1+0x1068] ;  /* 0x0010680001057983 */ /* 0x001f220000100800 */
[----:B------:R-:W-:Y:S01]  /*13d20*/  PRMT R23, RZ, 0x7610, R23 ;  /* 0x00007610ff177816 */ /* 0x000fe20000000017 */
[----:B---3--:R-:W-:Y:S02]  /*13d30*/  @!P0 IMAD.MOV.U32 R4, RZ, RZ, R19 ;  /* 0x000000ffff048224 */ /* 0x008fe400078e0013 */
[----:B------:R0:W-:Y:S04]  /*13d40*/  STS.U16 [R26+0x4980], R29 ;  /* 0x0049801d1a007388 */ /* 0x0001e80000000400 */
[----:B--2---:R-:W-:Y:S04]  /*13d50*/  STL [R1+0x23dc], R24 ;  /* 0x0023dc1801007387 */ /* 0x004fe80000100800 */
[----:B0-----:R-:W2:Y:S01]  /*13d60*/  LDL.LU R29, [R1+0x2484] ;  /* 0x00248400011d7983 */ /* 0x001ea20000300800 */
[----:B------:R-:W-:-:S03]  /*13d70*/  PRMT R9, RZ, 0x7610, R9 ;  /* 0x00007610ff097816 */ /* 0x000fc60000000009 */
[----:B------:R-:W3:Y:S04]  /*13d80*/  LDL R19, [R1+0x102c] ;  /* 0x00102c0001137983 */ /* 0x000ee80000100800 */
[----:B----4-:R0:W4:Y:S04]  /*13d90*/  @!P0 LDG.E.U16 R23, [R4.64] ;  /* 0x0000000604178981 */ /* 0x010128000c1e1500 */
[----:B0-----:R-:W2:Y:S01]  /*13da0*/  LDL R5, [R1+0x1048] ;  /* 0x0010480001057983 */ /* 0x001ea20000100800 */
[----:B------:R-:W-:-:S03]  /*13db0*/  @!P0 IMAD.MOV.U32 R4, RZ, RZ, R2 ;  /* 0x000000ffff048224 */ /* 0x000fc600078e0002 */
[----:B----4-:R0:W-:Y:S01]  /*13dc0*/  STL [R1+0x23e0], R23 ;  /* 0x0023e01701007387 */ /* 0x0101e20000100800 */
[----:B------:R-:W-:-:S03]  /*13dd0*/  PRMT R8, RZ, 0x7610, R8 ;  /* 0x00007610ff087816 */ /* 0x000fc60000000008 */
[----:B------:R-:W4:Y:S04]  /*13de0*/  LDL R2, [R1+0xfec] ;  /* 0x000fec0001027983 */ /* 0x000f280000100800 */
[----:B--2---:R1:W2:Y:S04]  /*13df0*/  @!P0 LDG.E.U16 R9, [R4.64] ;  /* 0x0000000604098981 */ /* 0x0042a8000c1e1500 */
[----:B0-----:R-:W4:Y:S04]  /*13e00*/  LDL R23, [R1+0xfe8] ;  /* 0x000fe80001177983 */ /* 0x001f280000100800 */
[----:B-1----:R-:W4:Y:S01]  /*13e10*/  LDL R5, [R1+0x1028] ;  /* 0x0010280001057983 */ /* 0x002f220000100800 */
[----:B---3--:R-:W-:-:S03]  /*13e20*/  @!P0 IMAD.MOV.U32 R4, RZ, RZ, R19 ;  /* 0x000000ffff048224 */ /* 0x008fc600078e0013 */
[----:B--2---:R-:W-:Y:S04]  /*13e30*/  STL [R1+0x23e4], R9 ;  /* 0x0023e40901007387 */ /* 0x004fe80000100800 */
[----:B------:R-:W-:Y:S04]  /*13e40*/  STL [R1+0x2404], R9 ;  /* 0x0024040901007387 */ /* 0x000fe80000100800 */
[----:B------:R-:W-:Y:S04]  /*13e50*/  STL [R1+0x2408], R9 ;  /* 0x0024080901007387 */ /* 0x000fe80000100800 */
[----:B------:R-:W-:Y:S04]  /*13e60*/  STL [R1+0x240c], R9 ;  /* 0x00240c0901007387 */ /* 0x000fe80000100800 */
[----:B------:R-:W-:Y:S04]  /*13e70*/  STL [R1+0x2428], R9 ;  /* 0x0024280901007387 */ /* 0x000fe80000100800 */
[----:B------:R-:W-:Y:S04]  /*13e80*/  STL [R1+0x2438], R9 ;  /* 0x0024380901007387 */ /* 0x000fe80000100800 */
[----:B------:R-:W2:Y:S04]  /*13e90*/  LDL.LU R19, [R1+0x24] ;  /* 0x0000240001137983 */ /* 0x000ea80000300800 */
[----:B----4-:R0:W3:Y:S04]  /*13ea0*/  @!P0 LDG.E.U16 R8, [R4.64] ;  /* 0x0000000604088981 */ /* 0x0100e8000c1e1500 */
[----:B0-----:R-:W4:Y:S04]  /*13eb0*/  LDL R4, [R1+0x1008] ;  /* 0x0010080001047983 */ /* 0x001f280000100800 */
[----:B------:R-:W4:Y:S01]  /*13ec0*/  LDL R5, [R1+0x100c] ;  /* 0x00100c0001057983 */ /* 0x000f220000100800 */
[----:B------:R-:W-:-:S02]  /*13ed0*/  PRMT R7, RZ, 0x7610, R7 ;  /* 0x00007610ff077816 */ /* 0x000fc40000000007 */
[----:B----4-:R-:W-:-:S04]  /*13ee0*/  @!P0 LOP3.LUT R5, R5, R4, RZ, 0x3c, !PT ;  /* 0x0000000405058212 */ /* 0x010fc800078e3cff */
[----:B------:R-:W-:-:S04]  /*13ef0*/  @!P0 LOP3.LUT R4, R5, R4, RZ, 0x3c, !PT ;  /* 0x0000000405048212 */ /* 0x000fc800078e3cff */
[----:B------:R-:W-:-:S05]  /*13f00*/  @!P0 LOP3.LUT R5, R5, R4, RZ, 0x3c, !PT ;  /* 0x0000000405058212 */ /* 0x000fca00078e3cff */
[----:B------:R0:W4:Y:S01]  /*13f10*/  @!P0 LDG.E.U16 R7, [R4.64] ;  /* 0x0000000604078981 */ /* 0x000122000c1e1500 */
[----:B------:R-:W-:-:S03]  /*13f20*/  PRMT R6, RZ, 0x7610, R6 ;  /* 0x00007610ff067816 */ /* 0x000fc60000000006 */
[----:B---3--:R-:W-:Y:S04]  /*13f30*/  STL [R1+0x23e8], R8 ;  /* 0x0023e80801007387 */ /* 0x008fe80000100800 */
[----:B------:R-:W-:Y:S01]  /*13f40*/  STL [R1+0x2410], R8 ;  /* 0x0024100801007387 */ /* 0x000fe20000100800 */
[----:B0-----:R-:W-:Y:S02]  /*13f50*/  @!P0 IMAD.MOV.U32 R4, RZ, RZ, R2 ;  /* 0x000000ffff048224 */ /* 0x001fe400078e0002 */
[----:B------:R-:W-:Y:S01]  /*13f60*/  @!P0 IMAD.MOV.U32 R5, RZ, RZ, R23 ;  /* 0x000000ffff058224 */ /* 0x000fe200078e0017 */
[----:B------:R-:W-:Y:S04]  /*13f70*/  STL [R1+0x2414], R8 ;  /* 0x0024140801007387 */ /* 0x000fe80000100800 */
[----:B------:R0:W3:Y:S04]  /*13f80*/  @!P0 LDG.E.U16 R6, [R4.64] ;  /* 0x0000000604068981 */ /* 0x0000e8000c1e1500 */
[----:B------:R-:W-:Y:S04]  /*13f90*/  STS.U16 [R26+0x5100], R17 ;  /* 0x005100111a007388 */ /* 0x000fe80000000400 */
[----:B------:R-:W-:Y:S04]  /*13fa0*/  STS.U16 [R26+0x5180], R16 ;  /* 0x005180101a007388 */ /* 0x000fe80000000400 */
[----:B----4-:R-:W-:Y:S04]  /*13fb0*/  STL [R1+0x23ec], R7 ;  /* 0x0023ec0701007387 */ /* 0x010fe80000100800 */
[----:B------:R1:W-:Y:S04]  /*13fc0*/  STL [R1+0x2418], R7 ;  /* 0x0024180701007387 */ /* 0x0003e80000100800 */
[----:B0-----:R-:W4:Y:S04]  /*13fd0*/  LDL R4, [R1+0xfc8] ;  /* 0x000fc80001047983 */ /* 0x001f280000100800 */
[----:B------:R-:W4:Y:S04]  /*13fe0*/  LDL R5, [R1+0xfcc] ;  /* 0x000fcc0001057983 */ /* 0x000f280000100800 */
[----:B------:R-:W-:Y:S04]  /*13ff0*/  STS.U16 [R26+0x5900], R13 ;  /* 0x0059000d1a007388 */ /* 0x000fe80000000400 */
[----:B------:R0:W-:Y:S04]  /*14000*/  STS.U16 [R26+0x5980], R12 ;  /* 0x0059800c1a007388 */ /* 0x0001e80000000400 */
[----:B-1----:R-:W2:Y:S04]  /*14010*/  LDL R7, [R1+0xfac] ;  /* 0x000fac0001077983 */ /* 0x002ea80000100800 */
[----:B0-----:R-:W0:Y:S01]  /*14020*/  S2R R26, SR_TID.X ;  /* 0x00000000001a7919 */ /* 0x001e220000002100 */
[----:B------:R-:W-:-:S03]  /*14030*/  PRMT R12, RZ, 0x7610, R12 ;  /* 0x00007610ff0c7816 */ /* 0x000fc6000000000c */
[----:B---3--:R-:W-:Y:S04]  /*14040*/  STL [R1+0x23f0], R6 ;  /* 0x0023f00601007387 */ /* 0x008fe80000100800 */
[----:B------:R-:W3:Y:S01]  /*14050*/  LDL R23, [R1+0xf8c] ;  /* 0x000f8c0001177983 */ /* 0x000ee20000100800 */
[----:B0-----:R-:W-:-:S05]  /*14060*/  LOP3.LUT R26, R26, 0x3f, RZ, 0xc0, !PT ;  /* 0x0000003f1a1a7812 */ /* 0x001fca00078ec0ff */
[----:B------:R-:W-:Y:S02]  /*14070*/  IMAD.SHL.U32 R2, R26, 0x2, RZ ;  /* 0x000000021a027824 */ /* 0x000fe400078e00ff */
[----:B------:R-:W2:Y:S03]  /*14080*/  LDL R26, [R1+0xf88] ;  /* 0x000f8800011a7983 */ /* 0x000ea60000100800 */
[----:B------:R-:W-:Y:S01]  /*14090*/  LOP3.LUT R2, R2, 0x20, RZ, 0x3c, !PT ;  /* 0x0000002002027812 */ /* 0x000fe200078e3cff */
[----:B------:R-:W-:Y:S04]  /*140a0*/  STL [R1+0x241c], R6 ;  /* 0x00241c0601007387 */ /* 0x000fe80000100800 */
[----:B------:R-:W-:Y:S04]  /*140b0*/  STL [R1+0x2420], R6 ;  /* 0x0024200601007387 */ /* 0x000fe80000100800 */
[----:B------:R-:W-:Y:S04]  /*140c0*/  STL [R1+0x2424], R6 ;  /* 0x0024240601007387 */ /* 0x000fe80000100800 */
[----:B------:R0:W-:Y:S04]  /*140d0*/  STS.U16 [R2+0x4200], R29 ;  /* 0x0042001d02007388 */ /* 0x0001e80000000400 */
[----:B0-----:R-:W2:Y:S01]  /*140e0*/  LDL.LU R29, [R1+0x2480] ;  /* 0x00248000011d7983 */ /* 0x001ea20000300800 */
[----:B----4-:R-:W-:-:S04]  /*140f0*/  @!P0 LOP3.LUT R5, R5, R4, RZ, 0x3c, !PT ;  /* 0x0000000405058212 */ /* 0x010fc800078e3cff */
[----:B------:R-:W-:-:S04]  /*14100*/  @!P0 LOP3.LUT R4, R5, R4, RZ, 0x3c, !PT ;  /* 0x0000000405048212 */ /* 0x000fc800078e3cff */
[----:B------:R-:W-:-:S05]  /*14110*/  @!P0 LOP3.LUT R5, R5, R4, RZ, 0x3c, !PT ;  /* 0x0000000405058212 */ /* 0x000fca00078e3cff */
[----:B------:R0:W4:Y:S04]  /*14120*/  @!P0 LDG.E.U16 R12, [R4.64] ;  /* 0x00000006040c8981 */ /* 0x000128000c1e1500 */
[----:B0-----:R-:W2:Y:S04]  /*14130*/  LDL.LU R4, [R1+0x70] ;  /* 0x0000700001047983 */ /* 0x001ea80000300800 */
[----:B------:R-:W3:Y:S01]  /*14140*/  LDL R5, [R1+0xfa8] ;  /* 0x000fa80001057983 */ /* 0x000ee20000100800 */
[----:B------:R-:W-:-:S03]  /*14150*/  PRMT R18, RZ, 0x7610, R18 ;  /* 0x00007610ff127816 */ /* 0x000fc60000000012 */
[----:B--2---:R0:W-:Y:S02]  /*14160*/  STS.U16 [R2+0x4280], R4 ;  /* 0x0042800402007388 */ /* 0x0041e40000000400 */
[----:B0-----:R-:W-:-:S05]  /*14170*/  @!P0 IMAD.MOV.U32 R4, RZ, RZ, R7 ;  /* 0x000000ffff048224 */ /* 0x001fca00078e0007 */
[----:B---3--:R0:W2:Y:S01]  /*14180*/  @!P0 LDG.E.U16 R18, [R4.64] ;  /* 0x0000000604128981 */ /* 0x0080a2000c1e1500 */
[----:B------:R-:W-:-:S03]  /*14190*/  PRMT R29, RZ, 0x7610, R29 ;  /* 0x00007610ff1d7816 */ /* 0x000fc6000000001d */
[----:B----4-:R-:W-:Y:S04]  /*141a0*/  STL [R1+0x23f4], R12 ;  /* 0x0023f40c01007387 */ /* 0x010fe80000100800 */
[----:B------:R1:W-:Y:S01]  /*141b0*/  STS.U16 [R2+0x4a00], R19 ;  /* 0x004a001302007388 */ /* 0x0003e20000000400 */
[----:B0-----:R-:W-:Y:S02]  /*141c0*/  @!P0 IMAD.MOV.U32 R4, RZ, RZ, R23 ;  /* 0x000000ffff048224 */ /* 0x001fe400078e0017 */
[----:B------:R-:W-:Y:S01]  /*141d0*/  @!P0 IMAD.MOV.U32 R5, RZ, RZ, R26 ;  /* 0x000000ffff058224 */ /* 0x000fe200078e001a */
[----:B------:R-:W3:Y:S04]  /*141e0*/  LDL R7, [R1+0xf4c] ;  /* 0x000f4c0001077983 */ /* 0x000ee80000100800 */
[----:B------:R0:W4:Y:S04]  /*141f0*/  @!P0 LDG.E.U16 R29, [R4.64] ;  /* 0x00000006041d8981 */ /* 0x000128000c1e1500 */
[----:B-1----:R-:W3:Y:S04]  /*14200*/  LDL R19, [R1+0xf2c] ;  /* 0x000f2c0001137983 */ /* 0x002ee80000100800 */
[----:B--2---:R1:W-:Y:S04]  /*14210*/  STL [R1+0xc], R18 ;  /* 0x00000c1201007387 */ /* 0x0043e80000100800 */
[----:B-1----:R-:W2:Y:S04]  /*14220*/  LDL.LU R18, [R1+0x7c] ;  /* 0x00007c0001127983 */ /* 0x002ea80000300800 */
[----:B0-----:R-:W2:Y:S04]  /*14230*/  LDL R4, [R1+0xf68] ;  /* 0x000f680001047983 */ /* 0x001ea80000100800 */
[----:B------:R-:W2:Y:S01]  /*14240*/  LDL R5, [R1+0xf6c] ;  /* 0x000f6c0001057983 */ /* 0x000ea20000100800 */
[----:B------:R-:W-:-:S03]  /*14250*/  PRMT R17, RZ, 0x7610, R17 ;  /* 0x00007610ff117816 */ /* 0x000fc60000000011 */
[----:B------:R-:W3:Y:S04]  /*14260*/  LDL R26, [R1+0xf08] ;  /* 0x000f0800011a7983 */ /* 0x000ee80000100800 */
[----:B------:R-:W3:Y:S04]  /*14270*/  LDL R23, [R1+0xf0c] ;  /* 0x000f0c0001177983 */ /* 0x000ee80000100800 */
[----:B----4-:R-:W-:Y:S04]  /*14280*/  STL [R1+0x23d8], R29 ;  /* 0x0023d81d01007387 */ /* 0x010fe80000100800 */
[----:B------:R0:W-:Y:S04]  /*14290*/  STS.U16 [R2+0x4a80], R0 ;  /* 0x004a800002007388 */ /* 0x0001e80000000400 */
[----:B0-----:R-:W4:Y:S01]  /*142a0*/  LDL.LU R0, [R1+0x247c] ;  /* 0x00247c0001007983 */ /* 0x001f220000300800 */
[----:B--2---:R-:W-:-:S04]  /*142b0*/  @!P0 LOP3.LUT R5, R5, R4, RZ, 0x3c, !PT ;  /* 0x0000000405058212 */ /* 0x004fc800078e3cff */
[----:B------:R-:W-:-:S04]  /*142c0*/  @!P0 LOP3.LUT R4, R5, R4, RZ, 0x3c, !PT ;  /* 0x0000000405048212 */ /* 0x000fc800078e3cff */
[----:B------:R-:W-:-:S05]  /*142d0*/  @!P0 LOP3.LUT R5, R5, R4, RZ, 0x3c, !PT ;  /* 0x0000000405058212 */ /* 0x000fca00078e3cff */
[----:B------:R0:W2:Y:S04]  /*142e0*/  @!P0 LDG.E.U16 R17, [R4.64] ;  /* 0x0000000604118981 */ /* 0x0000a8000c1e1500 */
[----:B0-----:R-:W2:Y:S01]  /*142f0*/  LDL R5, [R1+0xf48] ;  /* 0x000f480001057983 */ /* 0x001ea20000100800 */
[----:B------:R-:W-:Y:S01]  /*14300*/  PRMT R16, RZ, 0x7610, R16 ;  /* 0x00007610ff107816 */ /* 0x000fe20000000010 */
[----:B---3--:R-:W-:Y:S01]  /*14310*/  @!P0 IMAD.MOV.U32 R4, RZ, RZ, R7 ;  /* 0x000000ffff048224 */ /* 0x008fe200078e0007 */
[----:B------:R-:W-:Y:S01]  /*14320*/  PRMT R13, RZ, 0x7610, R13 ;  /* 0x00007610ff0d7816 */ /* 0x000fe2000000000d */
[----:B------:R-:W-:Y:S04]  /*14330*/  STS.U16 [R2+0x5200], R21 ;  /* 0x0052001502007388 */ /* 0x000fe80000000400 */
[----:B------:R-:W3:Y:S04]  /*14340*/  LDL R7, [R1+0xeec] ;  /* 0x000eec0001077983 */ /* 0x000ee80000100800 */
[----:B--2---:R0:W2:Y:S04]  /*14350*/  @!P0 LDG.E.U16 R16, [R4.64] ;  /* 0x0000000604108981 */ /* 0x0040a8000c1e1500 */
[----:B0-----:R-:W2:Y:S01]  /*14360*/  LDL R5, [R1+0xf28] ;  /* 0x000f280001057983 */ /* 0x001ea20000100800 */
[----:B------:R-:W-:-:S03]  /*14370*/  @!P0 IMAD.MOV.U32 R4, RZ, RZ, R19 ;  /* 0x000000ffff048224 */ /* 0x000fc600078e0013 */
[----:B------:R-:W-:Y:S04]  /*14380*/  STS.U16 [R2+0x5280], R20 ;  /* 0x0052801402007388 */ /* 0x000fe80000000400 */
[----:B------:R0:W-:Y:S02]  /*14390*/  STS.U16 [R2+0x5a00], R11 ;  /* 0x005a000b02007388 */ /* 0x0001e40000000400 */
[----:B0-----:R-:W-:Y:S02]  /*143a0*/  PRMT R11, RZ, 0x7610, R11 ;  /* 0x00007610ff0b7816 */ /* 0x001fe4000000000b */
[----:B--2---:R0:W2:Y:S02]  /*143b0*/  @!P0 LDG.E.U16 R13, [R4.64] ;  /* 0x00000006040d8981 */ /* 0x0040a4000c1e1500 */
[----:B0-----:R-:W-:-:S02]  /*143c0*/  @!P0 IMAD.MOV.U32 R4, RZ, RZ, R23 ;  /* 0x000000ffff048224 */ /* 0x001fc400078e0017 */
[----:B------:R-:W-:Y:S01]  /*143d0*/  @!P0 IMAD.MOV.U32 R5, RZ, RZ, R26 ;  /* 0x000000ffff058224 */ /* 0x000fe200078e001a */
[----:B------:R0:W-:Y:S04]  /*143e0*/  STS.U16 [R2+0x5a80], R10 ;  /* 0x005a800a02007388 */ /* 0x0001e80000000400 */
[----:B------:R1:W2:Y:S04]  /*143f0*/  @!P0 LDG.E.U16 R11, [R4.64] ;  /* 0x00000006040b8981 */ /* 0x0002a8000c1e1500 */
[----:B------:R-:W2:Y:S01]  /*14400*/  S2R R19, SR_TID.X ;  /* 0x0000000000137919 */ /* 0x000ea20000002100 */
[----:B------:R-:W-:-:S03]  /*14410*/  PRMT R20, RZ, 0x7610, R20 ;  /* 0x00007610ff147816 */ /* 0x000fc60000000014 */
[----:B------:R-:W2:Y:S04]  /*14420*/  LDL R26, [R1+0xeac] ;  /* 0x000eac00011a7983 */ /* 0x000ea80000100800 */
[----:B-1----:R-:W2:Y:S01]  /*14430*/  LDL R5, [R1+0xee8] ;  /* 0x000ee80001057983 */ /* 0x002ea20000100800 */
[----:B0-----:R-:W-:Y:S01]  /*14440*/  PRMT R10, RZ, 0x7610, R10 ;  /* 0x00007610ff0a7816 */ /* 0x001fe2000000000a */
[----:B---3--:R-:W-:Y:S02]  /*14450*/  @!P0 IMAD.MOV.U32 R4, RZ, RZ, R7 ;  /* 0x000000ffff048224 */ /* 0x008fe400078e0007 */
[----:B------:R-:W3:Y:S04]  /*14460*/  LDL R23, [R1+0xe9c] ;  /* 0x000e9c0001177983 */ /* 0x000ee80000100800 */
[----:B------:R-:W3:Y:S04]  /*14470*/  LDL R7, [R1+0x1264] ;  /* 0x0012640001077983 */ /* 0x000ee80000100800 */
[----:B--2---:R0:W2:Y:S04]  /*14480*/  @!P0 LDG.E.U16 R10, [R4.64] ;  /* 0x00000006040a8981 */ /* 0x0040a8000c1e1500 */
[----:B0-----:R-:W2:Y:S04]  /*14490*/  LDL R4, [R1+0xec8] ;  /* 0x000ec80001047983 */ /* 0x001ea80000100800 */
[----:B------:R-:W2:Y:S01]  /*144a0*/  LDL R5, [R1+0xecc] ;  /* 0x000ecc0001057983 */ /* 0x000ea20000100800 */
[----:B------:R-:W-:-:S05]  /*144b0*/  LOP3.LUT R19, R19, 0x3f, RZ, 0xc0, !PT ;  /* 0x0000003f13137812 */ /* 0x000fca00078ec0ff */
[----:B------:R-:W-:Y:S02]  /*144c0*/  IMAD.SHL.U32 R2, R19, 0x2, RZ ;  /* 0x0000000213027824 */ /* 0x000fe400078e00ff */
[----:B------:R-:W3:Y:S03]  /*144d0*/  LDL R19, [R1+0x127c] ;  /* 0x00127c0001137983 */ /* 0x000ee60000100800 */
[----:B------:R-:W-:-:S05]  /*144e0*/  LOP3.LUT R2, R2, 0x30, RZ, 0x3c, !PT ;  /* 0x0000003002027812 */ /* 0x000fca00078e3cff */
[----:B------:R0:W-:Y:S04]  /*144f0*/  STS.U16 [R2+0x4300], R18 ;  /* 0x0043001202007388 */ /* 0x0001e80000000400 */
[----:B0-----:R-:W3:Y:S01]  /*14500*/  LDL R18, [R1+0x1260] ;  /* 0x0012600001127983 */ /* 0x001ee20000100800 */
[----:B--2---:R-:W-:-:S04]  /*14510*/  @!P0 LOP3.LUT R5, R5, R4, RZ, 0x3c, !PT ;  /* 0x0000000405058212 */ /* 0x004fc800078e3cff */
[----:B------:R-:W-:-:S04]  /*14520*/  @!P0 LOP3.LUT R4, R5, R4, RZ, 0x3c, !PT ;  /* 0x0000000405048212 */ /* 0x000fc800078e3cff */
[----:B------:R-:W-:-:S05]  /*14530*/  @!P0 LOP3.LUT R5, R5, R4, RZ, 0x3c, !PT ;  /* 0x0000000405058212 */ /* 0x000fca00078e3cff */
[----:B------:R0:W2:Y:S04]  /*14540*/  @!P0 LDG.E.U16 R20, [R4.64] ;  /* 0x0000000604148981 */ /* 0x0000a8000c1e1500 */
[----:B0-----:R-:W2:Y:S04]  /*14550*/  LDL.LU R4, [R1+0x80] ;  /* 0x0000800001047983 */ /* 0x001ea80000300800 */
[----:B------:R-:W3:Y:S01]  /*14560*/  LDL R5, [R1+0xca4] ;  /* 0x000ca40001057983 */ /* 0x000ee20000100800 */
[----:B----4-:R-:W-:-:S03]  /*14570*/  PRMT R0, RZ, 0x7610, R0 ;  /* 0x00007610ff007816 */ /* 0x010fc60000000000 */
[----:B--2---:R0:W-:Y:S02]  /*14580*/  STS.U16 [R2+0x4380], R4 ;  /* 0x0043800402007388 */ /* 0x0041e40000000400 */
[----:B0-----:R-:W-:Y:S02]  /*14590*/  @!P0 IMAD.MOV.U32 R4, RZ, RZ, R26 ;  /* 0x000000ffff048224 */ /* 0x001fe400078e001a */
[----:B------:R-:W2:Y:S04]  /*145a0*/  LDL R26, [R1+0x1244] ;  /* 0x00124400011a7983 */ /* 0x000ea80000100800 */
[----:B---3--:R0:W3:Y:S04]  /*145b0*/  @!P0 LDG.E.U16 R0, [R4.64] ;  /* 0x0000000604008981 */ /* 0x0080e8000c1e1500 */
[----:B0-----:R-:W4:Y:S01]  /*145c0*/  LDL.LU R5, [R1+0x50] ;  /* 0x0000500001057983 */ /* 0x001f220000300800 */
[----:B------:R-:W-:Y:S01]  /*145d0*/  PRMT R25, RZ, 0x7610, R25 ;  /* 0x00007610ff197816 */ /* 0x000fe20000000019 */
[----:B------:R-:W-:-:S02]  /*145e0*/  @!P0 IMAD.MOV.U32 R4, RZ, RZ, R19 ;  /* 0x000000ffff048224 */ /* 0x000fc400078e0013 */
[----:B------:R-:W2:Y:S04]  /*145f0*/  LDL R19, [R1+0x1224] ;  /* 0x0012240001137983 */ /* 0x000ea80000100800 */
[----:B----4-:R0:W-:Y:S02]  /*14600*/  STS.U16 [R2+0x4b00], R5 ;  /* 0x004b000502007388 */ /* 0x0101e40000000400 */
[----:B0-----:R-:W-:Y:S02]  /*14610*/  @!P0 IMAD.MOV.U32 R5, RZ, RZ, R23 ;  /* 0x000000ffff058224 */ /* 0x001fe400078e0017 */
[----:B------:R-:W4:Y:S04]  /*14620*/  LDL R23, [R1+0x1220] ;  /* 0x0012200001177983 */ /* 0x000f280000100800 */
[----:B------:R0:W2:Y:S04]  /*14630*/  @!P0 LDG.E.U16 R25, [R4.64] ;  /* 0x0000000604198981 */ /* 0x0000a8000c1e1500 */
[----:B0-----:R-:W2:Y:S01]  /*14640*/  LDL.LU R5, [R1+0x4c] ;  /* 0x00004c0001057983 */ /* 0x001ea20000300800 */
[----:B------:R-:W-:Y:S01]  /*14650*/  PRMT R27, RZ, 0x7610, R27 ;  /* 0x00007610ff1b7816 */ /* 0x000fe2000000001b */
[----:B------:R-:W-:-:S02]  /*14660*/  @!P0 IMAD.MOV.U32 R4, RZ, RZ, R7 ;  /* 0x000000ffff048224 */ /* 0x000fc400078e0007 */
[----:B--2---:R0:W-:Y:S02]  /*14670*/  STS.U16 [R2+0x4b80], R5 ;  /* 0x004b800502007388 */ /* 0x0041e40000000400 */
[----:B0-----:R-:W-:-:S05]  /*14680*/  @!P0 IMAD.MOV.U32 R5, RZ, RZ, R18 ;  /* 0x000000ffff058224 */ /* 0x001fca00078e0012 */
[----:B------:R-:W2:Y:S04]  /*14690*/  @!P0 LDG.E.U16 R27, [R4.64] ;  /* 0x00000006041b8981 */ /* 0x000ea8000c1e1500 */
[----:B------:R0:W-:Y:S04]  /*146a0*/  STL [R1+0xd4], R25 ;  /* 0x0000d41901007387 */ /* 0x0001e80000100800 */
[----:B0-----:R-:W3:Y:S04]  /*146b0*/  LDL.LU R25, [R1+0x90] ;  /* 0x0000900001197983 */ /* 0x001ee80000300800 */
[----:B------:R-:W3:Y:S04]  /*146c0*/  LDL R7, [R1+0x1204] ;  /* 0x0012040001077983 */ /* 0x000ee80000100800 */
[----:B------:R-:W3:Y:S04]  /*146d0*/  LDL.LU R18, [R1+0x94] ;  /* 0x0000940001127983 */ /* 0x000ee80000300800 */
[----:B--2---:R0:W-:Y:S04]  /*146e0*/  STL [R1+0xd0], R27 ;  /* 0x0000d01b01007387 */ /* 0x0041e80000100800 */
[----:B0-----:R-:W2:Y:S04]  /*146f0*/  LDL.LU R27, [R1+0x2478] ;  /* 0x00247800011b7983 */ /* 0x001ea80000300800 */
[----:B------:R-:W2:Y:S01]  /*14700*/  LDL R5, [R1+0x1240] ;  /* 0x0012400001057983 */ /* 0x000ea20000100800 */
[----:B------:R-:W-:Y:S01]  /*14710*/  PRMT R24, RZ, 0x7610, R24 ;  /* 0x00007610ff187816 */ /* 0x000fe20000000018 */
[----:B------:R-:W-:Y:S01]  /*14720*/  @!P0 IMAD.MOV.U32 R4, RZ, RZ, R26 ;  /* 0x000000ffff048224 */ /* 0x000fe200078e001a */
[----:B------:R-:W-:Y:S01]  /*14730*/  PRMT R21, RZ, 0x7610, R21 ;  /* 0x00007610ff157816 */ /* 0x000fe20000000015 */
[----:B------:R-:W3:Y:S04]  /*14740*/  LDL R26, [R1+0x11e4] ;  /* 0x0011e400011a7983 */ /* 0x000ee80000100800 */
[----:B--2---:R0:W2:Y:S02]  /*14750*/  @!P0 LDG.E.U16 R24, [R4.64] ;  /* 0x0000000604188981 */ /* 0x0040a4000c1e1500 */
[----:B0-----:R-:W-:-:S02]  /*14760*/  @!P0 IMAD.MOV.U32 R4, RZ, RZ, R19 ;  /* 0x000000ffff048224 */ /* 0x001fc400078e0013 */
[----:B----4-:R-:W-:-:S05]  /*14770*/  @!P0 IMAD.MOV.U32 R5, RZ, RZ, R23 ;  /* 0x000000ffff058224 */ /* 0x010fca00078e0017 */
[----:B------:R0:W4:Y:S04]  /*14780*/  @!P0 LDG.E.U16 R21, [R4.64] ;  /* 0x0000000604158981 */ /* 0x000128000c1e1500 */
[----:B--2---:R1:W-:Y:S04]  /*14790*/  STL [R1+0xcc], R24 ;  /* 0x0000cc1801007387 */ /* 0x0043e80000100800 */
[----:B-1----:R-:W2:Y:S04]  /*147a0*/  LDL.LU R24, [R1+0x74] ;  /* 0x0000740001187983 */ /* 0x002ea80000300800 */
[----:B------:R-:W2:Y:S04]  /*147b0*/  LDL.LU R19, [R1+0x4] ;  /* 0x0000040001137983 */ /* 0x000ea80000300800 */
[----:B0-----:R-:W2:Y:S04]  /*147c0*/  LDL R5, [R1+0x1200] ;  /* 0x0012000001057983 */ /* 0x001ea80000100800 */
[----:B------:R-:W-:Y:S01]  /*147d0*/  STS.U16 [R2+0x5300], R27 ;  /* 0x0053001b02007388 */ /* 0x000fe20000000400 */
[----:B---3--:R-:W-:-:S03]  /*147e0*/  @!P0 IMAD.MOV.U32 R4, RZ, RZ, R7 ;  /* 0x000000ffff048224 */ /* 0x008fc600078e0007 */
[----:B------:R-:W-:Y:S04]  /*147f0*/  STS.U16 [R2+0x5380], R22 ;  /* 0x0053801602007388 */ /* 0x000fe80000000400 */
[----:B------:R0:W-:Y:S02]  /*14800*/  STS.U16 [R2+0x5b00], R15 ;  /* 0x005b000f02007388 */ /* 0x0001e40000000400 */
[----:B0-----:R-:W-:Y:S02]  /*14810*/  PRMT R15, RZ, 0x7610, R15 ;  /* 0x00007610ff0f7816 */ /* 0x001fe4000000000f */
[----:B------:R-:W0:Y:S04]  /*14820*/  S2R R23, SR_TID.X ;  /* 0x0000000000177919 */ /* 0x000e280000002100 */
[----:B--2---:R1:W2:Y:S04]  /*14830*/  @!P0 LDG.E.U16 R15, [R4.64] ;  /* 0x00000006040f8981 */ /* 0x0042a8000c1e1500 */
[----:B-1----:R-:W3:Y:S01]  /*14840*/  LDL R5, [R1+0x11e0] ;  /* 0x0011e00001057983 */ /* 0x002ee20000100800 */
[----:B0-----:R-:W-:Y:S01]  /*14850*/  LOP3.LUT R7, R23, 0x3f, RZ, 0xc0, !PT ;  /* 0x0000003f17077812 */ /* 0x001fe200078ec0ff */
[----:B------:R-:W-:-:S02]  /*14860*/  @!P0 IMAD.MOV.U32 R4, RZ, RZ, R26 ;  /* 0x000000ffff048224 */ /* 0x000fc400078e001a */
[----:B------:R0:W-:Y:S02]  /*14870*/  STS.U16 [R2+0x5b80], R14 ;  /* 0x005b800e02007388 */ /* 0x0001e40000000400 */
[----:B------:R-:W-:Y:S01]  /*14880*/  IMAD.SHL.U32 R7, R7, 0x2, RZ ;  /* 0x0000000207077824 */ /* 0x000fe200078e00ff */
[----:B0-----:R-:W-:Y:S01]  /*14890*/  PRMT R14, RZ, 0x7610, R14 ;  /* 0x00007610ff0e7816 */ /* 0x001fe2000000000e */
[----:B------:R-:W2:Y:S03]  /*148a0*/  LDL R2, [R1+0x1184] ;  /* 0x0011840001027983 */ /* 0x000ea60000100800 */
[----:B------:R-:W-:Y:S01]  /*148b0*/  LOP3.LUT R7, R7, 0x40, RZ, 0x3c, !PT ;  /* 0x0000004007077812 */ /* 0x000fe200078e3cff */
[----:B------:R-:W2:Y:S04]  /*148c0*/  LDL.LU R23, [R1] ;  /* 0x0000000001177983 */ /* 0x000ea80000300800 */
[----:B------:R-:W2:Y:S04]  /*148d0*/  LDL R26, [R1+0x1164] ;  /* 0x00116400011a7983 */ /* 0x000ea80000100800 */
[----:B------:R0:W-:Y:S04]  /*148e0*/  STS.U16 [R7+0x4400], R25 ;  /* 0x0044001907007388 */ /* 0x0001e80000000400 */
[----:B---3--:R1:W3:Y:S04]  /*148f0*/  @!P0 LDG.E.U16 R14, [R4.64] ;  /* 0x00000006040e8981 */ /* 0x0082e8000c1e1500 */
[----:B-1----:R-:W2:Y:S04]  /*14900*/  LDL R4, [R1+0x11c0] ;  /* 0x0011c00001047983 */ /* 0x002ea80000100800 */
[----:B------:R-:W2:Y:S04]  /*14910*/  LDL R5, [R1+0x11c4] ;  /* 0x0011c40001057983 */ /* 0x000ea80000100800 */
[----:B0-----:R-:W3:Y:S01]  /*14920*/  LDL.LU R25, [R1+0x2474] ;  /* 0x0024740001197983 */ /* 0x001ee20000300800 */
[----:B--2---:R-:W-:-:S04]  /*14930*/  @!P0 LOP3.LUT R5, R5, R4, RZ, 0x3c, !PT ;  /* 0x0000000405058212 */ /* 0x004fc800078e3cff */
[C---:B------:R-:W-:Y:S02]  /*14940*/  @!P0 LOP3.LUT R4, R5.reuse, R4, RZ, 0x3c, !PT ;  /* 0x0000000405048212 */ /* 0x040fe400078e3cff */
[----:B---3--:R-:W-:Y:S02]  /*14950*/  PRMT R25, RZ, 0x7610, R25 ;  /* 0x00007610ff197816 */ /* 0x008fe40000000019 */
[----:B------:R-:W-:-:S05]  /*14960*/  @!P0 LOP3.LUT R5, R5, R4, RZ, 0x3c, !PT ;  /* 0x0000000405058212 */ /* 0x000fca00078e3cff */
[----:B------:R-:W2:Y:S04]  /*14970*/  @!P0 LDG.E.U16 R25, [R4.64] ;  /* 0x0000000604198981 */ /* 0x000ea8000c1e1500 */
[----:B------:R-:W-:Y:S04]  /*14980*/  STS.U16 [R7+0x4480], R18 ;  /* 0x0044801207007388 */ /* 0x000fe80000000400 */
[----:B--2---:R0:W-:Y:S04]  /*14990*/  STL [R1+0xdc], R25 ;  /* 0x0000dc1901007387 */ /* 0x0041e80000100800 */
[----:B0-----:R-:W2:Y:S04]  /*149a0*/  LDL.LU R25, [R1+0x2470] ;  /* 0x0024700001197983 */ /* 0x001ea80000300800 */
[----:B------:R-:W3:Y:S04]  /*149b0*/  LDL R4, [R1+0x11a0] ;  /* 0x0011a00001047983 */ /* 0x000ee80000100800 */
[----:B------:R-:W3:Y:S04]  /*149c0*/  LDL R5, [R1+0x11a4] ;  /* 0x0011a40001057983 */ /* 0x000ee80000100800 */
[----:B------:R-:W2:Y:S01]  /*149d0*/  LDL.LU R18, [R1+0x246c] ;  /* 0x00246c0001127983 */ /* 0x000ea20000300800 */
[----:B---3--:R-:W-:-:S04]  /*149e0*/  @!P0 LOP3.LUT R5, R5, R4, RZ, 0x3c, !PT ;  /* 0x0000000405058212 */ /* 0x008fc800078e3cff */
[C---:B------:R-:W-:Y:S02]  /*149f0*/  @!P0 LOP3.LUT R4, R5.reuse, R4, RZ, 0x3c, !PT ;  /* 0x0000000405048212 */ /* 0x040fe400078e3cff */
[----:B--2---:R-:W-:Y:S02]  /*14a00*/  PRMT R18, RZ, 0x7610, R18 ;  /* 0x00007610ff127816 */ /* 0x004fe40000000012 */
[----:B------:R-:W-:-:S05]  /*14a10*/  @!P0 LOP3.LUT R5, R5, R4, RZ, 0x3c, !PT ;  /* 0x0000000405058212 */ /* 0x000fca00078e3cff */
[----:B------:R-:W2:Y:S04]  /*14a20*/  @!P0 LDG.E.U16 R18, [R4.64] ;  /* 0x0000000604128981 */ /* 0x000ea8000c1e1500 */
[----:B--2---:R0:W-:Y:S04]  /*14a30*/  STL [R1+0xfc], R18 ;  /* 0x0000fc1201007387 */ /* 0x0041e80000100800 */
[----:B0-----:R-:W2:Y:S04]  /*14a40*/  LDL.LU R18, [R1+0x2468] ;  /* 0x0024680001127983 */ /* 0x001ea80000300800 */
[----:B------:R-:W3:Y:S04]  /*14a50*/  LDL.LU R4, [R1+0x78] ;  /* 0x0000780001047983 */ /* 0x000ee80000300800 */
[----:B------:R-:W4:Y:S01]  /*14a60*/  LDL R5, [R1+0x1180] ;  /* 0x0011800001057983 */ /* 0x000f220000100800 */
[----:B--2---:R-:W-:-:S03]  /*14a70*/  PRMT R18, RZ, 0x7610, R18 ;  /* 0x00007610ff127816 */ /* 0x004fc60000000012 */
[----:B---3--:R0:W-:Y:S02]  /*14a80*/  STS.U16 [R7+0x4c00], R4 ;  /* 0x004c000407007388 */ /* 0x0081e40000000400 */
[----:B0-----:R-:W-:Y:S02]  /*14a90*/  @!P0 IMAD.MOV.U32 R4, RZ, RZ, R2 ;  /* 0x000000ffff048224 */ /* 0x001fe400078e0002 */
[----:B------:R-:W2:Y:S04]  /*14aa0*/  LDL.LU R2, [R1+0xa0] ;  /* 0x0000a00001027983 */ /* 0x000ea80000300800 */
[----:B----4-:R-:W3:Y:S04]  /*14ab0*/  @!P0 LDG.E.U16 R18, [R4.64] ;  /* 0x0000000604128981 */ /* 0x010ee8000c1e1500 */
[----:B---3--:R0:W-:Y:S04]  /*14ac0*/  STL [R1+0xf8], R18 ;  /* 0x0000f81201007387 */ /* 0x0081e80000100800 */
[----:B0-----:R-:W3:Y:S04]  /*14ad0*/  LDL.LU R18, [R1+0x2464] ;  /* 0x0024640001127983 */ /* 0x001ee80000300800 */
[----:B------:R-:W4:Y:S01]  /*14ae0*/  LDL R5, [R1+0x1160] ;  /* 0x0011600001057983 */ /* 0x000f220000100800 */
[----:B------:R-:W-:Y:S01]  /*14af0*/  @!P0 IMAD.MOV.U32 R4, RZ, RZ, R26 ;  /* 0x000000ffff048224 */ /* 0x000fe200078e001a */
[----:B---3--:R-:W-:-:S06]  /*14b00*/  PRMT R18, RZ, 0x7610, R18 ;  /* 0x00007610ff127816 */ /* 0x008fcc0000000012 */
[----:B----4-:R-:W3:Y:S04]  /*14b10*/  @!P0 LDG.E.U16 R18, [R4.64] ;  /* 0x0000000604128981 */ /* 0x010ee8000c1e1500 */
[----:B------:R0:W-:Y:S04]  /*14b20*/  STS.U16 [R7+0x4c80], R24 ;  /* 0x004c801807007388 */ /* 0x0001e80000000400 */
[----:B0-----:R-:W4:Y:S04]  /*14b30*/  LDL R24, [R1+0x1104] ;  /* 0x0011040001187983 */ /* 0x001f280000100800 */
[----:B------:R-:W2:Y:S04]  /*14b40*/  LDL.LU R26, [R1+0xa4] ;  /* 0x0000a400011a7983 */ /* 0x000ea80000300800 */
[----:B------:R-:W-:Y:S04]  /*14b50*/  STS.U16 [R7+0x5400], R19 ;  /* 0x0054001307007388 */ /* 0x000fe80000000400 */
[----:B---3--:R0:W-:Y:S04]  /*14b60*/  STL [R1+0xf4], R18 ;  /* 0x0000f41201007387 */ /* 0x0081e80000100800 */
[----:B0-----:R-:W3:Y:S04]  /*14b70*/  LDL.LU R18, [R1+0x2460] ;  /* 0x0024600001127983 */ /* 0x001ee80000300800 */
[----:B------:R-:W2:Y:S04]  /*14b80*/  LDL R4, [R1+0x1140] ;  /* 0x0011400001047983 */ /* 0x000ea80000100800 */
[----:B------:R-:W2:Y:S04]  /*14b90*/  LDL R5, [R1+0x1144] ;  /* 0x0011440001057983 */ /* 0x000ea80000100800 */
[----:B------:R-:W3:Y:S01]  /*14ba0*/  LDL.LU R19, [R1+0x245c] ;  /* 0x00245c0001137983 */ /* 0x000ee20000300800 */
[----:B--2---:R-:W-:-:S04]  /*14bb0*/  @!P0 LOP3.LUT R5, R5, R4, RZ, 0x3c, !PT ;  /* 0x0000000405058212 */ /* 0x004fc800078e3cff */
[C---:B------:R-:W-:Y:S02]  /*14bc0*/  @!P0 LOP3.LUT R4, R5.reuse, R4, RZ, 0x3c, !PT ;  /* 0x0000000405048212 */ /* 0x040fe400078e3cff */
[----:B---3--:R-:W-:Y:S02]  /*14bd0*/  PRMT R19, RZ, 0x7610, R19 ;  /* 0x00007610ff137816 */ /* 0x008fe40000000013 */
[----:B------:R-:W-:-:S05]  /*14be0*/  @!P0 LOP3.LUT R5, R5, R4, RZ, 0x3c, !PT ;  /* 0x0000000405058212 */ /* 0x000fca00078e3cff */
[----:B------:R-:W2:Y:S04]  /*14bf0*/  @!P0 LDG.E.U16 R19, [R4.64] ;  /* 0x0000000604138981 */ /* 0x000ea8000c1e1500 */
[----:B--2---:R0:W-:Y:S04]  /*14c00*/  STL [R1+0xf0], R19 ;  /* 0x0000f01301007387 */ /* 0x0041e80000100800 */
[----:B0-----:R-:W2:Y:S04]  /*14c10*/  LDL.LU R19, [R1+0x2458] ;  /* 0x0024580001137983 */ /* 0x001ea80000300800 */
[----:B------:R-:W3:Y:S04]  /*14c20*/  LDL R4, [R1+0x1120] ;  /* 0x0011200001047983 */ /* 0x000ee80000100800 */
[----:B------:R-:W3:Y:S01]  /*14c30*/  LDL R5, [R1+0x1124] ;  /* 0x0011240001057983 */ /* 0x000ee20000100800 */
[----:B------:R-:W-:-:S03]  /*14c40*/  PRMT R28, RZ, 0x7610, R28 ;  /* 0x00007610ff1c7816 */ /* 0x000fc6000000001c */
[----:B------:R0:W-:Y:S04]  /*14c50*/  STS.U16 [R7+0x5480], R23 ;  /* 0x0054801707007388 */ /* 0x0001e80000000400 */
[----:B0-----:R-:W2:Y:S01]  /*14c60*/  LDL.LU R23, [R1+0x88] ;  /* 0x0000880001177983 */ /* 0x001ea20000300800 */
[----:B---3--:R-:W-:-:S04]  /*14c70*/  @!P0 LOP3.LUT R5, R5, R4, RZ, 0x3c, !PT ;  /* 0x0000000405058212 */ /* 0x008fc800078e3cff */
[----:B------:R-:W-:-:S04]  /*14c80*/  @!P0 LOP3.LUT R4, R5, R4, RZ, 0x3c, !PT ;  /* 0x0000000405048212 */ /* 0x000fc800078e3cff */
[----:B------:R-:W-:-:S05]  /*14c90*/  @!P0 LOP3.LUT R5, R5, R4, RZ, 0x3c, !PT ;  /* 0x0000000405058212 */ /* 0x000fca00078e3cff */
[----:B------:R0:W3:Y:S04]  /*14ca0*/  @!P0 LDG.E.U16 R28, [R4.64] ;  /* 0x00000006041c8981 */ /* 0x0000e8000c1e1500 */
[----:B0-----:R-:W2:Y:S01]  /*14cb0*/  LDL R5, [R1+0x1100] ;  /* 0x0011000001057983 */ /* 0x001ea20000100800 */
[----:B------:R-:W-:Y:S01]  /*14cc0*/  PRMT R8, RZ, 0x7610, R8 ;  /* 0x00007610ff087816 */ /* 0x000fe20000000008 */
[----:B----4-:R-:W-:Y:S02]  /*14cd0*/  @!P0 IMAD.MOV.U32 R4, RZ, RZ, R24 ;  /* 0x000000ffff048224 */ /* 0x010fe400078e0018 */
[----:B---3--:R0:W-:Y:S04]  /*14ce0*/  STL [R1+0xec], R28 ;  /* 0x0000ec1c01007387 */ /* 0x0081e80000100800 */
[----:B------:R-:W3:Y:S04]  /*14cf0*/  LDL.LU R24, [R1+0x1c] ;  /* 0x00001c0001187983 */ /* 0x000ee80000300800 */
[----:B--2---:R1:W2:Y:S04]  /*14d00*/  @!P0 LDG.E.U16 R8, [R4.64] ;  /* 0x0000000604088981 */ /* 0x0042a8000c1e1500 */
[----:B-1----:R-:W4:Y:S04]  /*14d10*/  LDL R4, [R1+0x10e0] ;  /* 0x0010e00001047983 */ /* 0x002f280000100800 */
[----:B------:R-:W4:Y:S01]  /*14d20*/  LDL R5, [R1+0x10e4] ;  /* 0x0010e40001057983 */ /* 0x000f220000100800 */
[----:B------:R-:W-:-:S03]  /*14d30*/  PRMT R25, RZ, 0x7610, R25 ;  /* 0x00007610ff197816 */ /* 0x000fc60000000019 */
[----:B0-----:R-:W0:Y:S01]  /*14d40*/  S2R R28, SR_TID.X ;  /* 0x00000000001c7919 */ /* 0x001e220000002100 */
[----:B----4-:R-:W-:-:S04]  /*14d50*/  @!P0 LOP3.LUT R5, R5, R4, RZ, 0x3c, !PT ;  /* 0x0000000405058212 */ /* 0x010fc800078e3cff */
[----:B------:R-:W-:-:S04]  /*14d60*/  @!P0 LOP3.LUT R4, R5, R4, RZ, 0x3c, !PT ;  /* 0x0000000405048212 */ /* 0x000fc800078e3cff */
[----:B------:R-:W-:-:S05]  /*14d70*/  @!P0 LOP3.LUT R5, R5, R4, RZ, 0x3c, !PT ;  /* 0x0000000405058212 */ /* 0x000fca00078e3cff */
[----:B------:R-:W4:Y:S01]  /*14d80*/  @!P0 LDG.E.U16 R25, [R4.64] ;  /* 0x0000000604198981 */ /* 0x000f22000c1e1500 */
[----:B0-----:R-:W-:-:S03]  /*14d90*/  LOP3.LUT R28, R28, 0x3f, RZ, 0xc0, !PT ;  /* 0x0000003f1c1c7812 */ /* 0x001fc600078ec0ff */
[----:B------:R-:W-:Y:S04]  /*14da0*/  STS.U16 [R7+0x5c00], R19 ;  /* 0x005c001307007388 */ /* 0x000fe80000000400 */
[----:B------:R0:W-:Y:S04]  /*14db0*/  STS.U16 [R7+0x5c80], R18 ;  /* 0x005c801207007388 */ /* 0x0001e80000000400 */
[----:B--2---:R1:W-:Y:S01]  /*14dc0*/  STL [R1+0xe8], R8 ;  /* 0x0000e80801007387 */ /* 0x0043e20000100800 */
[----:B0-----:R-:W-:-:S03]  /*14dd0*/  IMAD.SHL.U32 R7, R28, 0x2, RZ ;  /* 0x000000021c077824 */ /* 0x001fc600078e00ff */
[----:B-1----:R-:W2:Y:S04]  /*14de0*/  LDL R8, [R1+0x1084] ;  /* 0x0010840001087983 */ /* 0x002ea80000100800 */
[----:B------:R-:W2:Y:S04]  /*14df0*/  LDL.LU R28, [R1+0x18] ;  /* 0x00001800011c7983 */ /* 0x000ea80000300800 */
[----:B----4-:R0:W-:Y:S04]  /*14e00*/  STL [R1+0xe4], R25 ;  /* 0x0000e41901007387 */ /* 0x0101e80000100800 */
[----:B0-----:R-:W4:Y:S04]  /*14e10*/  LDL.LU R25, [R1+0x2454] ;  /* 0x0024540001197983 */ /* 0x001f280000300800 */
[----:B------:R-:W2:Y:S04]  /*14e20*/  LDL R4, [R1+0x10c0] ;  /* 0x0010c00001047983 */ /* 0x000ea80000100800 */
[----:B------:R-:W2:Y:S01]  /*14e30*/  LDL R5, [R1+0x10c4] ;  /* 0x0010c40001057983 */ /* 0x000ea20000100800 */
[----:B----4-:R-:W-:-:S02]  /*14e40*/  PRMT R25, RZ, 0x7610, R25 ;  /* 0x00007610ff197816 */ /* 0x010fc40000000019 */
[----:B--2---:R-:W-:-:S04]  /*14e50*/  @!P0 LOP3.LUT R5, R5, R4, RZ, 0x3c, !PT ;  /* 0x0000000405058212 */ /* 0x004fc800078e3cff */
[----:B------:R-:W-:-:S04]  /*14e60*/  @!P0 LOP3.LUT R4, R5, R4, RZ, 0x3c, !PT ;  /* 0x0000000405048212 */ /* 0x000fc800078e3cff */
[----:B------:R-:W-:-:S05]  /*14e70*/  @!P0 LOP3.LUT R5, R5, R4, RZ, 0x3c, !PT ;  /* 0x0000000405058212 */ /* 0x000fca00078e3cff */
[----:B------:R-:W2:Y:S01]  /*14e80*/  @!P0 LDG.E.U16 R25, [R4.64] ;  /* 0x0000000604198981 */ /* 0x000ea2000c1e1500 */
[----:B------:R-:W-:-:S05]  /*14e90*/  LOP3.LUT R7, R7, 0x50, RZ, 0x3c, !PT ;  /* 0x0000005007077812 */ /* 0x000fca00078e3cff */
[----:B------:R0:W-:Y:S04]  /*14ea0*/  STS.U16 [R7+0x4500], R2 ;  /* 0x0045000207007388 */ /* 0x0001e80000000400 */
[----:B0-----:R-:W4:Y:S04]  /*14eb0*/  LDL R2, [R1+0x1064] ;  /* 0x0010640001027983 */ /* 0x001f280000100800 */
[----:B------:R-:W-:Y:S04]  /*14ec0*/  STS.U16 [R7+0x4580], R26 ;  /* 0x0045801a07007388 */ /* 0x000fe80000000400 */
[----:B--2---:R0:W-:Y:S04]  /*14ed0*/  STL [R1+0x100], R25 ;  /* 0x0001001901007387 */ /* 0x0041e80000100800 */
[----:B0-----:R-:W2:Y:S04]  /*14ee0*/  LDL.LU R25, [R1+0x2450] ;  /* 0x0024500001197983 */ /* 0x001ea80000300800 */
        /* <DEDUP_REMOVED lines=10> */
[----:B------:R-:W3:Y:S04]  /*14f90*/  LDL.LU R4, [R1+0x84] ;  /* 0x0000840001047983 */ /* 0x000ee80000300800 */
[----:B------:R-:W2:Y:S01]  /*14fa0*/  LDL R5, [R1+0x1080] ;  /* 0x0010800001057983 */ /* 0x000ea20000100800 */
[----:B------:R-:W-:-:S03]  /*14fb0*/  PRMT R3, RZ, 0x7610, R3 ;  /* 0x00007610ff037816 */ /* 0x000fc60000000003 */
[----:B---3--:R0:W-:Y:S02]  /*14fc0*/  STS.U16 [R7+0x4d00], R4 ;  /* 0x004d000407007388 */ /* 0x0081e40000000400 */
[----:B0-----:R-:W-:-:S05]  /*14fd0*/  @!P0 IMAD.MOV.U32 R4, RZ, RZ, R8 ;  /* 0x000000ffff048224 */ /* 0x001fca00078e0008 */
[----:B--2---:R0:W2:Y:S04]  /*14fe0*/  @!P0 LDG.E.U16 R3, [R4.64] ;  /* 0x0000000604038981 */ /* 0x0040a8000c1e1500 */
[----:B0-----:R-:W3:Y:S01]  /*14ff0*/  LDL R5, [R1+0x1060] ;  /* 0x0010600001057983 */ /* 0x001ee20000100800 */
[----:B------:R-:W-:Y:S01]  /*15000*/  PRMT R26, RZ, 0x7610, R26 ;  /* 0x00007610ff1a7816 */ /* 0x000fe2000000001a */
[----:B----4-:R-:W-:-:S05]  /*15010*/  @!P0 IMAD.MOV.U32 R4, RZ, RZ, R2 ;  /* 0x000000ffff048224 */ /* 0x010fca00078e0002 */
[----:B---3--:R-:W3:Y:S04]  /*15020*/  @!P0 LDG.E.U16 R26, [R4.64] ;  /* 0x00000006041a8981 */ /* 0x008ee8000c1e1500 */
[----:B--2---:R0:W-:Y:S04]  /*15030*/  STL [R1+0x10c], R3 ;  /* 0x00010c0301007387 */ /* 0x0041e80000100800 */
[----:B------:R1:W-:Y:S04]  /*15040*/  STS.U16 [R7+0x4d80], R23 ;  /* 0x004d801707007388 */ /* 0x0003e80000000400 */
[----:B0-----:R-:W2:Y:S04]  /*15050*/  LDL.LU R3, [R1+0xc4] ;  /* 0x0000c40001037983 */ /* 0x001ea80000300800 */
[----:B-1----:R-:W4:Y:S04]  /*15060*/  LDL R23, [R1+0x1000] ;  /* 0x0010000001177983 */ /* 0x002f280000100800 */
[----:B------:R-:W2:Y:S04]  /*15070*/  LDL R8, [R1+0x1004] ;  /* 0x0010040001087983 */ /* 0x000ea80000100800 */
[----:B------:R-:W2:Y:S04]  /*15080*/  LDL.LU R2, [R1+0xc8] ;  /* 0x0000c80001027983 */ /* 0x000ea80000300800 */
[----:B---3--:R0:W-:Y:S04]  /*15090*/  STL [R1+0x564], R26 ;  /* 0x0005641a01007387 */ /* 0x0081e80000100800 */
[----:B0-----:R-:W3:Y:S04]  /*150a0*/  LDL.LU R26, [R1+0x2444] ;  /* 0x00244400011a7983 */ /* 0x001ee80000300800 */
[----:B------:R-:W2:Y:S04]  /*150b0*/  LDL R4, [R1+0x1040] ;  /* 0x0010400001047983 */ /* 0x000ea80000100800 */
[----:B------:R-:W2:Y:S01]  /*150c0*/  LDL R5, [R1+0x1044] ;  /* 0x0010440001057983 */ /* 0x000ea20000100800 */
[----:B---3--:R-:W-:-:S02]  /*150d0*/  PRMT R26, RZ, 0x7610, R26 ;  /* 0x00007610ff1a7816 */ /* 0x008fc4000000001a */
[----:B--2---:R-:W-:-:S04]  /*150e0*/  @!P0 LOP3.LUT R5, R5, R4, RZ, 0x3c, !PT ;  /* 0x0000000405058212 */ /* 0x004fc800078e3cff */
[----:B------:R-:W-:-:S04]  /*150f0*/  @!P0 LOP3.LUT R4, R5, R4, RZ, 0x3c, !PT ;  /* 0x0000000405048212 */ /* 0x000fc800078e3cff */
[----:B------:R-:W-:-:S05]  /*15100*/  @!P0 LOP3.LUT R5, R5, R4, RZ, 0x3c, !PT ;  /* 0x0000000405058212 */ /* 0x000fca00078e3cff */
[----:B------:R-:W2:Y:S04]  /*15110*/  @!P0 LDG.E.U16 R26, [R4.64] ;  /* 0x00000006041a8981 */ /* 0x000ea8000c1e1500 */
[----:B------:R0:W-:Y:S04]  /*15120*/  STS.U16 [R7+0x5500], R24 ;  /* 0x0055001807007388 */ /* 0x0001e80000000400 */
[----:B0-----:R-:W3:Y:S04]  /*15130*/  LDL.LU R24, [R1+0x98] ;  /* 0x0000980001187983 */ /* 0x001ee80000300800 */
        /* <DEDUP_REMOVED lines=8> */
[----:B------:R0:W2:Y:S01]  /*151c0*/  @!P0 LDG.E.U16 R26, [R4.64] ;  /* 0x00000006041a8981 */ /* 0x0000a2000c1e1500 */
[----:B------:R-:W-:-:S03]  /*151d0*/  PRMT R6, RZ, 0x7610, R6 ;  /* 0x00007610ff067816 */ /* 0x000fc60000000006 */
[----:B------:R1:W-:Y:S01]  /*151e0*/  STS.U16 [R7+0x5580], R28 ;  /* 0x0055801c07007388 */ /* 0x0003e20000000400 */
[----:B0-----:R-:W-:Y:S02]  /*151f0*/  @!P0 IMAD.MOV.U32 R4, RZ, RZ, R8 ;  /* 0x000000ffff048224 */ /* 0x001fe400078e0008 */
[----:B----4-:R-:W-:Y:S01]  /*15200*/  @!P0 IMAD.MOV.U32 R5, RZ, RZ, R23 ;  /* 0x000000ffff058224 */ /* 0x010fe200078e0017 */
[----:B-1----:R-:W3:Y:S04]  /*15210*/  LDL.LU R28, [R1+0x9c] ;  /* 0x00009c00011c7983 */ /* 0x002ee80000300800 */
[----:B------:R0:W4:Y:S04]  /*15220*/  @!P0 LDG.E.U16 R6, [R4.64] ;  /* 0x0000000604068981 */ /* 0x000128000c1e1500 */
[----:B--2---:R1:W-:Y:S04]  /*15230*/  STL [R1+0x11c], R26 ;  /* 0x00011c1a01007387 */ /* 0x0043e80000100800 */
[----:B-1----:R-:W2:Y:S04]  /*15240*/  LDL.LU R26, [R1+0x243c] ;  /* 0x00243c00011a7983 */ /* 0x002ea80000300800 */
[----:B0-----:R-:W2:Y:S04]  /*15250*/  LDL R4, [R1+0xfe0] ;  /* 0x000fe00001047983 */ /* 0x001ea80000100800 */
[----:B------:R-:W2:Y:S01]  /*15260*/  LDL R5, [R1+0xfe4] ;  /* 0x000fe40001057983 */ /* 0x000ea20000100800 */
[----:B------:R-:W-:-:S03]  /*15270*/  PRMT R9, RZ, 0x7610, R9 ;  /* 0x00007610ff097816 */ /* 0x000fc60000000009 */
[----:B------:R-:W0:Y:S04]  /*15280*/  S2R R23, SR_TID.X ;  /* 0x0000000000177919 */ /* 0x000e280000002100 */
[----:B------:R-:W3:Y:S01]  /*15290*/  LDL.LU R8, [R1+0x48] ;  /* 0x0000480001087983 */ /* 0x000ee20000300800 */
[----:B--2---:R-:W-:-:S04]  /*152a0*/  @!P0 LOP3.LUT R5, R5, R4, RZ, 0x3c, !PT ;  /* 0x0000000405058212 */ /* 0x004fc800078e3cff */
[----:B------:R-:W-:-:S04]  /*152b0*/  @!P0 LOP3.LUT R4, R5, R4, RZ, 0x3c, !PT ;  /* 0x0000000405048212 */ /* 0x000fc800078e3cff */
[----:B------:R-:W-:-:S05]  /*152c0*/  @!P0 LOP3.LUT R5, R5, R4, RZ, 0x3c, !PT ;  /* 0x0000000405058212 */ /* 0x000fca00078e3cff */
[----:B------:R-:W2:Y:S04]  /*152d0*/  @!P0 LDG.E.U16 R9, [R4.64] ;  /* 0x0000000604098981 */ /* 0x000ea8000c1e1500 */
[----:B----4-:R0:W-:Y:S04]  /*152e0*/  STL [R1+0x118], R6 ;  /* 0x0001180601007387 */ /* 0x0101e80000100800 */
[----:B------:R-:W-:Y:S01]  /*152f0*/  STS.U16 [R7+0x5d00], R26 ;  /* 0x005d001a07007388 */ /* 0x000fe20000000400 */
[----:B0-----:R-:W-:-:S03]  /*15300*/  LOP3.LUT R6, R23, 0x3f, RZ, 0xc0, !PT ;  /* 0x0000003f17067812 */ /* 0x001fc600078ec0ff */
[----:B------:R0:W-:Y:S02]  /*15310*/  STS.U16 [R7+0x5d80], R25 ;  /* 0x005d801907007388 */ /* 0x0001e40000000400 */
[----:B------:R-:W-:Y:S02]  /*15320*/  IMAD.SHL.U32 R6, R6, 0x2, RZ ;  /* 0x0000000206067824 */ /* 0x000fe400078e00ff */
[----:B------:R-:W4:Y:S04]  /*15330*/  LDL R23, [R1+0xf80] ;  /* 0x000f800001177983 */ /* 0x000f280000100800 */
[----:B0-----:R-:W3:Y:S01]  /*15340*/  LDL R7, [R1+0xf84] ;  /* 0x000f840001077983 */ /* 0x001ee20000100800 */
[----:B------:R-:W-:-:S05]  /*15350*/  LOP3.LUT R6, R6, 0x60, RZ, 0x3c, !PT ;  /* 0x0000006006067812 */ /* 0x000fca00078e3cff */
        /* <DEDUP_REMOVED lines=20> */
[----:B------:R0:W-:Y:S04]  /*154a0*/  STS.U16 [R6+0x4680], R2 ;  /* 0x0046800206007388 */ /* 0x0001e80000000400 */
[----:B0-----:R-:W3:Y:S04]  /*154b0*/  LDL.LU R2, [R1+0x10] ;  /* 0x0000100001027983 */ /* 0x001ee80000300800 */
[----:B--2---:R0:W-:Y:S04]  /*154c0*/  STL [R1+0x56c], R3 ;  /* 0x00056c0301007387 */ /* 0x0041e80000100800 */
[----:B0-----:R-:W2:Y:S01]  /*154d0*/  LDL.LU R3, [R1+0x242c] ;  /* 0x00242c0001037983 */ /* 0x001ea20000300800 */
[----:B------:R-:W-:-:S02]  /*154e0*/  @!P0 IMAD.MOV.U32 R4, RZ, RZ, R7 ;  /* 0x000000ffff048224 */ /* 0x000fc400078e0007 */
[----:B----4-:R-:W-:Y:S01]  /*154f0*/  @!P0 IMAD.MOV.U32 R5, RZ, RZ, R23 ;  /* 0x000000ffff058224 */ /* 0x010fe200078e0017 */
[----:B------:R-:W-:Y:S01]  /*15500*/  PRMT R9, RZ, 0x7610, R9 ;  /* 0x00007610ff097816 */ /* 0x000fe20000000009 */
[----:B------:R0:W-:Y:S04]  /*15510*/  STS.U16 [R6+0x4e00], R24 ;  /* 0x004e001806007388 */ /* 0x0001e80000000400 */
[----:B------:R-:W4:Y:S04]  /*15520*/  LDL R23, [R1+0xf24] ;  /* 0x000f240001177983 */ /* 0x000f280000100800 */
[----:B0-----:R-:W3:Y:S01]  /*15530*/  LDL R24, [R1+0xf00] ;  /* 0x000f000001187983 */ /* 0x001ee20000100800 */
[----:B--2---:R-:W-:-:S06]  /*15540*/  PRMT R3, RZ, 0x7610, R3 ;  /* 0x00007610ff037816 */ /* 0x004fcc0000000003 */
[----:B------:R0:W2:Y:S04]  /*15550*/  @!P0 LDG.E.U16 R3, [R4.64] ;  /* 0x0000000604038981 */ /* 0x0000a8000c1e1500 */
[----:B0-----:R-:W2:Y:S04]  /*15560*/  LDL R4, [R1+0xf60] ;  /* 0x000f600001047983 */ /* 0x001ea80000100800 */
[----:B------:R-:W2:Y:S02]  /*15570*/  LDL R5, [R1+0xf64] ;  /* 0x000f640001057983 */ /* 0x000ea40000100800 */
[----:B--2---:R-:W-:-:S04]  /*15580*/  @!P0 LOP3.LUT R5, R5, R4, RZ, 0x3c, !PT ;  /* 0x0000000405058212 */ /* 0x004fc800078e3cff */
[----:B------:R-:W-:-:S04]  /*15590*/  @!P0 LOP3.LUT R4, R5, R4, RZ, 0x3c, !PT ;  /* 0x0000000405048212 */ /* 0x000fc800078e3cff */
[----:B------:R-:W-:-:S05]  /*155a0*/  @!P0 LOP3.LUT R5, R5, R4, RZ, 0x3c, !PT ;  /* 0x0000000405058212 */ /* 0x000fca00078e3cff */
[----:B------:R-:W2:Y:S04]  /*155b0*/  @!P0 LDG.E.U16 R9, [R4.64] ;  /* 0x0000000604098981 */ /* 0x000ea8000c1e1500 */
[----:B------:R0:W-:Y:S04]  /*155c0*/  STL [R1+0x110], R3 ;  /* 0x0001100301007387 */ /* 0x0001e80000100800 */
[----:B------:R1:W-:Y:S04]  /*155d0*/  STS.U16 [R6+0x4e80], R28 ;  /* 0x004e801c06007388 */ /* 0x0003e80000000400 */
[----:B0-----:R-:W3:Y:S04]  /*155e0*/  LDL R3, [R1+0xf04] ;  /* 0x000f040001037983 */ /* 0x001ee80000100800 */
[----:B------:R-:W3:Y:S04]  /*155f0*/  LDL.LU R7, [R1+0x5cc] ;  /* 0x0005cc0001077983 */ /* 0x000ee80000300800 */
[----:B-1----:R-:W3:Y:S04]  /*15600*/  LDL.LU R28, [R1+0xee0] ;  /* 0x000ee000011c7983 */ /* 0x002ee80000300800 */
[----:B--2---:R0:W-:Y:S04]  /*15610*/  STL [R1+0x104], R9 ;  /* 0x0001040901007387 */ /* 0x0041e80000100800 */
[----:B0-----:R-:W2:Y:S04]  /*15620*/  LDL.LU R9, [R1+0x2428] ;  /* 0x0024280001097983 */ /* 0x001ea80000300800 */
[----:B------:R-:W3:Y:S04]  /*15630*/  LDL R4, [R1+0xf40] ;  /* 0x000f400001047983 */ /* 0x000ee80000100800 */
[----:B------:R-:W3:Y:S04]  /*15640*/  LDL R5, [R1+0xf44] ;  /* 0x000f440001057983 */ /* 0x000ee80000100800 */
[----:B------:R0:W-:Y:S04]  /*15650*/  STS.U16 [R6+0x5600], R8 ;  /* 0x0056000806007388 */ /* 0x0001e80000000400 */
[----:B0-----:R-:W4:Y:S01]  /*15660*/  LDL.LU R8, [R1+0x640] ;  /* 0x0006400001087983 */ /* 0x001f220000300800 */
[----:B--2---:R-:W-:-:S02]  /*15670*/  PRMT R9, RZ, 0x7610, R9 ;  /* 0x00007610ff097816 */ /* 0x004fc40000000009 */
[----:B---3--:R-:W-:-:S04]  /*15680*/  @!P0 LOP3.LUT R5, R5, R4, RZ, 0x3c, !PT ;  /* 0x0000000405058212 */ /* 0x008fc800078e3cff */
[----:B------:R-:W-:-:S04]  /*15690*/  @!P0 LOP3.LUT R4, R5, R4, RZ, 0x3c, !PT ;  /* 0x0000000405048212 */ /* 0x000fc800078e3cff */
[----:B------:R-:W-:-:S05]  /*156a0*/  @!P0 LOP3.LUT R5, R5, R4, RZ, 0x3c, !PT ;  /* 0x0000000405058212 */ /* 0x000fca00078e3cff */
[----:B------:R0:W2:Y:S04]  /*156b0*/  @!P0 LDG.E.U16 R9, [R4.64] ;  /* 0x0000000604098981 */ /* 0x0000a8000c1e1500 */
[----:B0-----:R-:W3:Y:S04]  /*156c0*/  LDL.LU R4, [R1+0x40] ;  /* 0x0000400001047983 */ /* 0x001ee80000300800 */
[----:B------:R-:W3:Y:S04]  /*156d0*/  LDL R5, [R1+0xf20] ;  /* 0x000f200001057983 */ /* 0x000ee80000100800 */
[----:B--2---:R0:W-:Y:S04]  /*156e0*/  STL [R1+0xe0], R9 ;  /* 0x0000e00901007387 */ /* 0x0041e80000100800 */
[----:B0-----:R-:W2:Y:S04]  /*156f0*/  LDL.LU R9, [R1+0x5c4] ;  /* 0x0005c40001097983 */ /* 0x001ea80000300800 */
[----:B---3--:R0:W-:Y:S04]  /*15700*/  STS.U16 [R6+0x5680], R4 ;  /* 0x0056800406007388 */ /* 0x0081e80000000400 */
[----:B0-----:R-:W3:Y:S01]  /*15710*/  LDL.LU R6, [R1+0x2424] ;  /* 0x0024240001067983 */ /* 0x001ee20000300800 */
[----:B----4-:R-:W-:-:S03]  /*15720*/  @!P0 IMAD.MOV.U32 R4, RZ, RZ, R23 ;  /* 0x000000ffff048224 */ /* 0x010fc600078e0017 */
[----:B------:R-:W4:Y:S01]  /*15730*/  LDL.LU R23, [R1+0x5c8] ;  /* 0x0005c80001177983 */ /* 0x000f220000300800 */
[----:B---3--:R-:W-:-:S06]  /*15740*/  PRMT R6, RZ, 0x7610, R6 ;  /* 0x00007610ff067816 */ /* 0x008fcc0000000006 */
[----:B------:R0:W3:Y:S04]  /*15750*/  @!P0 LDG.E.U16 R6, [R4.64] ;  /* 0x0000000604068981 */ /* 0x0000e8000c1e1500 */
[----:B0-----:R-:W0:Y:S02]  /*15760*/  S2R R5, SR_TID.X ;  /* 0x0000000000057919 */ /* 0x001e240000002100 */
[----:B0-----:R-:W-:-:S05]  /*15770*/  LOP3.LUT R5, R5, 0x3f, RZ, 0xc0, !PT ;  /* 0x0000003f05057812 */ /* 0x001fca00078ec0ff */
[----:B------:R-:W-:Y:S01]  /*15780*/  IMAD.SHL.U32 R4, R5, 0x2, RZ ;  /* 0x0000000205047824 */ /* 0x000fe200078e00ff */
[----:B---3--:R0:W-:Y:S04]  /*15790*/  STL [R1+0xc8], R6 ;  /* 0x0000c80601007387 */ /* 0x0081e80000100800 */
[----:B0-----:R-:W3:Y:S04]  /*157a0*/  LDL.LU R6, [R1+0x2420] ;  /* 0x0024200001067983 */ /* 0x001ee80000300800 */
[----:B------:R-:W2:Y:S01]  /*157b0*/  LDL.LU R5, [R1+0x14] ;  /* 0x0000140001057983 */ /* 0x000ea20000300800 */
[----:B------:R-:W-:-:S02]  /*157c0*/  LOP3.LUT R4, R4, 0x60, RZ, 0x3c, !PT ;  /* 0x0000006004047812 */ /* 0x000fc400078e3cff */
[----:B---3--:R-:W-:-:S03]  /*157d0*/  PRMT R6, RZ, 0x7610, R6 ;  /* 0x00007610ff067816 */ /* 0x008fc60000000006 */
[----:B--2---:R0:W-:Y:S02]  /*157e0*/  STS.U16 [R4+0x5e00], R5 ;  /* 0x005e000504007388 */ /* 0x0041e40000000400 */
[----:B0-----:R-:W-:Y:S02]  /*157f0*/  @!P0 IMAD.MOV.U32 R4, RZ, RZ, R3 ;  /* 0x000000ffff048224 */ /* 0x001fe400078e0003 */
[----:B------:R-:W-:Y:S02]  /*15800*/  @!P0 IMAD.MOV.U32 R5, RZ, RZ, R24 ;  /* 0x000000ffff058224 */ /* 0x000fe400078e0018 */
[----:B------:R-:W2:Y:S04]  /*15810*/  LDL.LU R24, [R1+0x8c] ;  /* 0x00008c0001187983 */ /* 0x000ea80000300800 */
[----:B------:R0:W3:Y:S04]  /*15820*/  @!P0 LDG.E.U16 R6, [R4.64] ;  /* 0x0000000604068981 */ /* 0x0000e8000c1e1500 */
[----:B0-----:R-:W0:Y:S02]  /*15830*/  S2R R5, SR_TID.X ;  /* 0x0000000000057919 */ /* 0x001e240000002100 */
[----:B0-----:R-:W-:-:S05]  /*15840*/  LOP3.LUT R5, R5, 0x3f, RZ, 0xc0, !PT ;  /* 0x0000003f05057812 */ /* 0x001fca00078ec0ff */
[----:B------:R-:W-:Y:S01]  /*15850*/  IMAD.SHL.U32 R4, R5, 0x2, RZ ;  /* 0x0000000205047824 */ /* 0x000fe200078e00ff */
[----:B---3--:R0:W-:Y:S04]  /*15860*/  STL [R1+0xc4], R6 ;  /* 0x0000c40601007387 */ /* 0x0081e80000100800 */
[----:B0-----:R-:W3:Y:S04]  /*15870*/  LDL.LU R6, [R1+0x241c] ;  /* 0x00241c0001067983 */ /* 0x001ee80000300800 */
[----:B------:R-:W2:Y:S01]  /*15880*/  LDL R5, [R1+0xee4] ;  /* 0x000ee40001057983 */ /* 0x000ea20000100800 */
[----:B------:R-:W-:-:S05]  /*15890*/  LOP3.LUT R4, R4, 0x60, RZ, 0x3c, !PT ;  /* 0x0000006004047812 */ /* 0x000fca00078e3cff */
[----:B------:R2:W-:Y:S04]  /*158a0*/  STS.U16 [R4+0x5e80], R2 ;  /* 0x005e800204007388 */ /* 0x0005e80000000400 */
[----:B------:R-:W0:Y:S01]  /*158b0*/  S2R R3, SR_TID.X ;  /* 0x0000000000037919 */ /* 0x000e220000002100 */
[----:B---3--:R-:W-:Y:S01]  /*158c0*/  PRMT R6, RZ, 0x7610, R6 ;  /* 0x00007610ff067816 */ /* 0x008fe20000000006 */
[----:B--2---:R-:W-:Y:S02]  /*158d0*/  @!P0 IMAD.MOV.U32 R4, RZ, RZ, R5 ;  /* 0x000000ffff048224 */ /* 0x004fe400078e0005 */
[----:B------:R-:W-:-:S05]  /*158e0*/  @!P0 IMAD.MOV.U32 R5, RZ, RZ, R28 ;  /* 0x000000ffff058224 */ /* 0x000fca00078e001c */
[----:B------:R1:W2:Y:S01]  /*158f0*/  @!P0 LDG.E.U16 R6, [R4.64] ;  /* 0x0000000604068981 */ /* 0x0002a2000c1e1500 */
[----:B0-----:R-:W-:-:S05]  /*15900*/  LOP3.LUT R3, R3, 0x3f, RZ, 0xc0, !PT ;  /* 0x0000003f03037812 */ /* 0x001fca00078ec0ff */
[----:B------:R-:W-:Y:S02]  /*15910*/  IMAD.SHL.U32 R2, R3, 0x2, RZ ;  /* 0x0000000203027824 */ /* 0x000fe400078e00ff */
[----:B------:R-:W3:Y:S04]  /*15920*/  LDL.LU R3, [R1+0x5c0] ;  /* 0x0005c00001037983 */ /* 0x000ee80000300800 */
[----:B------:R-:W-:Y:S01]  /*15930*/  STL [R1+0x12c8], R28 ;  /* 0x0012c81c01007387 */ /* 0x000fe20000100800 */
[----:B------:R-:W-:-:S03]  /*15940*/  LOP3.LUT R2, R2, 0x70, RZ, 0x3c, !PT ;  /* 0x0000007002027812 */ /* 0x000fc600078e3cff */
[----:B-1----:R-:W3:Y:S04]  /*15950*/  LDL R4, [R1+0xec0] ;  /* 0x000ec00001047983 */ /* 0x002ee80000100800 */
[----:B------:R-:W3:Y:S04]  /*15960*/  LDL R5, [R1+0xec4] ;  /* 0x000ec40001057983 */ /* 0x000ee80000100800 */
[----:B------:R-:W-:Y:S04]  /*15970*/  STS.U16 [R2+0x4700], R7 ;  /* 0x0047000702007388 */ /* 0x000fe80000000400 */
[----:B--2---:R0:W-:Y:S04]  /*15980*/  STL [R1+0xa4], R6 ;  /* 0x0000a40601007387 */ /* 0x0041e80000100800 */
[----:B0-----:R-:W2:Y:S04]  /*15990*/  LDL.LU R6, [R1+0x28] ;  /* 0x0000280001067983 */ /* 0x001ea80000300800 */
[----:B------:R-:W2:Y:S01]  /*159a0*/  LDL.LU R7, [R1+0x2418] ;  /* 0x0024180001077983 */ /* 0x000ea20000300800 */
[----:B---3--:R-:W-:-:S04]  /*159b0*/  @!P0 LOP3.LUT R5, R5, R4, RZ, 0x3c, !PT ;  /* 0x0000000405058212 */ /* 0x008fc800078e3cff */
[----:B------:R-:W-:-:S04]  /*159c0*/  @!P0 LOP3.LUT R4, R5, R4, RZ, 0x3c, !PT ;  /* 0x0000000405048212 */ /* 0x000fc800078e3cff */
[----:B------:R-:W-:Y:S02]  /*159d0*/  @!P0 LOP3.LUT R5, R5, R4, RZ, 0x3c, !PT ;  /* 0x0000000405058212 */ /* 0x000fe400078e3cff */
[----:B--2---:R-:W-:-:S06]  /*159e0*/  PRMT R7, RZ, 0x7610, R7 ;  /* 0x00007610ff077816 */ /* 0x004fcc0000000007 */
[----:B------:R0:W2:Y:S04]  /*159f0*/  @!P0 LDG.E.U16 R7, [R4.64] ;  /* 0x0000000604078981 */ /* 0x0000a8000c1e1500 */
[----:B------:R-:W-:Y:S04]  /*15a00*/  STS.U16 [R2+0x4780], R8 ;  /* 0x0047800802007388 */ /* 0x000fe80000000400 */
[----:B0-----:R-:W3:Y:S04]  /*15a10*/  LDL R4, [R1+0xea8] ;  /* 0x000ea80001047983 */ /* 0x001ee80000100800 */
[----:B------:R-:W3:Y:S04]  /*15a20*/  LDL R5, [R1+0x1288] ;  /* 0x0012880001057983 */ /* 0x000ee80000100800 */
[----:B--2---:R0:W-:Y:S04]  /*15a30*/  STL [R1+0xa0], R7 ;  /* 0x0000a00701007387 */ /* 0x0041e80000100800 */
[----:B0-----:R-:W2:Y:S04]  /*15a40*/  LDL.LU R7, [R1+0x34] ;  /* 0x0000340001077983 */ /* 0x001ea80000300800 */
[----:B------:R-:W2:Y:S01]  /*15a50*/  LDL.LU R8, [R1+0x2414] ;  /* 0x0024140001087983 */ /* 0x000ea20000300800 */
[----:B---3--:R-:W-:-:S04]  /*15a60*/  @!P0 LOP3.LUT R5, R5, R4, RZ, 0x3c, !PT ;  /* 0x0000000405058212 */ /* 0x008fc800078e3cff */
[----:B------:R-:W-:-:S04]  /*15a70*/  @!P0 LOP3.LUT R4, R5, R4, RZ, 0x3c, !PT ;  /* 0x0000000405048212 */ /* 0x000fc800078e3cff */
[----:B------:R-:W-:Y:S02]  /*15a80*/  @!P0 LOP3.LUT R5, R5, R4, RZ, 0x3c, !PT ;  /* 0x0000000405058212 */ /* 0x000fe400078e3cff */
[----:B--2---:R-:W-:-:S06]  /*15a90*/  PRMT R8, RZ, 0x7610, R8 ;  /* 0x00007610ff087816 */ /* 0x004fcc0000000008 */
        /* <DEDUP_REMOVED lines=21> */
[----:B----4-:R0:W-:Y:S04]  /*15bf0*/  STS.U16 [R2+0x4f80], R23 ;  /* 0x004f801702007388 */ /* 0x0101e80000000400 */
[----:B0-----:R-:W3:Y:S04]  /*15c00*/  LDL.LU R23, [R1+0x30] ;  /* 0x0000300001177983 */ /* 0x001ee80000300800 */
        /* <DEDUP_REMOVED lines=8> */
[----:B------:R0:W2:Y:S04]  /*15c90*/  @!P0 LDG.E.U16 R9, [R4.64] ;  /* 0x0000000604098981 */ /* 0x0000a8000c1e1500 */
[----:B------:R1:W-:Y:S04]  /*15ca0*/  STS.U16 [R2+0x5700], R24 ;  /* 0x0057001802007388 */ /* 0x0003e80000000400 */
[----:B-1----:R-:W4:Y:S04]  /*15cb0*/  LDL.LU R24, [R1+0x3c] ;  /* 0x00003c0001187983 */ /* 0x002f280000300800 */
[----:B0-----:R-:W3:Y:S04]  /*15cc0*/  LDL R4, [R1+0x1218] ;  /* 0x0012180001047983 */ /* 0x001ee80000100800 */
        /* <DEDUP_REMOVED lines=32> */
[----:B0-----:R-:W2:Y:S04]  /*15ed0*/  LDL R4, [R1+0x11b8] ;  /* 0x0011b80001047983 */ /* 0x001ea80000100800 */
[----:B------:R-:W2:Y:S04]  /*15ee0*/  LDL R5, [R1+0x11bc] ;  /* 0x0011bc0001057983 */ /* 0x000ea80000100800 */
[----:B------:R-:W0:Y:S02]  /*15ef0*/  S2R R2, SR_TID.X ;  /* 0x0000000000027919 */ /* 0x000e240000002100 */
[----:B0-----:R-:W-:-:S05]  /*15f00*/  LOP3.LUT R2, R2, 0x3f, RZ, 0xc0, !PT ;  /* 0x0000003f02027812 */ /* 0x001fca00078ec0ff */
[----:B------:R-:W-:-:S05]  /*15f10*/  IMAD.SHL.U32 R2, R2, 0x2, RZ ;  /* 0x0000000202027824 */ /* 0x000fca00078e00ff */
[----:B------:R0:W-:Y:S02]  /*15f20*/  STS.U16 [R2], R3 ;  /* 0x0000000302007388 */ /* 0x0001e40000000400 */
[----:B0-----:R-:W-:Y:S02]  /*15f30*/  PRMT R2, RZ, 0x7610, R2 ;  /* 0x00007610ff027816 */ /* 0x001fe40000000002 */
[----:B--2---:R-:W-:-:S04]  /*15f40*/  @!P0 LOP3.LUT R5, R5, R4, RZ, 0x3c, !PT ;  /* 0x0000000405058212 */ /* 0x004fc800078e3cff */
[----:B------:R-:W-:-:S04]  /*15f50*/  @!P0 LOP3.LUT R4, R5, R4, RZ, 0x3c, !PT ;  /* 0x0000000405048212 */ /* 0x000fc800078e3cff */
[----:B------:R-:W-:-:S05]  /*15f60*/  @!P0 LOP3.LUT R5, R5, R4, RZ, 0x3c, !PT ;  /* 0x0000000405058212 */ /* 0x000fca00078e3cff */
[----:B------:R-:W2:Y:S04]  /*15f70*/  @!P0 LDG.E.U16 R2, [R4.64] ;  /* 0x0000000604028981 */ /* 0x000ea8000c1e1500 */
[----:B------:R0:W-:Y:S04]  /*15f80*/  STL [R1+0x84], R12 ;  /* 0x0000840c01007387 */ /* 0x0001e80000100800 */
[----:B0-----:R-:W3:Y:S04]  /*15f90*/  LDL R12, [R1+0x115c] ;  /* 0x00115c00010c7983 */ /* 0x001ee80000100800 */
        /* <DEDUP_REMOVED lines=19> */
[----:B----4-:R0:W-:Y:S02]  /*160d0*/  STS.U16 [R2+0x400], R24 ;  /* 0x0004001802007388 */ /* 0x0101e40000000400 */
[----:B0-----:R-:W-:Y:S02]  /*160e0*/  PRMT R2, RZ, 0x7610, R2 ;  /* 0x00007610ff027816 */ /* 0x001fe40000000002 */
[----:B------:R-:W4:Y:S01]  /*160f0*/  LDL.LU R24, [R1+0xc0] ;  /* 0x0000c00001187983 */ /* 0x000f220000300800 */
[----:B--2---:R-:W-:-:S04]  /*16100*/  @!P0 LOP3.LUT R5, R5, R4, RZ, 0x3c, !PT ;  /* 0x0000000405058212 */ /* 0x004fc800078e3cff */
[----:B------:R-:W-:-:S04]  /*16110*/  @!P0 LOP3.LUT R4, R5, R4, RZ, 0x3c, !PT ;  /* 0x0000000405048212 */ /* 0x000fc800078e3cff */
[----:B------:R-:W-:-:S05]  /*16120*/  @!P0 LOP3.LUT R5, R5, R4, RZ, 0x3c, !PT ;  /* 0x0000000405058212 */ /* 0x000fca00078e3cff */
[----:B------:R-:W2:Y:S04]  /*16130*/  @!P0 LDG.E.U16 R2, [R4.64] ;  /* 0x0000000604028981 */ /* 0x000ea8000c1e1500 */
[----:B--2---:R0:W-:Y:S04]  /*16140*/  STL [R1+0x78], R2 ;  /* 0x0000780201007387 */ /* 0x0041e80000100800 */
[----:B------:R-:W2:Y:S04]  /*16150*/  LDL R5, [R1+0x1158] ;  /* 0x0011580001057983 */ /* 0x000ea80000100800 */
[----:B0-----:R-:W0:Y:S01]  /*16160*/  S2R R2, SR_TID.X ;  /* 0x0000000000027919 */ /* 0x001e220000002100 */
[----:B---3--:R-:W-:Y:S01]  /*16170*/  @!P0 IMAD.MOV.U32 R4, RZ, RZ, R12 ;  /* 0x000000ffff048224 */ /* 0x008fe200078e000c */
[----:B0-----:R-:W-:-:S05]  /*16180*/  LOP3.LUT R2, R2, 0x3f, RZ, 0xc0, !PT ;  /* 0x0000003f02027812 */ /* 0x001fca00078ec0ff */
[----:B------:R-:W-:-:S05]  /*16190*/  IMAD.SHL.U32 R2, R2, 0x2, RZ ;  /* 0x0000000202027824 */ /* 0x000fca00078e00ff */
[----:B------:R0:W-:Y:S02]  /*161a0*/  STS.U16 [R2+0x600], R9 ;  /* 0x0006000902007388 */ /* 0x0001e40000000400 */
[----:B0-----:R-:W-:Y:S02]  /*161b0*/  PRMT R2, RZ, 0x7610, R2 ;  /* 0x00007610ff027816 */ /* 0x001fe40000000002 */
[----:B------:R-:W3:Y:S04]  /*161c0*/  LDL R9, [R1+0x10fc] ;  /* 0x0010fc0001097983 */ /* 0x000ee80000100800 */
[----:B------:R-:W3:Y:S04]  /*161d0*/  LDL.LU R12, [R1+0xbc] ;  /* 0x0000bc00010c7983 */ /* 0x000ee80000300800 */
[----:B--2---:R-:W2:Y:S04]  /*161e0*/  @!P0 LDG.E.U16 R2, [R4.64] ;  /* 0x0000000604028981 */ /* 0x004ea8000c1e1500 */
        /* <DEDUP_REMOVED lines=20> */
[----:B------:R0:W-:Y:S04]  /*16330*/  STS.U16 [R2+0xa00], R7 ;  /* 0x000a000702007388 */ /* 0x0001e80000000400 */
[----:B0-----:R-:W3:Y:S01]  /*16340*/  LDL.LU R7, [R1+0xb4] ;  /* 0x0000b40001077983 */ /* 0x001ee20000300800 */
[----:B--2---:R-:W-:-:S04]  /*16350*/  @!P0 LOP3.LUT R5, R5, R4, RZ, 0x3c, !PT ;  /* 0x0000000405058212 */ /* 0x004fc800078e3cff */
[----:B------:R-:W-:-:S04]  /*16360*/  @!P0 LOP3.LUT R4, R5, R4, RZ, 0x3c, !PT ;  /* 0x0000000405048212 */ /* 0x000fc800078e3cff */
[----:B------:R-:W-:-:S05]  /*16370*/  @!P0 LOP3.LUT R5, R5, R4, RZ, 0x3c, !PT ;  /* 0x0000000405058212 */ /* 0x000fca00078e3cff */
[----:B------:R0:W2:Y:S04]  /*16380*/  @!P0 LDG.E.U16 R8, [R4.64] ;  /* 0x0000000604088981 */ /* 0x0000a8000c1e1500 */
[----:B0-----:R-:W2:Y:S04]  /*16390*/  LDL.LU R4, [R1+0x68] ;  /* 0x0000680001047983 */ /* 0x001ea80000300800 */
[----:B------:R-:W3:Y:S04]  /*163a0*/  LDL R5, [R1+0x10f8] ;  /* 0x0010f80001057983 */ /* 0x000ee80000100800 */
[----:B--2---:R0:W-:Y:S02]  /*163b0*/  STS.U16 [R2+0xc00], R4 ;  /* 0x000c000402007388 */ /* 0x0041e40000000400 */
[----:B0-----:R-:W-:Y:S01]  /*163c0*/  PRMT R2, RZ, 0x7610, R2 ;  /* 0x00007610ff027816 */ /* 0x001fe20000000002 */
[----:B---3--:R-:W-:-:S05]  /*163d0*/  @!P0 IMAD.MOV.U32 R4, RZ, RZ, R9 ;  /* 0x000000ffff048224 */ /* 0x008fca00078e0009 */
[----:B------:R-:W2:Y:S04]  /*163e0*/  @!P0 LDG.E.U16 R2, [R4.64] ;  /* 0x0000000604028981 */ /* 0x000ea8000c1e1500 */
[----:B------:R0:W-:Y:S04]  /*163f0*/  STL [R1+0x6c], R8 ;  /* 0x00006c0801007387 */ /* 0x0001e80000100800 */
[----:B0-----:R-:W3:Y:S04]  /*16400*/  LDL.LU R8, [R1+0xb0] ;  /* 0x0000b00001087983 */ /* 0x001ee80000300800 */
[----:B------:R-:W3:Y:S04]  /*16410*/  LDL.LU R9, [R1+0xac] ;  /* 0x0000ac0001097983 */ /* 0x000ee80000300800 */
        /* <DEDUP_REMOVED lines=28> */
[----:B------:R0:W-:Y:S02]  /*165e0*/  STS.U16 [R2+0x1200], R12 ;  /* 0x0012000c02007388 */ /* 0x0001e40000000400 */
[----:B0-----:R-:W-:-:S02]  /*165f0*/  PRMT R2, RZ, 0x7610, R2 ;  /* 0x00007610ff027816 */ /* 0x001fc40000000002 */
[----:B--2---:R-:W-:-:S04]  /*16600*/  @!P0 LOP3.LUT R5, R5, R4, RZ, 0x3c, !PT ;  /* 0x0000000405058212 */ /* 0x004fc800078e3cff */
[----:B------:R-:W-:-:S04]  /*16610*/  @!P0 LOP3.LUT R4, R5, R4, RZ, 0x3c, !PT ;  /* 0x0000000405048212 */ /* 0x000fc800078e3cff */
[----:B------:R-:W-:-:S05]  /*16620*/  @!P0 LOP3.LUT R5, R5, R4, RZ, 0x3c, !PT ;  /* 0x0000000405058212 */ /* 0x000fca00078e3cff */
        /* <DEDUP_REMOVED lines=36> */
[----:B---3--:R0:W-:Y:S02]  /*16870*/  STS.U16 [R2+0x1800], R8 ;  /* 0x0018000802007388 */ /* 0x0081e40000000400 */
        /* <DEDUP_REMOVED lines=130> */
[----:B0-----:R-:W0:Y:S01]  /*170a0*/  S2R R2, SR_TID.X ;  /* 0x0000000000027919 */ /* 0x001e220000002100 */
[----:B------:R-:W-:Y:S01]  /*170b0*/  @!P0 IMAD.MOV.U32 R4, RZ, RZ, R28 ;  /* 0x000000ffff048224 */ /* 0x000fe200078e001c */
[----:B0-----:R-:W-:-:S05]  /*170c0*/  LOP3.LUT R2, R2, 0x3f, RZ, 0xc0, !PT ;  /* 0x0000003f02027812 */ /* 0x001fca00078ec0ff */
[----:B------:R-:W-:-:S05]  /*170d0*/  IMAD.SHL.U32 R2, R2, 0x2, RZ ;  /* 0x0000000202027824 */ /* 0x000fca00078e00ff */
[----:B------:R0:W-:Y:S02]  /*170e0*/  STS.U16 [R2+0x2e00], R12 ;  /* 0x002e000c02007388 */ /* 0x0001e40000000400 */
[----:B0-----:R-:W-:-:S06]  /*170f0*/  PRMT R2, RZ, 0x7610, R2 ;  /* 0x00007610ff027816 */ /* 0x001fcc0000000002 */
[----:B--2---:R-:W2:Y:S04]  /*17100*/  @!P0 LDG.E.U16 R2, [R4.64] ;  /* 0x0000000604028981 */ /* 0x004ea8000c1e1500 */
[----:B------:R-:W-:Y:S04]  /*17110*/  STL [R1+0x12cc], R28 ;  /* 0x0012cc1c01007387 */ /* 0x000fe80000100800 */
        /* <DEDUP_REMOVED lines=47> */
[----:B-1----:R-:W4:Y:S04]  /*17410*/  LDL R4, [R1+0x1230] ;  /* 0x0012300001047983 */ /* 0x002f280000100800 */
[----:B------:R-:W4:Y:S01]  /*17420*/  LDL R5, [R1+0x1234] ;  /* 0x0012340001057983 */ /* 0x000f220000100800 */
[----:B0-----:R-:W-:-:S05]  /*17430*/  LOP3.LUT R2, R2, 0x3f, RZ, 0xc0, !PT ;  /* 0x0000003f02027812 */ /* 0x001fca00078ec0ff */
[----:B------:R-:W-:-:S05]  /*17440*/  IMAD.SHL.U32 R2, R2, 0x2, RZ ;  /* 0x0000000202027824 */ /* 0x000fca00078e00ff */
[----:B------:R-:W-:Y:S04]  /*17450*/  STS.U16 [R2+0x3600], R16 ;  /* 0x0036001002007388 */ /* 0x000fe80000000400 */
[----:B------:R0:W-:Y:S02]  /*17460*/  STS.U16 [R2+0x3800], R13 ;  /* 0x0038000d02007388 */ /* 0x0001e40000000400 */
[----:B0-----:R-:W-:Y:S02]  /*17470*/  PRMT R2, RZ, 0x7610, R2 ;  /* 0x00007610ff027816 */ /* 0x001fe40000000002 */
[----:B----4-:R-:W-:-:S04]  /*17480*/  @!P0 LOP3.LUT R5, R5, R4, RZ, 0x3c, !PT ;  /* 0x0000000405058212 */ /* 0x010fc800078e3cff */
[----:B------:R-:W-:-:S04]  /*17490*/  @!P0 LOP3.LUT R4, R5, R4, RZ, 0x3c, !PT ;  /* 0x0000000405048212 */ /* 0x000fc800078e3cff */
[----:B------:R-:W-:-:S05]  /*174a0*/  @!P0 LOP3.LUT R5, R5, R4, RZ, 0x3c, !PT ;  /* 0x0000000405058212 */ /* 0x000fca00078e3cff */
[----:B------:R-:W4:Y:S04]  /*174b0*/  @!P0 LDG.E.U16 R2, [R4.64] ;  /* 0x0000000604028981 */ /* 0x000f28000c1e1500 */
[----:B--2---:R0:W-:Y:S04]  /*174c0*/  STL [R1+0x14], R28 ;  /* 0x0000141c01007387 */ /* 0x0041e80000100800 */
[----:B0-----:R-:W2:Y:S04]  /*174d0*/  LDL R28, [R1+0x11d4] ;  /* 0x0011d400011c7983 */ /* 0x001ea80000100800 */
[----:B----4-:R0:W-:Y:S04]  /*174e0*/  STL [R1+0x10], R2 ;  /* 0x0000100201007387 */ /* 0x0101e80000100800 */
[----:B------:R-:W4:Y:S04]  /*174f0*/  LDL R4, [R1+0x1210] ;  /* 0x0012100001047983 */ /* 0x000f280000100800 */
[----:B------:R-:W4:Y:S04]  /*17500*/  LDL R5, [R1+0x1214] ;  /* 0x0012140001057983 */ /* 0x000f280000100800 */
[----:B0-----:R-:W0:Y:S02]  /*17510*/  S2R R2, SR_TID.X ;  /* 0x0000000000027919 */ /* 0x001e240000002100 */
[----:B0-----:R-:W-:-:S05]  /*17520*/  LOP3.LUT R2, R2, 0x3f, RZ, 0xc0, !PT ;  /* 0x0000003f02027812 */ /* 0x001fca00078ec0ff */
[----:B------:R-:W-:-:S05]  /*17530*/  IMAD.SHL.U32 R2, R2, 0x2, RZ ;  /* 0x0000000202027824 */ /* 0x000fca00078e00ff */
[----:B------:R0:W-:Y:S02]  /*17540*/  STS.U16 [R2+0x3a00], R11 ;  /* 0x003a000b02007388 */ /* 0x0001e40000000400 */
[----:B0-----:R-:W-:Y:S02]  /*17550*/  PRMT R2, RZ, 0x7610, R2 ;  /* 0x00007610ff027816 */ /* 0x001fe40000000002 */
[----:B----4-:R-:W-:-:S04]  /*17560*/  @!P0 LOP3.LUT R5, R5, R4, RZ, 0x3c, !PT ;  /* 0x0000000405058212 */ /* 0x010fc800078e3cff */
[----:B------:R-:W-:-:S04]  /*17570*/  @!P0 LOP3.LUT R4, R5, R4, RZ, 0x3c, !PT ;  /* 0x0000000405048212 */ /* 0x000fc800078e3cff */
[----:B------:R-:W-:-:S05]  /*17580*/  @!P0 LOP3.LUT R5, R5, R4, RZ, 0x3c, !PT ;  /* 0x0000000405058212 */ /* 0x000fca00078e3cff */
[----:B------:R-:W4:Y:S04]  /*17590*/  @!P0 LDG.E.U16 R2, [R4.64] ;  /* 0x0000000604028981 */ /* 0x000f28000c1e1500 */
        /* <DEDUP_REMOVED lines=11> */
[----:B------:R0:W4:Y:S04]  /*17650*/  @!P0 LDG.E.U16 R2, [R4.64] ;  /* 0x0000000604028981 */ /* 0x000128000c1e1500 */
[----:B0-----:R-:W0:Y:S02]  /*17660*/  S2R R5, SR_TID.X ;  /* 0x0000000000057919 */ /* 0x001e240000002100 */
[----:B0-----:R-:W-:Y:S02]  /*17670*/  LOP3.LUT R4, R5, 0x3f, RZ, 0xc0, !PT ;  /* 0x0000003f05047812 */ /* 0x001fe400078ec0ff */
[----:B----4-:R0:W-:Y:S04]  /*17680*/  STL [R1+0x8], R2 ;  /* 0x0000080201007387 */ /* 0x0101e80000100800 */
[----:B------:R-:W4:Y:S04]  /*17690*/  LDL R5, [R1+0x11d0] ;  /* 0x0011d00001057983 */ /* 0x000f280000100800 */
[----:B0-----:R-:W0:Y:S01]  /*176a0*/  S2R R2, SR_TID.X ;  /* 0x0000000000027919 */ /* 0x001e220000002100 */
[----:B---3--:R-:W-:-:S02]  /*176b0*/  PRMT R29, RZ, 0x7610, R29 ;  /* 0x00007610ff1d7816 */ /* 0x008fc4000000001d */
[----:B0-----:R-:W-:-:S05]  /*176c0*/  LOP3.LUT R2, R2, 0x3f, RZ, 0xc0, !PT ;  /* 0x0000003f02027812 */ /* 0x001fca00078ec0ff */
[----:B------:R-:W-:-:S05]  /*176d0*/  IMAD.SHL.U32 R2, R2, 0x2, RZ ;  /* 0x0000000202027824 */ /* 0x000fca00078e00ff */
[----:B------:R0:W-:Y:S02]  /*176e0*/  STS.U16 [R2+0x3e00], R20 ;  /* 0x003e001402007388 */ /* 0x0001e40000000400 */
[----:B0-----:R-:W-:Y:S02]  /*176f0*/  IMAD.SHL.U32 R2, R4, 0x2, RZ ;  /* 0x0000000204027824 */ /* 0x001fe400078e00ff */
[----:B--2---:R-:W-:Y:S02]  /*17700*/  @!P0 IMAD.MOV.U32 R4, RZ, RZ, R28 ;  /* 0x000000ffff048224 */ /* 0x004fe400078e001c */
[----:B------:R-:W2:Y:S04]  /*17710*/  LDL R28, [R1+0x1174] ;  /* 0x00117400011c7983 */ /* 0x000ea80000100800 */
[----:B----4-:R0:W3:Y:S01]  /*17720*/  @!P0 LDG.E.U16 R29, [R4.64] ;  /* 0x00000006041d8981 */ /* 0x0100e2000c1e1500 */
[----:B------:R-:W-:-:S03]  /*17730*/  LOP3.LUT R2, R2, 0x10, RZ, 0x3c, !PT ;  /* 0x0000001002027812 */ /* 0x000fc600078e3cff */
[----:B0-----:R-:W4:Y:S04]  /*17740*/  LDL R4, [R1+0x11b0] ;  /* 0x0011b00001047983 */ /* 0x001f280000100800 */
[----:B------:R-:W4:Y:S04]  /*17750*/  LDL R5, [R1+0x11b4] ;  /* 0x0011b40001057983 */ /* 0x000f280000100800 */
[----:B------:R-:W-:Y:S04]  /*17760*/  STS.U16 [R2+0x80], R0 ;  /* 0x0000800002007388 */ /* 0x000fe80000000400 */
[----:B---3--:R0:W-:Y:S04]  /*17770*/  STL [R1+0x2364], R29 ;  /* 0x0023641d01007387 */ /* 0x0081e80000100800 */
[----:B0-----:R-:W3:Y:S04]  /*17780*/  LDL R29, [R1+0x1194] ;  /* 0x00119400011d7983 */ /* 0x001ee80000100800 */
[----:B------:R-:W2:Y:S01]  /*17790*/  LDL.LU R0, [R1+0x23d0] ;  /* 0x0023d00001007983 */ /* 0x000ea20000300800 */
[----:B----4-:R-:W-:-:S04]  /*177a0*/  @!P0 LOP3.LUT R5, R5, R4, RZ, 0x3c, !PT ;  /* 0x0000000405058212 */ /* 0x010fc800078e3cff */
[----:B------:R-:W-:-:S04]  /*177b0*/  @!P0 LOP3.LUT R4, R5, R4, RZ, 0x3c, !PT ;  /* 0x0000000405048212 */ /* 0x000fc800078e3cff */
[----:B------:R-:W-:Y:S02]  /*177c0*/  @!P0 LOP3.LUT R5, R5, R4, RZ, 0x3c, !PT ;  /* 0x0000000405058212 */ /* 0x000fe400078e3cff */
[----:B--2---:R-:W-:-:S06]  /*177d0*/  PRMT R0, RZ, 0x7610, R0 ;  /* 0x00007610ff007816 */ /* 0x004fcc0000000000 */
[----:B------:R0:W2:Y:S04]  /*177e0*/  @!P0 LDG.E.U16 R0, [R4.64] ;  /* 0x0000000604008981 */ /* 0x0000a8000c1e1500 */
[----:B0-----:R-:W4:Y:S04]  /*177f0*/  LDL.LU R4, [R1+0xd4] ;  /* 0x0000d40001047983 */ /* 0x001f280000300800 */
[----:B------:R-:W3:Y:S01]  /*17800*/  LDL R5, [R1+0x1190] ;  /* 0x0011900001057983 */ /* 0x000ee20000100800 */
[----:B------:R-:W-:-:S03]  /*17810*/  PRMT R27, RZ, 0x7610, R27 ;  /* 0x00007610ff1b7816 */ /* 0x000fc6000000001b */
[----:B--2---:R0:W-:Y:S04]  /*17820*/  STL [R1+0x2368], R0 ;  /* 0x0023680001007387 */ /* 0x0041e80000100800 */
[----:B----4-:R3:W-:Y:S04]  /*17830*/  STS.U16 [R2+0x280], R4 ;  /* 0x0002800402007388 */ /* 0x0107e80000000400 */
[----:B0-----:R-:W2:Y:S01]  /*17840*/  LDL R0, [R1+0x1134] ;  /* 0x0011340001007983 */ /* 0x001ea20000100800 */
[----:B---3--:R-:W-:-:S03]  /*17850*/  @!P0 IMAD.MOV.U32 R4, RZ, RZ, R29 ;  /* 0x000000ffff048224 */ /* 0x008fc600078e001d */
[----:B------:R-:W3:Y:S04]  /*17860*/  LDL R29, [R1+0x1130] ;  /* 0x00113000011d7983 */ /* 0x000ee80000100800 */
[----:B------:R0:W4:Y:S04]  /*17870*/  @!P0 LDG.E.U16 R27, [R4.64] ;  /* 0x00000006041b8981 */ /* 0x000128000c1e1500 */
[----:B0-----:R-:W2:Y:S04]  /*17880*/  LDL.LU R4, [R1+0xd0] ;  /* 0x0000d00001047983 */ /* 0x001ea80000300800 */
[----:B------:R-:W3:Y:S01]  /*17890*/  LDL R5, [R1+0x1170] ;  /* 0x0011700001057983 */ /* 0x000ee20000100800 */
[----:B------:R-:W-:-:S03]  /*178a0*/  PRMT R26, RZ, 0x7610, R26 ;  /* 0x00007610ff1a7816 */ /* 0x000fc6000000001a */
[----:B----4-:R0:W-:Y:S04]  /*178b0*/  STL [R1+0x236c], R27 ;  /* 0x00236c1b01007387 */ /* 0x0101e80000100800 */
[----:B--2---:R1:W-:Y:S01]  /*178c0*/  STS.U16 [R2+0x480], R4 ;  /* 0x0004800402007388 */ /* 0x0043e20000000400 */
[----:B------:R-:W-:Y:S02]  /*178d0*/  PRMT R25, RZ, 0x7610, R25 ;  /* 0x00007610ff197816 */ /* 0x000fe40000000019 */
[----:B------:R-:W-:Y:S01]  /*178e0*/  PRMT R24, RZ, 0x7610, R24 ;  /* 0x00007610ff187816 */ /* 0x000fe20000000018 */
[----:B0-----:R-:W2:Y:S01]  /*178f0*/  LDL R27, [R1+0x1114] ;  /* 0x00111400011b7983 */ /* 0x001ea20000100800 */
[----:B-1----:R-:W-:-:S03]  /*17900*/  @!P0 IMAD.MOV.U32 R4, RZ, RZ, R28 ;  /* 0x000000ffff048224 */ /* 0x002fc600078e001c */
[----:B------:R-:W4:Y:S04]  /*17910*/  LDL R28, [R1+0x1110] ;  /* 0x00111000011c7983 */ /* 0x000f280000100800 */
[----:B---3--:R0:W3:Y:S04]  /*17920*/  @!P0 LDG.E.U16 R26, [R4.64] ;  /* 0x00000006041a8981 */ /* 0x0080e8000c1e1500 */
[----:B0-----:R-:W2:Y:S04]  /*17930*/  LDL R4, [R1+0x1150] ;  /* 0x0011500001047983 */ /* 0x001ea80000100800 */
[----:B------:R-:W2:Y:S04]  /*17940*/  LDL R5, [R1+0x1154] ;  /* 0x0011540001057983 */ /* 0x000ea80000100800 */
[----:B---3--:R0:W-:Y:S04]  /*17950*/  STL [R1+0x2370], R26 ;  /* 0x0023701a01007387 */ /* 0x0081e80000100800 */
[----:B0-----:R-:W3:Y:S01]  /*17960*/  LDL.LU R26, [R1+0xcc] ;  /* 0x0000cc00011a7983 */ /* 0x001ee20000300800 */
[----:B--2---:R-:W-:-:S04]  /*17970*/  @!P0 LOP3.LUT R5, R5, R4, RZ, 0x3c, !PT ;  /* 0x0000000405058212 */ /* 0x004fc800078e3cff */
[----:B------:R-:W-:-:S04]  /*17980*/  @!P0 LOP3.LUT R4, R5, R4, RZ, 0x3c, !PT ;  /* 0x0000000405048212 */ /* 0x000fc800078e3cff */
[----:B------:R-:W-:-:S05]  /*17990*/  @!P0 LOP3.LUT R5, R5, R4, RZ, 0x3c, !PT ;  /* 0x0000000405058212 */ /* 0x000fca00078e3cff */
[----:B------:R0:W2:Y:S02]  /*179a0*/  @!P0 LDG.E.U16 R25, [R4.64] ;  /* 0x0000000604198981 */ /* 0x0000a4000c1e1500 */
[----:B0-----:R-:W-:Y:S02]  /*179b0*/  @!P0 IMAD.MOV.U32 R4, RZ, RZ, R0 ;  /* 0x000000ffff048224 */ /* 0x001fe400078e0000 */
[----:B------:R-:W-:-:S05]  /*179c0*/  @!P0 IMAD.MOV.U32 R5, RZ, RZ, R29 ;  /* 0x000000ffff058224 */ /* 0x000fca00078e001d */
[----:B------:R0:W2:Y:S01]  /*179d0*/  @!P0 LDG.E.U16 R24, [R4.64] ;  /* 0x0000000604188981 */ /* 0x0000a2000c1e1500 */
[----:B------:R-:W-:Y:S01]  /*179e0*/  PRMT R23, RZ, 0x7610, R23 ;  /* 0x00007610ff177816 */ /* 0x000fe20000000017 */
[----:B0-----:R-:W-:Y:S02]  /*179f0*/  @!P0 IMAD.MOV.U32 R4, RZ, RZ, R27 ;  /* 0x000000ffff048224 */ /* 0x001fe400078e001b */
[----:B----4-:R-:W-:-:S05]  /*17a00*/  @!P0 IMAD.MOV.U32 R5, RZ, RZ, R28 ;  /* 0x000000ffff058224 */ /* 0x010fca00078e001c */
[----:B------:R0:W4:Y:S04]  /*17a10*/  @!P0 LDG.E.U16 R23, [R4.64] ;  /* 0x0000000604178981 */ /* 0x000128000c1e1500 */
[----:B---3--:R1:W-:Y:S04]  /*17a20*/  STS.U16 [R2+0x680], R26 ;  /* 0x0006801a02007388 */ /* 0x0083e80000000400 */
[----:B-1----:R-:W3:Y:S04]  /*17a30*/  LDL R26, [R1+0x10f4] ;  /* 0x0010f400011a7983 */ /* 0x002ee80000100800 */
[----:B--2---:R-:W-:Y:S04]  /*17a40*/  STL [R1+0x2374], R25 ;  /* 0x0023741901007387 */ /* 0x004fe80000100800 */
[----:B------:R-:W2:Y:S04]  /*17a50*/  LDL R29, [R1+0x10d0] ;  /* 0x0010d000011d7983 */ /* 0x000ea80000100800 */
[----:B------:R-:W2:Y:S04]  /*17a60*/  LDL R0, [R1+0x10d4] ;  /* 0x0010d40001007983 */ /* 0x000ea80000100800 */
[----:B------:R1:W-:Y:S04]  /*17a70*/  STL [R1+0x2378], R24 ;  /* 0x0023781801007387 */ /* 0x0003e80000100800 */
[----:B-1----:R-:W2:Y:S04]  /*17a80*/  LDL.LU R24, [R1+0xdc] ;  /* 0x0000dc0001187983 */ /* 0x002ea80000300800 */
[----:B------:R-:W2:Y:S04]  /*17a90*/  LDL R27, [R1+0x10b4] ;  /* 0x0010b400011b7983 */ /* 0x000ea80000100800 */
[----:B------:R-:W2:Y:S04]  /*17aa0*/  LDL.LU R25, [R1+0xf4] ;  /* 0x0000f40001197983 */ /* 0x000ea80000300800 */
[----:B------:R-:W2:Y:S04]  /*17ab0*/  LDL.LU R28, [R1+0xf0] ;  /* 0x0000f000011c7983 */ /* 0x000ea80000300800 */
[----:B0-----:R-:W2:Y:S01]  /*17ac0*/  LDL R5, [R1+0x10f0] ;  /* 0x0010f00001057983 */ /* 0x001ea20000100800 */
[----:B------:R-:W-:Y:S01]  /*17ad0*/  PRMT R22, RZ, 0x7610, R22 ;  /* 0x00007610ff167816 */ /* 0x000fe20000000016 */
[----:B---3--:R-:W-:-:S05]  /*17ae0*/  @!P0 IMAD.MOV.U32 R4, RZ, RZ, R26 ;  /* 0x000000ffff048224 */ /* 0x008fca00078e001a */
[----:B--2---:R0:W2:Y:S04]  /*17af0*/  @!P0 LDG.E.U16 R22, [R4.64] ;  /* 0x0000000604168981 */ /* 0x0040a8000c1e1500 */
[----:B------:R1:W-:Y:S04]  /*17b00*/  STS.U16 [R2+0x880], R21 ;  /* 0x0008801502007388 */ /* 0x0003e80000000400 */
[----:B----4-:R3:W-:Y:S01]  /*17b10*/  STL [R1+0x237c], R23 ;  /* 0x00237c1701007387 */ /* 0x0107e20000100800 */
[----:B0-----:R-:W-:Y:S02]  /*17b20*/  @!P0 IMAD.MOV.U32 R4, RZ, RZ, R0 ;  /* 0x000000ffff048224 */ /* 0x001fe400078e0000 */
[----:B------:R-:W-:Y:S01]  /*17b30*/  @!P0 IMAD.MOV.U32 R5, RZ, RZ, R29 ;  /* 0x000000ffff058224 */ /* 0x000fe200078e001d */
[----:B-1----:R-:W-:Y:S01]  /*17b40*/  PRMT R21, RZ, 0x7610, R21 ;  /* 0x00007610ff157816 */ /* 0x002fe20000000015 */
[----:B------:R-:W-:Y:S04]  /*17b50*/  STS.U16 [R2+0xa80], R15 ;  /* 0x000a800f02007388 */ /* 0x000fe80000000400 */
[----:B------:R-:W4:Y:S04]  /*17b60*/  LDL R26, [R1+0x1090] ;  /* 0x00109000011a7983 */ /* 0x000f280000100800 */
[----:B---3--:R-:W3:Y:S04]  /*17b70*/  LDL R23, [R1+0x1094] ;  /* 0x0010940001177983 */ /* 0x008ee80000100800 */
[----:B------:R-:W-:Y:S04]  /*17b80*/  STS.U16 [R2+0xc80], R14 ;  /* 0x000c800e02007388 */ /* 0x000fe80000000400 */
[----:B------:R-:W-:Y:S04]  /*17b90*/  STS.U16 [R2+0xe80], R24 ;  /* 0x000e801802007388 */ /* 0x000fe80000000400 */
[----:B------:R0:W3:Y:S04]  /*17ba0*/  @!P0 LDG.E.U16 R21, [R4.64] ;  /* 0x0000000604158981 */ /* 0x0000e8000c1e1500 */
[----:B--2---:R1:W-:Y:S04]  /*17bb0*/  STL [R1+0x2380], R22 ;  /* 0x0023801601007387 */ /* 0x0043e80000100800 */
[----:B-1----:R-:W2:Y:S04]  /*17bc0*/  LDL.LU R22, [R1+0xf8] ;  /* 0x0000f80001167983 */ /* 0x002ea80000300800 */
[----:B------:R-:W2:Y:S04]  /*17bd0*/  LDL R24, [R1+0x1070] ;  /* 0x0010700001187983 */ /* 0x000ea80000100800 */
[----:B------:R-:W2:Y:S04]  /*17be0*/  LDL R0, [R1+0x1074] ;  /* 0x0010740001007983 */ /* 0x000ea80000100800 */
[----:B------:R-:W2:Y:S04]  /*17bf0*/  LDL.LU R29, [R1+0xec] ;  /* 0x0000ec00011d7983 */ /* 0x000ea80000300800 */
[----:B0-----:R-:W2:Y:S04]  /*17c00*/  LDL.LU R4, [R1+0xfc] ;  /* 0x0000fc0001047983 */ /* 0x001ea80000300800 */
[----:B------:R-:W3:Y:S01]  /*17c10*/  LDL R5, [R1+0x10b0] ;  /* 0x0010b00001057983 */ /* 0x000ee20000100800 */
[----:B------:R-:W-:-:S02]  /*17c20*/  PRMT R20, RZ, 0x7610, R20 ;  /* 0x00007610ff147816 */ /* 0x000fc40000000014 */
[----:B------:R-:W-:Y:S02]  /*17c30*/  PRMT R19, RZ, 0x7610, R19 ;  /* 0x00007610ff137816 */ /* 0x000fe40000000013 */
[----:B------:R-:W-:Y:S01]  /*17c40*/  PRMT R18, RZ, 0x7610, R18 ;  /* 0x00007610ff127816 */ /* 0x000fe20000000012 */
[----:B--2---:R0:W-:Y:S02]  /*17c50*/  STS.U16 [R2+0x1080], R4 ;  /* 0x0010800402007388 */ /* 0x0041e40000000400 */
[----:B0-----:R-:W-:-:S05]  /*17c60*/  @!P0 IMAD.MOV.U32 R4, RZ, RZ, R27 ;  /* 0x000000ffff048224 */ /* 0x001fca00078e001b */
[----:B---3--:R0:W2:Y:S02]  /*17c70*/  @!P0 LDG.E.U16 R20, [R4.64] ;  /* 0x0000000604148981 */ /* 0x0080a4000c1e1500 */
[----:B0-----:R-:W-:Y:S02]  /*17c80*/  @!P0 IMAD.MOV.U32 R4, RZ, RZ, R23 ;  /* 0x000000ffff048224 */ /* 0x001fe400078e0017 */
[----:B----4-:R-:W-:-:S05]  /*17c90*/  @!P0 IMAD.MOV.U32 R5, RZ, RZ, R26 ;  /* 0x000000ffff058224 */ /* 0x010fca00078e001a */
[----:B------:R0:W3:Y:S02]  /*17ca0*/  @!P0 LDG.E.U16 R19, [R4.64] ;  /* 0x0000000604138981 */ /* 0x0000e4000c1e1500 */
[----:B0-----:R-:W-:Y:S02]  /*17cb0*/  @!P0 IMAD.MOV.U32 R4, RZ, RZ, R0 ;  /* 0x000000ffff048224 */ /* 0x001fe400078e0000 */
[----:B------:R-:W-:-:S05]  /*17cc0*/  @!P0 IMAD.MOV.U32 R5, RZ, RZ, R24 ;  /* 0x000000ffff058224 */ /* 0x000fca00078e0018 */
[----:B------:R-:W4:Y:S04]  /*17cd0*/  @!P0 LDG.E.U16 R18, [R4.64] ;  /* 0x0000000604128981 */ /* 0x000f28000c1e1500 */
[----:B------:R-:W-:Y:S04]  /*17ce0*/  STL [R1+0x2384], R21 ;  /* 0x0023841501007387 */ /* 0x000fe80000100800 */
[----:B------:R-:W4:Y:S04]  /*17cf0*/  LDL.LU R27, [R1+0xe8] ;  /* 0x0000e800011b7983 */ /* 0x000f280000300800 */
[----:B------:R0:W-:Y:S04]  /*17d00*/  STS.U16 [R2+0x1280], R22 ;  /* 0x0012801602007388 */ /* 0x0001e80000000400 */
[----:B--2---:R1:W-:Y:S04]  /*17d10*/  STL [R1+0x2388], R20 ;  /* 0x0023881401007387 */ /* 0x0043e80000100800 */
[----:B------:R-:W2:Y:S04]  /*17d20*/  LDL R23, [R1+0x1050] ;  /* 0x0010500001177983 */ /* 0x000ea80000100800 */
[----:B0-----:R-:W2:Y:S04]  /*17d30*/  LDL R22, [R1+0x1054] ;  /* 0x0010540001167983 */ /* 0x001ea80000100800 */
[----:B------:R-:W2:Y:S04]  /*17d40*/  LDL.LU R26, [R1+0xe4] ;  /* 0x0000e400011a7983 */ /* 0x000ea80000300800 */
[----:B---3--:R0:W-:Y:S04]  /*17d50*/  STL [R1+0x238c], R19 ;  /* 0x00238c1301007387 */ /* 0x0081e80000100800 */
[----:B------:R-:W3:Y:S04]  /*17d60*/  LDL R21, [R1+0x1030] ;  /* 0x0010300001157983 */ /* 0x000ee80000100800 */
[----:B-1----:R-:W3:Y:S04]  /*17d70*/  LDL R20, [R1+0x1034] ;  /* 0x0010340001147983 */ /* 0x002ee80000100800 */
[----:B----4-:R-:W-:Y:S04]  /*17d80*/  STL [R1+0x2390], R18 ;  /* 0x0023901201007387 */ /* 0x010fe80000100800 */
[----:B0-----:R-:W4:Y:S04]  /*17d90*/  LDL R19, [R1+0x1010] ;  /* 0x0010100001137983 */ /* 0x001f280000100800 */
[----:B------:R-:W4:Y:S01]  /*17da0*/  LDL R0, [R1+0x1014] ;  /* 0x0010140001007983 */ /* 0x000f220000100800 */
[----:B------:R-:W-:-:S02]  /*17db0*/  PRMT R17, RZ, 0x7610, R17 ;  /* 0x00007610ff117816 */ /* 0x000fc40000000011 */
[----:B------:R-:W-:Y:S02]  /*17dc0*/  PRMT R16, RZ, 0x7610, R16 ;  /* 0x00007610ff107816 */ /* 0x000fe40000000010 */
[----:B------:R-:W-:Y:S01]  /*17dd0*/  PRMT R15, RZ, 0x7610, R15 ;  /* 0x00007610ff0f7816 */ /* 0x000fe2000000000f */
[----:B--2---:R-:W-:Y:S02]  /*17de0*/  @!P0 IMAD.MOV.U32 R5, RZ, RZ, R23 ;  /* 0x000000ffff058224 */ /* 0x004fe400078e0017 */
[----:B------:R-:W-:-:S05]  /*17df0*/  @!P0 IMAD.MOV.U32 R4, RZ, RZ, R22 ;  /* 0x000000ffff048224 */ /* 0x000fca00078e0016 */
[----:B------:R3:W2:Y:S02]  /*17e00*/  @!P0 LDG.E.U16 R17, [R4.64] ;  /* 0x0000000604118981 */ /* 0x0006a4000c1e1500 */
[----:B---3--:R-:W-:Y:S02]  /*17e10*/  @!P0 IMAD.MOV.U32 R5, RZ, RZ, R21 ;  /* 0x000000ffff058224 */ /* 0x008fe400078e0015 */
[----:B------:R-:W-:-:S05]  /*17e20*/  @!P0 IMAD.MOV.U32 R4, RZ, RZ, R20 ;  /* 0x000000ffff048224 */ /* 0x000fca00078e0014 */
[----:B------:R4:W3:Y:S02]  /*17e30*/  @!P0 LDG.E.U16 R16, [R4.64] ;  /* 0x0000000604108981 */ /* 0x0008e4000c1e1500 */
[----:B----4-:R-:W-:Y:S02]  /*17e40*/  @!P0 IMAD.MOV.U32 R5, RZ, RZ, R19 ;  /* 0x000000ffff058224 */ /* 0x010fe400078e0013 */
[----:B------:R-:W-:-:S05]  /*17e50*/  @!P0 IMAD.MOV.U32 R4, RZ, RZ, R0 ;  /* 0x000000ffff048224 */ /* 0x000fca00078e0000 */
[----:B------:R-:W4:Y:S04]  /*17e60*/  @!P0 LDG.E.U16 R15, [R4.64] ;  /* 0x00000006040f8981 */ /* 0x000f28000c1e1500 */
[----:B------:R-:W-:Y:S04]  /*17e70*/  STS.U16 [R2+0x1480], R25 ;  /* 0x0014801902007388 */ /* 0x000fe80000000400 */
[----:B------:R0:W-:Y:S04]  /*17e80*/  STS.U16 [R2+0x1680], R28 ;  /* 0x0016801c02007388 */ /* 0x0001e80000000400 */
[----:B0-----:R-:W0:Y:S04]  /*17e90*/  S2R R2, SR_TID.X ;  /* 0x0000000000027919 */ /* 0x001e280000002100 */
[----:B------:R-:W4:Y:S01]  /*17ea0*/  LDL.LU R28, [R1+0x100] ;  /* 0x00010000011c7983 */ /* 0x000f220000300800 */
[----:B0-----:R-:W-:-:S03]  /*17eb0*/  LOP3.LUT R2, R2, 0x3f, RZ, 0xc0, !PT ;  /* 0x0000003f02027812 */ /* 0x001fc600078ec0ff */
[----:B--2---:R0:W-:Y:S04]  /*17ec0*/  STL [R1+0x2394], R17 ;  /* 0x0023941101007387 */ /* 0x0041e80000100800 */
[----:B------:R-:W2:Y:S01]  /*17ed0*/  LDL R18, [R1+0xff0] ;  /* 0x000ff00001127983 */ /* 0x000ea20000100800 */
[----:B0-----:R-:W-:-:S03]  /*17ee0*/  IMAD.SHL.U32 R17, R2, 0x2, RZ ;  /* 0x0000000202117824 */ /* 0x001fc600078e00ff */
[----:B------:R-:W2:Y:S02]  /*17ef0*/  LDL R2, [R1+0xff4] ;  /* 0x000ff40001027983 */ /* 0x000ea40000100800 */
[----:B------:R-:W-:-:S05]  /*17f00*/  LOP3.LUT R17, R17, 0x10, RZ, 0x3c, !PT ;  /* 0x0000001011117812 */ /* 0x000fca00078e3cff */
[----:B------:R0:W-:Y:S04]  /*17f10*/  STS.U16 [R17+0x1880], R29 ;  /* 0x0018801d11007388 */ /* 0x0001e80000000400 */
[----:B0-----:R-:W2:Y:S04]  /*17f20*/  LDL.LU R29, [R1+0x108] ;  /* 0x00010800011d7983 */ /* 0x001ea80000300800 */
[----:B------:R-:W2:Y:S04]  /*17f30*/  LDL.LU R25, [R1+0x10c] ;  /* 0x00010c0001197983 */ /* 0x000ea80000300800 */
[----:B---3--:R-:W-:Y:S04]  /*17f40*/  STL [R1+0x2398], R16 ;  /* 0x0023981001007387 */ /* 0x008fe80000100800 */
[----:B------:R-:W3:Y:S04]  /*17f50*/  LDL R21, [R1+0xfd0] ;  /* 0x000fd00001157983 */ /* 0x000ee80000100800 */
[----:B------:R-:W3:Y:S04]  /*17f60*/  LDL R0, [R1+0xfd4] ;  /* 0x000fd40001007983 */ /* 0x000ee80000100800 */
[----:B------:R0:W-:Y:S04]  /*17f70*/  STS.U16 [R17+0x1a80], R27 ;  /* 0x001a801b11007388 */ /* 0x0001e80000000400 */
[----:B0-----:R-:W3:Y:S04]  /*17f80*/  LDL.LU R27, [R1+0x564] ;  /* 0x00056400011b7983 */ /* 0x001ee80000300800 */
[----:B----4-:R-:W-:Y:S04]  /*17f90*/  STL [R1+0x239c], R15 ;  /* 0x00239c0f01007387 */ /* 0x010fe80000100800 */
[----:B------:R-:W4:Y:S04]  /*17fa0*/  LDL R20, [R1+0xfb0] ;  /* 0x000fb00001147983 */ /* 0x000f280000100800 */
[----:B------:R-:W4:Y:S01]  /*17fb0*/  LDL R19, [R1+0xfb4] ;  /* 0x000fb40001137983 */ /* 0x000f220000100800 */
[----:B------:R-:W-:-:S02]  /*17fc0*/  PRMT R14, RZ, 0x7610, R14 ;  /* 0x00007610ff0e7816 */ /* 0x000fc4000000000e */
[----:B------:R-:W-:Y:S01]  /*17fd0*/  PRMT R13, RZ, 0x7610, R13 ;  /* 0x00007610ff0d7816 */ /* 0x000fe2000000000d */
[----:B------:R-:W4:Y:S01]  /*17fe0*/  LDL R16, [R1+0xf94] ;  /* 0x000f940001107983 */ /* 0x000f220000100800 */
[----:B------:R-:W-:Y:S01]  /*17ff0*/  PRMT R12, RZ, 0x7610, R12 ;  /* 0x00007610ff0c7816 */ /* 0x000fe2000000000c */
[----:B--2---:R-:W-:Y:S02]  /*18000*/  @!P0 IMAD.MOV.U32 R5, RZ, RZ, R18 ;  /* 0x000000ffff058224 */ /* 0x004fe400078e0012 */
[----:B------:R-:W2:Y:S01]  /*18010*/  LDL R18, [R1+0xf90] ;  /* 0x000f900001127983 */ /* 0x000ea20000100800 */
[----:B------:R-:W-:-:S03]  /*18020*/  @!P0 IMAD.MOV.U32 R4, RZ, RZ, R2 ;  /* 0x000000ffff048224 */ /* 0x000fc600078e0002 */
[----:B------:R-:W-:Y:S04]  /*18030*/  STS.U16 [R17+0x1c80], R26 ;  /* 0x001c801a11007388 */ /* 0x000fe80000000400 */
[----:B------:R3:W2:Y:S04]  /*18040*/  @!P0 LDG.E.U16 R14, [R4.64] ;  /* 0x00000006040e8981 */ /* 0x0006a8000c1e1500 */
[----:B------:R-:W2:Y:S01]  /*18050*/  LDL.LU R2, [R1+0x560] ;  /* 0x0005600001027983 */ /* 0x000ea20000300800 */
[----:B---3--:R-:W-:Y:S02]  /*18060*/  @!P0 IMAD.MOV.U32 R5, RZ, RZ, R21 ;  /* 0x000000ffff058224 */ /* 0x008fe400078e0015 */
[----:B------:R-:W-:-:S05]  /*18070*/  @!P0 IMAD.MOV.U32 R4, RZ, RZ, R0 ;  /* 0x000000ffff048224 */ /* 0x000fca00078e0000 */
[----:B------:R4:W3:Y:S02]  /*18080*/  @!P0 LDG.E.U16 R13, [R4.64] ;  /* 0x00000006040d8981 */ /* 0x0008e4000c1e1500 */
[----:B----4-:R-:W-:Y:S02]  /*18090*/  @!P0 IMAD.MOV.U32 R5, RZ, RZ, R20 ;  /* 0x000000ffff058224 */ /* 0x010fe400078e0014 */
[----:B------:R-:W-:-:S05]  /*180a0*/  @!P0 IMAD.MOV.U32 R4, RZ, RZ, R19 ;  /* 0x000000ffff048224 */ /* 0x000fca00078e0013 */
[----:B------:R-:W2:Y:S04]  /*180b0*/  @!P0 LDG.E.U16 R12, [R4.64] ;  /* 0x00000006040c8981 */ /* 0x000ea8000c1e1500 */
[----:B------:R0:W-:Y:S04]  /*180c0*/  STS.U16 [R17+0x1e80], R28 ;  /* 0x001e801c11007388 */ /* 0x0001e80000000400 */
[----:B------:R1:W-:Y:S04]  /*180d0*/  STS.U16 [R17+0x2080], R29 ;  /* 0x0020801d11007388 */ /* 0x0003e80000000400 */
[----:B--2---:R2:W-:Y:S04]  /*180e0*/  STL [R1+0x23a0], R14 ;  /* 0x0023a00e01007387 */ /* 0x0045e80000100800 */
[----:B0-----:R-:W4:Y:S04]  /*180f0*/  LDL.LU R28, [R1+0xf50] ;  /* 0x000f5000011c7983 */ /* 0x001f280000300800 */
[----:B------:R-:W4:Y:S04]  /*18100*/  LDL R15, [R1+0xf70] ;  /* 0x000f7000010f7983 */ /* 0x000f280000100800 */
[----:B------:R-:W4:Y:S04]  /*18110*/  LDL R0, [R1+0xf74] ;  /* 0x000f740001007983 */ /* 0x000f280000100800 */
[----:B------:R-:W4:Y:S04]  /*18120*/  LDL.LU R26, [R1+0x11c] ;  /* 0x00011c00011a7983 */ /* 0x000f280000300800 */
[----:B---3--:R0:W-:Y:S04]  /*18130*/  STL [R1+0x23a4], R13 ;  /* 0x0023a40d01007387 */ /* 0x0081e80000100800 */
[----:B-1----:R-:W3:Y:S04]  /*18140*/  LDL.LU R29, [R1+0x118] ;  /* 0x00011800011d7983 */ /* 0x002ee80000300800 */
[----:B--2---:R-:W2:Y:S04]  /*18150*/  LDL R14, [R1+0xf54] ;  /* 0x000f5400010e7983 */ /* 0x004ea80000100800 */
[----:B------:R1:W-:Y:S04]  /*18160*/  STL [R1+0x23a8], R12 ;  /* 0x0023a80c01007387 */ /* 0x0003e80000100800 */
[----:B0-----:R-:W3:Y:S04]  /*18170*/  LDL R13, [R1+0xf30] ;  /* 0x000f3000010d7983 */ /* 0x001ee80000100800 */
[----:B-1----:R-:W3:Y:S01]  /*18180*/  LDL R12, [R1+0xf34] ;  /* 0x000f3400010c7983 */ /* 0x002ee20000100800 */
[----:B------:R-:W-:Y:S01]  /*18190*/  PRMT R11, RZ, 0x7610, R11 ;  /* 0x00007610ff0b7816 */ /* 0x000fe2000000000b */
[----:B------:R-:W-:-:S02]  /*181a0*/  @!P0 IMAD.MOV.U32 R4, RZ, RZ, R16 ;  /* 0x000000ffff048224 */ /* 0x000fc400078e0010 */
[----:B------:R-:W-:Y:S01]  /*181b0*/  @!P0 IMAD.MOV.U32 R5, RZ, RZ, R18 ;  /* 0x000000ffff058224 */ /* 0x000fe200078e0012 */
[----:B------:R-:W-:-:S04]  /*181c0*/  PRMT R10, RZ, 0x7610, R10 ;  /* 0x00007610ff0a7816 */ /* 0x000fc8000000000a */
[----:B------:R4:W3:Y:S01]  /*181d0*/  @!P0 LDG.E.U16 R11, [R4.64] ;  /* 0x00000006040b8981 */ /* 0x0008e2000c1e1500 */
[----:B------:R-:W-:Y:S02]  /*181e0*/  PRMT R9, RZ, 0x7610, R9 ;  /* 0x00007610ff097816 */ /* 0x000fe40000000009 */
[----:B------:R-:W-:Y:S01]  /*181f0*/  PRMT R8, RZ, 0x7610, R8 ;  /* 0x00007610ff087816 */ /* 0x000fe20000000008 */
[----:B----4-:R-:W-:Y:S02]  /*18200*/  @!P0 IMAD.MOV.U32 R5, RZ, RZ, R15 ;  /* 0x000000ffff058224 */ /* 0x010fe400078e000f */
[----:B------:R-:W-:-:S05]  /*18210*/  @!P0 IMAD.MOV.U32 R4, RZ, RZ, R0 ;  /* 0x000000ffff048224 */ /* 0x000fca00078e0000 */
[----:B------:R0:W4:Y:S02]  /*18220*/  @!P0 LDG.E.U16 R10, [R4.64] ;  /* 0x00000006040a8981 */ /* 0x000124000c1e1500 */
[----:B0-----:R-:W-:Y:S02]  /*18230*/  @!P0 IMAD.MOV.U32 R5, RZ, RZ, R28 ;  /* 0x000000ffff058224 */ /* 0x001fe400078e001c */
[----:B--2---:R-:W-:-:S05]  /*18240*/  @!P0 IMAD.MOV.U32 R4, RZ, RZ, R14 ;  /* 0x000000ffff048224 */ /* 0x004fca00078e000e */
[----:B------:R3:W2:Y:S02]  /*18250*/  @!P0 LDG.E.U16 R9, [R4.64] ;  /* 0x0000000604098981 */ /* 0x0006a4000c1e1500 */
[----:B---3--:R-:W-:Y:S02]  /*18260*/  @!P0 IMAD.MOV.U32 R5, RZ, RZ, R13 ;  /* 0x000000ffff058224 */ /* 0x008fe400078e000d */
[----:B------:R-:W-:-:S05]  /*18270*/  @!P0 IMAD.MOV.U32 R4, RZ, RZ, R12 ;  /* 0x000000ffff048224 */ /* 0x000fca00078e000c */
[----:B------:R-:W3:Y:S04]  /*18280*/  @!P0 LDG.E.U16 R8, [R4.64] ;  /* 0x0000000604088981 */ /* 0x000ee8000c1e1500 */
[----:B------:R-:W-:Y:S04]  /*18290*/  STS.U16 [R17+0x2280], R25 ;  /* 0x0022801911007388 */ /* 0x000fe80000000400 */
[----:B------:R0:W-:Y:S04]  /*182a0*/  STL [R1+0x23ac], R11 ;  /* 0x0023ac0b01007387 */ /* 0x0001e80000100800 */
[----:B------:R1:W-:Y:S04]  /*182b0*/  STS.U16 [R17+0x2480], R27 ;  /* 0x0024801b11007388 */ /* 0x0003e80000000400 */
[----:B------:R-:W3:Y:S04]  /*182c0*/  LDL R0, [R1+0xf14] ;  /* 0x000f140001007983 */ /* 0x000ee80000100800 */
[----:B0-----:R-:W3:Y:S04]  /*182d0*/  LDL R11, [R1+0xf10] ;  /* 0x000f1000010b7983 */ /* 0x001ee80000100800 */
[----:B-1----:R-:W3:Y:S04]  /*182e0*/  LDL.LU R27, [R1+0x114] ;  /* 0x00011400011b7983 */ /* 0x002ee80000300800 */
[----:B------:R0:W-:Y:S04]  /*182f0*/  STS.U16 [R17+0x2680], R2 ;  /* 0x0026800211007388 */ /* 0x0001e80000000400 */
[----:B----4-:R1:W-:Y:S04]  /*18300*/  STL [R1+0x23b0], R10 ;  /* 0x0023b00a01007387 */ /* 0x0103e80000100800 */
[----:B0-----:R-:W4:Y:S04]  /*18310*/  LDL.LU R2, [R1+0xed0] ;  /* 0x000ed00001027983 */ /* 0x001f280000300800 */
[----:B------:R-:W-:Y:S04]  /*18320*/  STL [R1+0x12f8], R28 ;  /* 0x0012f81c01007387 */ /* 0x000fe80000100800 */
[----:B--2---:R0:W-:Y:S04]  /*18330*/  STL [R1+0x23b4], R9 ;  /* 0x0023b40901007387 */ /* 0x0041e80000100800 */
[----:B------:R-:W2:Y:S04]  /*18340*/  LDL.LU R14, [R1+0x568] ;  /* 0x00056800010e7983 */ /* 0x000ea80000300800 */
[----:B---3--:R3:W-:Y:S04]  /*18350*/  STL [R1+0x23b8], R8 ;  /* 0x0023b80801007387 */ /* 0x0087e80000100800 */
[----:B------:R-:W2:Y:S04]  /*18360*/  LDL.LU R12, [R1+0x56c] ;  /* 0x00056c00010c7983 */ /* 0x000ea80000300800 */
[----:B------:R-:W2:Y:S04]  /*18370*/  LDL.LU R13, [R1+0x110] ;  /* 0x00011000010d7983 */ /* 0x000ea80000300800 */
[----:B------:R-:W2:Y:S04]  /*18380*/  LDL.LU R15, [R1+0x104] ;  /* 0x00010400010f7983 */ /* 0x000ea80000300800 */
[----:B------:R-:W2:Y:S04]  /*18390*/  LDL.LU R16, [R1+0xe0] ;  /* 0x0000e00001107983 */ /* 0x000ea80000300800 */
[----:B------:R-:W2:Y:S04]  /*183a0*/  LDL.LU R24, [R1+0xc8] ;  /* 0x0000c80001187983 */ /* 0x000ea80000300800 */
[----:B-1----:R-:W2:Y:S04]  /*183b0*/  LDL R10, [R1+0xef0] ;  /* 0x000ef000010a7983 */ /* 0x002ea80000100800 */
[----:B0-----:R-:W4:Y:S04]  /*183c0*/  LDL R9, [R1+0xef4] ;  /* 0x000ef40001097983 */ /* 0x001f280000100800 */
[----:B---3--:R-:W3:Y:S01]  /*183d0*/  LDL R8, [R1+0xed4] ;  /* 0x000ed40001087983 */ /* 0x008ee20000100800 */
[----:B------:R-:W-:Y:S01]  /*183e0*/  PRMT R7, RZ, 0x7610, R7 ;  /* 0x00007610ff077816 */ /* 0x000fe20000000007 */
[----:B------:R-:W-:-:S02]  /*183f0*/  @!P0 IMAD.MOV.U32 R4, RZ, RZ, R0 ;  /* 0x000000ffff048224 */ /* 0x000fc400078e0000 */
[----:B------:R-:W-:Y:S01]  /*18400*/  @!P0 IMAD.MOV.U32 R5, RZ, RZ, R11 ;  /* 0x000000ffff058224 */ /* 0x000fe200078e000b */
[----:B------:R-:W-:Y:S02]  /*18410*/  PRMT R6, RZ, 0x7610, R6 ;  /* 0x00007610ff067816 */ /* 0x000fe40000000006 */
[----:B------:R-:W-:Y:S01]  /*18420*/  PRMT R3, RZ, 0x7610, R3 ;  /* 0x00007610ff037816 */ /* 0x000fe20000000003 */
[----:B------:R-:W-:Y:S04]  /*18430*/  STS.U16 [R17+0x2880], R26 ;  /* 0x0028801a11007388 */ /* 0x000fe80000000400 */
[----:B------:R2:W3:Y:S04]  /*18440*/  @!P0 LDG.E.U16 R7, [R4.64] ;  /* 0x0000000604078981 */ /* 0x0004e8000c1e1500 */
[----:B------:R0:W-:Y:S04]  /*18450*/  STS.U16 [R17+0x2a80], R29 ;  /* 0x002a801d11007388 */ /* 0x0001e80000000400 */
[----:B------:R-:W3:Y:S04]  /*18460*/  LDL.LU R0, [R1+0xc4] ;  /* 0x0000c40001007983 */ /* 0x000ee80000300800 */
[----:B0-----:R-:W3:Y:S01]  /*18470*/  LDL.LU R29, [R1+0xa4] ;  /* 0x0000a400011d7983 */ /* 0x001ee20000300800 */
[----:B--2---:R-:W-:-:S02]  /*18480*/  @!P0 IMAD.MOV.U32 R5, RZ, RZ, R10 ;  /* 0x000000ffff058224 */ /* 0x004fc400078e000a */
[----:B----4-:R-:W-:-:S05]  /*18490*/  @!P0 IMAD.MOV.U32 R4, RZ, RZ, R9 ;  /* 0x000000ffff048224 */ /* 0x010fca00078e0009 */
[----:B------:R3:W2:Y:S02]  /*184a0*/  @!P0 LDG.E.U16 R6, [R4.64] ;  /* 0x0000000604068981 */ /* 0x0006a4000c1e1500 */
[----:B---3--:R-:W-:Y:S02]  /*184b0*/  @!P0 IMAD.MOV.U32 R4, RZ, RZ, R8 ;  /* 0x000000ffff048224 */ /* 0x008fe400078e0008 */
[----:B------:R-:W-:-:S05]  /*184c0*/  @!P0 IMAD.MOV.U32 R5, RZ, RZ, R2 ;  /* 0x000000ffff058224 */ /* 0x000fca00078e0002 */
[----:B------:R0:W3:Y:S04]  /*184d0*/  @!P0 LDG.E.U16 R3, [R4.64] ;  /* 0x0000000604038981 */ /* 0x0000e8000c1e1500 */
[----:B------:R-:W-:Y:S04]  /*184e0*/  STS.U16 [R17+0x2c80], R27 ;  /* 0x002c801b11007388 */ /* 0x000fe80000000400 */
[----:B------:R1:W-:Y:S04]  /*184f0*/  STS.U16 [R17+0x2e80], R14 ;  /* 0x002e800e11007388 */ /* 0x0003e80000000400 */
[----:B-1----:R-:W0:Y:S04]  /*18500*/  S2R R14, SR_TID.X ;  /* 0x00000000000e7919 */ /* 0x002e280000002100 */
[----:B------:R-:W-:Y:S04]  /*18510*/  STL [R1+0x23bc], R7 ;  /* 0x0023bc0701007387 */ /* 0x000fe80000100800 */
[----:B------:R-:W4:Y:S04]  /*18520*/  LDL.LU R18, [R1+0xa0] ;  /* 0x0000a00001127983 */ /* 0x000f280000300800 */
[----:B------:R-:W4:Y:S04]  /*18530*/  LDL.LU R19, [R1+0x9c] ;  /* 0x00009c0001137983 */ /* 0x000f280000300800 */
[----:B------:R-:W4:Y:S04]  /*18540*/  LDL.LU R20, [R1+0x98] ;  /* 0x0000980001147983 */ /* 0x000f280000300800 */
[----:B------:R-:W4:Y:S04]  /*18550*/  LDL.LU R21, [R1+0x94] ;  /* 0x0000940001157983 */ /* 0x000f280000300800 */
[----:B------:R-:W4:Y:S01]  /*18560*/  LDL.LU R22, [R1+0x90] ;  /* 0x0000900001167983 */ /* 0x000f220000300800 */
[----:B0-----:R-:W-:-:S03]  /*18570*/  LOP3.LUT R5, R14, 0x3f, RZ, 0xc0, !PT ;  /* 0x0000003f0e057812 */ /* 0x001fc600078ec0ff */
[----:B------:R-:W4:Y:S04]  /*18580*/  LDL.LU R23, [R1+0x8c] ;  /* 0x00008c0001177983 */ /* 0x000f280000300800 */
[----:B------:R-:W4:Y:S04]  /*18590*/  LDL.LU R25, [R1+0x88] ;  /* 0x0000880001197983 */ /* 0x000f280000300800 */
[----:B------:R-:W4:Y:S04]  /*185a0*/  LDL.LU R26, [R1+0x84] ;  /* 0x00008400011a7983 */ /* 0x000f280000300800 */
[----:B------:R-:W-:Y:S04]  /*185b0*/  STS.U16 [R17+0x3080], R12 ;  /* 0x0030800c11007388 */ /* 0x000fe80000000400 */
[----:B------:R-:W4:Y:S04]  /*185c0*/  LDL.LU R27, [R1+0x80] ;  /* 0x00008000011b7983 */ /* 0x000f280000300800 */
[----:B------:R-:W-:Y:S04]  /*185d0*/  STS.U16 [R17+0x3280], R13 ;  /* 0x0032800d11007388 */ /* 0x000fe80000000400 */
[----:B------:R-:W-:Y:S04]  /*185e0*/  STS.U16 [R17+0x3480], R15 ;  /* 0x0034800f11007388 */ /* 0x000fe80000000400 */
[----:B------:R-:W-:Y:S04]  /*185f0*/  STS.U16 [R17+0x3680], R16 ;  /* 0x0036801011007388 */ /* 0x000fe80000000400 */
[----:B------:R0:W-:Y:S04]  /*18600*/  STS.U16 [R17+0x3880], R24 ;  /* 0x0038801811007388 */ /* 0x0001e80000000400 */
[----:B------:R1:W-:Y:S04]  /*18610*/  STS.U16 [R17+0x3a80], R0 ;  /* 0x003a800011007388 */ /* 0x0003e80000000400 */
[----:B------:R1:W-:Y:S01]  /*18620*/  STS.U16 [R17+0x3c80], R29 ;  /* 0x003c801d11007388 */ /* 0x0003e20000000400 */
[----:B0-----:R-:W-:-:S03]  /*18630*/  IMAD.SHL.U32 R24, R5, 0x2, RZ ;  /* 0x0000000205187824 */ /* 0x001fc600078e00ff */
[----:B--2---:R-:W-:Y:S04]  /*18640*/  STL [R1+0x23c0], R6 ;  /* 0x0023c00601007387 */ /* 0x004fe80000100800 */
[----:B------:R-:W-:Y:S04]  /*18650*/  STL [R1+0x12d0], R2 ;  /* 0x0012d00201007387 */ /* 0x000fe80000100800 */
[----:B---3--:R-:W-:Y:S04]  /*18660*/  STL [R1+0x23c4], R3 ;  /* 0x0023c40301007387 */ /* 0x008fe80000100800 */
[----:B------:R0:W-:Y:S04]  /*18670*/  STL [R1+0x23c8], R5 ;  /* 0x0023c80501007387 */ /* 0x0001e80000100800 */
[----:B-1----:R-:W2:Y:S04]  /*18680*/  LDL.LU R0, [R1+0x7c] ;  /* 0x00007c0001007983 */ /* 0x002ea80000300800 */
[----:B------:R-:W3:Y:S04]  /*18690*/  LDL.LU R29, [R1+0x78] ;  /* 0x00007800011d7983 */ /* 0x000ee80000300800 */
[----:B0-----:R-:W2:Y:S01]  /*186a0*/  LDL.LU R5, [R1+0x70] ;  /* 0x0000700001057983 */ /* 0x001ea20000300800 */
[----:B------:R-:W-:-:S03]  /*186b0*/  LOP3.LUT R24, R24, 0x20, RZ, 0x3c, !PT ;  /* 0x0000002018187812 */ /* 0x000fc600078e3cff */
[----:B----4-:R-:W-:Y:S04]  /*186c0*/  STS.U16 [R17+0x3e80], R18 ;  /* 0x003e801211007388 */ /* 0x010fe80000000400 */
[----:B--2---:R0:W-:Y:S04]  /*186d0*/  STL [R1+0x23cc], R5 ;  /* 0x0023cc0501007387 */ /* 0x0041e80000100800 */
[----:B0-----:R-:W2:Y:S04]  /*186e0*/  LDL.LU R5, [R1+0x74] ;  /* 0x0000740001057983 */ /* 0x001ea80000300800 */
        /* <DEDUP_REMOVED lines=13> */
[----:B------:R0:W-:Y:S04]  /*187c0*/  STS.U16 [R24+0x100], R19 ;  /* 0x0001001318007388 */ /* 0x0001e80000000400 */
[----:B------:R-:W4:Y:S04]  /*187d0*/  LDL.LU R18, [R1+0x38] ;  /* 0x0000380001127983 */ /* 0x000f280000300800 */
[----:B------:R1:W-:Y:S04]  /*187e0*/  STS.U16 [R24+0x300], R20 ;  /* 0x0003001418007388 */ /* 0x0003e80000000400 */
[----:B0-----:R-:W4:Y:S04]  /*187f0*/  LDL.LU R19, [R1+0x34] ;  /* 0x0000340001137983 */ /* 0x001f280000300800 */
[----:B------:R0:W-:Y:S04]  /*18800*/  STS.U16 [R24+0x500], R21 ;  /* 0x0005001518007388 */ /* 0x0001e80000000400 */
[----:B-1----:R-:W4:Y:S04]  /*18810*/  LDL.LU R20, [R1+0x30] ;  /* 0x0000300001147983 */ /* 0x002f280000300800 */
        /* <DEDUP_REMOVED lines=12> */
[----:B---3--:R1:W-:Y:S04]  /*188e0*/  STS.U16 [R24+0x1300], R29 ;  /* 0x0013001d18007388 */ /* 0x0083e80000000400 */
[----:B0-----:R-:W3:Y:S04]  /*188f0*/  LDL.LU R0, [R1+0x18] ;  /* 0x0000180001007983 */ /* 0x001ee80000300800 */
[----:B-1----:R-:W3:Y:S04]  /*18900*/  LDL.LU R29, [R1+0x14] ;  /* 0x00001400011d7983 */ /* 0x002ee80000300800 */
[----:B------:R-:W3:Y:S04]  /*18910*/  LDL.LU R4, [R1+0x10] ;  /* 0x0000100001047983 */ /* 0x000ee80000300800 */
[----:B------:R-:W3:Y:S04]  /*18920*/  LDL.LU R2, [R1+0xc] ;  /* 0x00000c0001027983 */ /* 0x000ee80000300800 */
[----:B------:R-:W3:Y:S04]  /*18930*/  LDL.LU R28, [R1+0x8] ;  /* 0x00000800011c7983 */ /* 0x000ee80000300800 */
[----:B--2---:R0:W-:Y:S04]  /*18940*/  STS.U16 [R24+0x1500], R5 ;  /* 0x0015000518007388 */ /* 0x0041e80000000400 */
[----:B0-----:R-:W2:Y:S04]  /*18950*/  LDL.LU R5, [R1+0x23cc] ;  /* 0x0023cc0001057983 */ /* 0x001ea80000300800 */
[----:B--2---:R0:W-:Y:S04]  /*18960*/  STS.U16 [R24+0x1700], R5 ;  /* 0x0017000518007388 */ /* 0x0041e80000000400 */
[----:B0-----:R-:W2:Y:S04]  /*18970*/  LDL.LU R5, [R1+0x23c8] ;  /* 0x0023c80001057983 */ /* 0x001ea80000300800 */
[----:B----4-:R0:W-:Y:S04]  /*18980*/  STS.U16 [R24+0x1900], R3 ;  /* 0x0019000318007388 */ /* 0x0101e80000000400 */
[----:B------:R1:W-:Y:S04]  /*18990*/  STS.U16 [R24+0x1b00], R6 ;  /* 0x001b000618007388 */ /* 0x0003e80000000400 */
[----:B------:R4:W-:Y:S04]  /*189a0*/  STS.U16 [R24+0x1d00], R7 ;  /* 0x001d000718007388 */ /* 0x0009e80000000400 */
[----:B0-----:R-:W3:Y:S04]  /*189b0*/  LDL.LU R3, [R1+0x23c4] ;  /* 0x0023c40001037983 */ /* 0x001ee80000300800 */
[----:B-1----:R-:W3:Y:S04]  /*189c0*/  LDL.LU R6, [R1+0x23c0] ;  /* 0x0023c00001067983 */ /* 0x002ee80000300800 */
[----:B----4-:R-:W4:Y:S04]  /*189d0*/  LDL.LU R7, [R1+0x23bc] ;  /* 0x0023bc0001077983 */ /* 0x010f280000300800 */
[----:B------:R0:W-:Y:S04]  /*189e0*/  STS.U16 [R24+0x1f00], R8 ;  /* 0x001f000818007388 */ /* 0x0001e80000000400 */
[----:B------:R1:W-:Y:S04]  /*189f0*/  STS.U16 [R24+0x2100], R9 ;  /* 0x0021000918007388 */ /* 0x0003e80000000400 */
[----:B------:R1:W-:Y:S04]  /*18a00*/  STS.U16 [R24+0x2300], R10 ;  /* 0x0023000a18007388 */ /* 0x0003e80000000400 */
[----:B0-----:R-:W4:Y:S04]  /*18a10*/  LDL.LU R8, [R1+0x23b8] ;  /* 0x0023b80001087983 */ /* 0x001f280000300800 */
[----:B-1----:R-:W4:Y:S04]  /*18a20*/  LDL.LU R9, [R1+0x23b4] ;  /* 0x0023b40001097983 */ /* 0x002f280000300800 */
[----:B------:R-:W4:Y:S04]  /*18a30*/  LDL.LU R10, [R1+0x23b0] ;  /* 0x0023b000010a7983 */ /* 0x000f280000300800 */
        /* <DEDUP_REMOVED lines=26> */
[----:B0-----:R-:W4:Y:S04]  /*18be0*/  LDL.LU R23, [R1+0x237c] ;  /* 0x00237c0001177983 */ /* 0x001f280000300800 */
[----:B-1----:R-:W4:Y:S04]  /*18bf0*/  LDL.LU R24, [R1+0x2378] ;  /* 0x0023780001187983 */ /* 0x002f280000300800 */
[----:B------:R-:W4:Y:S01]  /*18c00*/  LDL.LU R25, [R1+0x2374] ;  /* 0x0023740001197983 */ /* 0x000f220000300800 */
[----:B--2---:R-:W-:-:S05]  /*18c10*/  IMAD.SHL.U32 R5, R5, 0x2, RZ ;  /* 0x0000000205057824 */ /* 0x004fca00078e00ff */
[----:B------:R-:W-:-:S05]  /*18c20*/  LOP3.LUT R5, R5, 0x30, RZ, 0x3c, !PT ;  /* 0x0000003005057812 */ /* 0x000fca00078e3cff */
[----:B------:R0:W-:Y:S04]  /*18c30*/  STS.U16 [R5+0x3f80], R26 ;  /* 0x003f801a05007388 */ /* 0x0001e80000000400 */
[----:B------:R1:W-:Y:S04]  /*18c40*/  STS.U16 [R5+0x180], R27 ;  /* 0x0001801b05007388 */ /* 0x0003e80000000400 */
[----:B---3--:R2:W-:Y:S04]  /*18c50*/  STS.U16 [R5+0x380], R0 ;  /* 0x0003800005007388 */ /* 0x0085e80000000400 */
[----:B0-----:R-:W3:Y:S04]  /*18c60*/  LDL.LU R26, [R1+0x2370] ;  /* 0x00237000011a7983 */ /* 0x001ee80000300800 */
[----:B-1----:R-:W3:Y:S04]  /*18c70*/  LDL.LU R27, [R1+0x236c] ;  /* 0x00236c00011b7983 */ /* 0x002ee80000300800 */
[----:B--2---:R-:W2:Y:S04]  /*18c80*/  LDL.LU R0, [R1+0x2368] ;  /* 0x0023680001007983 */ /* 0x004ea80000300800 */
[----:B------:R0:W-:Y:S04]  /*18c90*/  STS.U16 [R5+0x580], R29 ;  /* 0x0005801d05007388 */ /* 0x0001e80000000400 */
[----:B0-----:R-:W2:Y:S04]  /*18ca0*/  LDL.LU R29, [R1+0x2364] ;  /* 0x00236400011d7983 */ /* 0x001ea80000300800 */
[----:B------:R-:W-:Y:S04]  /*18cb0*/  STS.U16 [R5+0x780], R4 ;  /* 0x0007800405007388 */ /* 0x000fe80000000400 */
[----:B------:R-:W-:Y:S04]  /*18cc0*/  STS.U16 [R5+0x980], R2 ;  /* 0x0009800205007388 */ /* 0x000fe80000000400 */
[----:B------:R-:W-:Y:S04]  /*18cd0*/  STS.U16 [R5+0xb80], R28 ;  /* 0x000b801c05007388 */ /* 0x000fe80000000400 */
[----:B--2---:R0:W-:Y:S04]  /*18ce0*/  STS.U16 [R5+0xd80], R29 ;  /* 0x000d801d05007388 */ /* 0x0041e80000000400 */
[----:B------:R-:W-:Y:S04]  /*18cf0*/  STS.U16 [R5+0xf80], R0 ;  /* 0x000f800005007388 */ /* 0x000fe80000000400 */
[----:B---3--:R1:W-:Y:S04]  /*18d00*/  STS.U16 [R5+0x1180], R27 ;  /* 0x0011801b05007388 */ /* 0x0083e80000000400 */
[----:B0-----:R-:W2:Y:S04]  /*18d10*/  LDL.LU R29, [R1+0x2360] ;  /* 0x00236000011d7983 */ /* 0x001ea80000300800 */
[----:B------:R-:W3:Y:S04]  /*18d20*/  LDL R28, [R1+0x12bc] ;  /* 0x0012bc00011c7983 */ /* 0x000ee80000100800 */
[----:B-1----:R-:W3:Y:S04]  /*18d30*/  LDL R27, [R1+0xc90] ;  /* 0x000c9000011b7983 */ /* 0x002ee80000100800 */
[----:B------:R-:W3:Y:S04]  /*18d40*/  LDL R2, [R1+0x12b8] ;  /* 0x0012b80001027983 */ /* 0x000ee80000100800 */
[----:B------:R-:W3:Y:S04]  /*18d50*/  LDL R0, [R1+0x12b4] ;  /* 0x0012b40001007983 */ /* 0x000ee80000100800 */
[----:B------:R-:W-:Y:S04]  /*18d60*/  STS.U16 [R5+0x1380], R26 ;  /* 0x0013801a05007388 */ /* 0x000fe80000000400 */
[----:B----4-:R-:W-:Y:S04]  /*18d70*/  STS.U16 [R5+0x1580], R25 ;  /* 0x0015801905007388 */ /* 0x010fe80000000400 */
[----:B------:R-:W-:Y:S04]  /*18d80*/  STS.U16 [R5+0x1780], R24 ;  /* 0x0017801805007388 */ /* 0x000fe80000000400 */
        /* <DEDUP_REMOVED lines=19> */
[----:B------:R-:W-:Y:S06]  /*18ec0*/  BAR.SYNC.DEFER_BLOCKING 0x0 ;  /* 0x0000000000007b1d */ /* 0x000fec0000010000 */
[----:B--2---:R-:W-:Y:S04]  /*18ed0*/  LDSM.16.M88.4 R8, [R29] ;  /* 0x000000001d08783b */ /* 0x004fe80000000200 */
[----:B---3--:R-:W-:Y:S04]  /*18ee0*/  LDSM.16.MT88.4 R4, [R28+0x4000] ;  /* 0x004000001c04783b */ /* 0x008fe80000004200 */
[----:B------:R-:W0:Y:S04]  /*18ef0*/  LDSM.16.MT88.4 R12, [R27+0x4000] ;  /* 0x004000001b0c783b */ /* 0x000e280000004200 */
[----:B------:R-:W-:Y:S04]  /*18f00*/  LDSM.16.MT88.4 R16, [R28+0x4080] ;  /* 0x004080001c10783b */ /* 0x000fe80000004200 */
[----:B------:R-:W-:Y:S04]  /*18f10*/  LDSM.16.MT88.4 R20, [R2+0x4080] ;  /* 0x004080000214783b */ /* 0x000fe80000004200 */
[----:B0-----:R-:W-:Y:S04]  /*18f20*/  STL.64 [R1+0x10], R12 ;  /* 0x0000100c01007387 */ /* 0x001fe80000100a00 */
[----:B------:R-:W-:Y:S04]  /*18f30*/  STL.64 [R1+0x18], R14 ;  /* 0x0000180e01007387 */ /* 0x000fe80000100a00 */
[----:B------:R0:W-:Y:S04]  /*18f40*/  STL.64 [R1+0x2358], R6 ;  /* 0x0023580601007387 */ /* 0x0001e80000100a00 */
[----:B------:R-:W-:Y:S04]  /*18f50*/  STL.64 [R1+0x110], R8 ;  /* 0x0001100801007387 */ /* 0x000fe80000100a00 */
[----:B------:R-:W-:Y:S04]  /*18f60*/  STL.64 [R1+0x118], R10 ;  /* 0x0001180a01007387 */ /* 0x000fe80000100a00 */
[----:B------:R-:W1:Y:S04]  /*18f70*/  LDSM.16.MT88.4 R8, [R2+0x4000] ;  /* 0x004000000208783b */ /* 0x000e680000004200 */
[----:B------:R-:W2:Y:S04]  /*18f80*/  LDSM.16.MT88.4 R12, [R0+0x4000] ;  /* 0x00400000000c783b */ /* 0x000ea80000004200 */
[----:B------:R3:W-:Y:S04]  /*18f90*/  STL.64 [R1+0x2350], R4 ;  /* 0x0023500401007387 */ /* 0x0007e80000100a00 */
[----:B0-----:R-:W4:Y:S04]  /*18fa0*/  LDL.64 R6, [R1+0x18] ;  /* 0x0000180001067983 */ /* 0x001f280000100a00 */
[----:B---3--:R-:W3:Y:S04]  /*18fb0*/  LDL.64 R4, [R1+0x10] ;  /* 0x0000100001047983 */ /* 0x008ee80000100a00 */
[----:B-1----:R-:W-:Y:S04]  /*18fc0*/  STL.64 [R1+0x2348], R10 ;  /* 0x0023480a01007387 */ /* 0x002fe80000100a00 */
[----:B------:R0:W-:Y:S04]  /*18fd0*/  STL.64 [R1+0x2340], R8 ;  /* 0x0023400801007387 */ /* 0x0001e80000100a00 */
[----:B--2---:R-:W-:Y:S04]  /*18fe0*/  STL.64 [R1+0x2338], R14 ;  /* 0x0023380e01007387 */ /* 0x004fe80000100a00 */
[----:B------:R-:W-:Y:S04]  /*18ff0*/  STL.64 [R1+0x2330], R12 ;  /* 0x0023300c01007387 */ /* 0x000fe80000100a00 */
[----:B------:R-:W1:Y:S04]  /*19000*/  LDSM.16.MT88.4 R12, [R27+0x4080] ;  /* 0x004080001b0c783b */ /* 0x000e680000004200 */
[----:B------:R-:W2:Y:S04]  /*19010*/  LDSM.16.MT88.4 R24, [R0+0x4080] ;  /* 0x004080000018783b */ /* 0x000ea80000004200 */
[----:B0-----:R-:W3:Y:S04]  /*19020*/  LDL.LU.64 R8, [R1+0x4f0] ;  /* 0x0004f00001087983 */ /* 0x001ee80000300a00 */
[----:B-1----:R-:W-:Y:S04]  /*19030*/  STL.64 [R1], R12 ;  /* 0x0000000c01007387 */ /* 0x002fe80000100a00 */
[----:B------:R-:W-:Y:S04]  /*19040*/  STL.64 [R1+0x8], R14 ;  /* 0x0000080e01007387 */ /* 0x000fe80000100a00 */
[----:B------:R-:W3:Y:S04]  /*19050*/  LDL.LU.64 R10, [R1+0x4f8] ;  /* 0x0004f800010a7983 */ /* 0x000ee80000300a00 */
[----:B------:R-:W-:Y:S04]  /*19060*/  STL.64 [R1+0x2328], R18 ;  /* 0x0023281201007387 */ /* 0x000fe80000100a00 */
[----:B------:R0:W-:Y:S04]  /*19070*/  STL.64 [R1+0x2320], R16 ;  /* 0x0023201001007387 */ /* 0x0001e80000100a00 */
[----:B------:R-:W1:Y:S04]  /*19080*/  LDSM.16.M88.4 R12, [R29+0x400] ;  /* 0x000400001d0c783b */ /* 0x000e680000000200 */
[----:B0-----:R-:W3:Y:S04]  /*19090*/  LDL.LU.64 R16, [R1+0xb10] ;  /* 0x000b100001107983 */ /* 0x001ee80000300a00 */
[----:B------:R-:W3:Y:S04]  /*190a0*/  LDL.LU.64 R18, [R1+0xb18] ;  /* 0x000b180001127983 */ /* 0x000ee80000300a00 */
[----:B--2---:R-:W-:Y:S04]  /*190b0*/  STL.64 [R1+0x2318], R26 ;  /* 0x0023181a01007387 */ /* 0x004fe80000100a00 */
[----:B------:R0:W-:Y:S04]  /*190c0*/  STL.64 [R1+0x2310], R24 ;  /* 0x0023101801007387 */ /* 0x0001e80000100a00 */
[----:B0-----:R-:W3:Y:S04]  /*190d0*/  LDL.LU.64 R24, [R1+0x110] ;  /* 0x0001100001187983 */ /* 0x001ee80000300a00 */
[----:B-1----:R-:W-:Y:S04]  /*190e0*/  STL.64 [R1+0x100], R12 ;  /* 0x0001000c01007387 */ /* 0x002fe80000100a00 */
[----:B------:R-:W-:Y:S04]  /*190f0*/  STL.64 [R1+0x108], R14 ;  /* 0x0001080e01007387 */ /* 0x000fe80000100a00 */
[----:B------:R-:W0:Y:S04]  /*19100*/  LDSM.16.M88.4 R12, [R29+0x800] ;  /* 0x000800001d0c783b */ /* 0x000e280000000200 */
[----:B0-----:R0:W-:Y:S04]  /*19110*/  STL.64 [R1+0xf0], R12 ;  /* 0x0000f00c01007387 */ /* 0x0011e80000100a00 */
[----:B------:R1:W-:Y:S04]  /*19120*/  STL.64 [R1+0xf8], R14 ;  /* 0x0000f80e01007387 */ /* 0x0003e80000100a00 */
[----:B0-----:R-:W2:Y:S04]  /*19130*/  LDL.LU.64 R12, [R1+0x330] ;  /* 0x00033000010c7983 */ /* 0x001ea80000300a00 */
[----:B-1----:R-:W2:Y:S01]  /*19140*/  LDL.LU.64 R14, [R1+0x338] ;  /* 0x00033800010e7983 */ /* 0x002ea20000300a00 */
[----:B----4-:R-:W-:Y:S01]  /*19150*/  IMAD.MOV.U32 R3, RZ, RZ, R7 ;  /* 0x000000ffff037224 */ /* 0x010fe200078e0007 */
[----:B---3--:R-:W-:Y:S11]  /*19160*/  HMMA.16816.F32.BF16 R16, R4, R24, R16 ;  /* 0x000000180410723c */ /* 0x008ff60000041810 */
[----:B------:R-:W-:Y:S11]  /*19170*/  @!UPT UIADD3 URZ, URZ, URZ, URZ ;  /* 0x0000003f3f3ff290 */ /* 0x000ff6000fffe03f */
[----:B------:R-:W-:Y:S01]  /*19180*/  @!UPT UIADD3 URZ, URZ, URZ, URZ ;  /* 0x0000003f3f3ff290 */ /* 0x000fe2000fffe03f */
[----:B------:R0:W-:Y:S04]  /*19190*/  STL.64 [R1+0xb10], R16 ;  /* 0x000b101001007387 */ /* 0x0001e80000100a00 */
[----:B------:R1:W-:Y:S01]  /*191a0*/  STL.64 [R1+0xb18], R18 ;  /* 0x000b181201007387 */ /* 0x0003e20000100a00 */
[----:B0-----:R-:W-:Y:S02]  /*191b0*/  IMAD.MOV.U32 R16, RZ, RZ, R6 ;  /* 0x000000ffff107224 */ /* 0x001fe400078e0006 */
[----:B------:R-:W-:Y:S01]  /*191c0*/  IMAD.MOV.U32 R17, RZ, RZ, R5 ;  /* 0x000000ffff117224 */ /* 0x000fe200078e0005 */
[----:B------:R-:W3:Y:S01]  /*191d0*/  LDL.LU.64 R6, [R1+0x2358] ;  /* 0x0023580001067983 */ /* 0x000ee20000300a00 */
[----:B-1----:R-:W-:-:S03]  /*191e0*/  IMAD.MOV.U32 R18, RZ, RZ, R4 ;  /* 0x000000ffff127224 */ /* 0x002fc600078e0004 */
[----:B------:R-:W3:Y:S02]  /*191f0*/  LDL.LU.64 R4, [R1+0x2350] ;  /* 0x0023500001047983 */ /* 0x000ee40000300a00 */
[----:B---3--:R-:W-:Y:S11]  /*19200*/  HMMA.16816.F32.BF16 R8, R4, R24, R8 ;  /* 0x000000180408723c */ /* 0x008ff60000041808 */
[----:B------:R-:W-:Y:S11]  /*19210*/  @!UPT UIADD3 URZ, URZ, URZ, URZ ;  /* 0x0000003f3f3ff290 */ /* 0x000ff6000fffe03f */
[----:B------:R-:W-:Y:S01]  /*19220*/  @!UPT UIADD3 URZ, URZ, URZ, URZ ;  /* 0x0000003f3f3ff290 */ /* 0x000fe2000fffe03f */
[----:B------:R-:W-:Y:S04]  /*19230*/  STL.64 [R1+0xb60], R8 ;  /* 0x000b600801007387 */ /* 0x000fe80000100a00 */
[----:B------:R0:W-:Y:S04]  /*19240*/  STL.64 [R1+0xb68], R10 ;  /* 0x000b680a01007387 */ /* 0x0001e80000100a00 */
[----:B0-----:R-:W2:Y:S04]  /*19250*/  LDL.LU.64 R10, [R1+0x2348] ;  /* 0x00234800010a7983 */ /* 0x001ea80000300a00 */
[----:B------:R-:W2:Y:S01]  /*19260*/  LDL.LU.64 R8, [R1+0x2340] ;  /* 0x0023400001087983 */ /* 0x000ea20000300a00 */
[----:B------:R-:W-:-:S02]  /*19270*/  IMAD.MOV.U32 R2, RZ, RZ, R24 ;  /* 0x000000ffff027224 */ /* 0x000fc400078e0018 */
[----:B------:R-:W-:Y:S02]  /*19280*/  IMAD.MOV.U32 R0, RZ, RZ, R25 ;  /* 0x000000ffff007224 */ /* 0x000fe400078e0019 */
[----:B------:R-:W3:Y:S04]  /*19290*/  LDL.LU.64 R24, [R1+0x230] ;  /* 0x0002300001187983 */ /* 0x000ee80000300a00 */
[----:B------:R-:W3:Y:S04]  /*192a0*/  LDL.LU.64 R26, [R1+0x238] ;  /* 0x00023800011a7983 */ /* 0x000ee80000300a00 */
[----:B------:R0:W-:Y:S04]  /*192b0*/  STL.64 [R1+0x22d8], R6 ;  /* 0x0022d80601007387 */ /* 0x0001e80000100a00 */
[----:B------:R1:W-:Y:S01]  /*192c0*/  STL.64 [R1+0x22d0], R4 ;  /* 0x0022d00401007387 */ /* 0x0003e20000100a00 */
[----:B0-----:R-:W-:-:S02]  /*192d0*/  IMAD.MOV.U32 R6, RZ, RZ, R16 ;  /* 0x000000ffff067224 */ /* 0x001fc400078e0010 */
[----:B------:R-:W-:Y:S02]  /*192e0*/  IMAD.MOV.U32 R7, RZ, RZ, R3 ;  /* 0x000000ffff077224 */ /* 0x000fe400078e0003 */
[----:B-1----:R-:W-:Y:S02]  /*192f0*/  IMAD.MOV.U32 R4, RZ, RZ, R18 ;  /* 0x000000ffff047224 */ /* 0x002fe400078e0012 */
[----:B------:R-:W-:Y:S02]  /*19300*/  IMAD.MOV.U32 R5, RZ, RZ, R17 ;  /* 0x000000ffff057224 */ /* 0x000fe400078e0011 */
[----:B------:R-:W4:Y:S04]  /*19310*/  LDL.LU.64 R16, [R1+0x620] ;  /* 0x0006200001107983 */ /* 0x000f280000300a00 */
[----:B------:R-:W4:Y:S04]  /*19320*/  LDL.LU.64 R18, [R1+0x628] ;  /* 0x0006280001127983 */ /* 0x000f280000300a00 */
[----:B------:R-:W-:Y:S04]  /*19330*/  STL.64 [R1+0x22f8], R6 ;  /* 0x0022f80601007387 */ /* 0x000fe80000100a00 */
[----:B------:R0:W-:Y:S02]  /*19340*/  STL.64 [R1+0x22f0], R4 ;  /* 0x0022f00401007387 */ /* 0x0001e40000100a00 */
[----:B0-----:R-:W-:-:S02]  /*19350*/  IMAD.MOV.U32 R4, RZ, RZ, R2 ;  /* 0x000000ffff047224 */ /* 0x001fc400078e0002 */
[----:B------:R-:W-:-:S07]  /*19360*/  IMAD.MOV.U32 R5, RZ, RZ, R0 ;  /* 0x000000ffff057224 */ /* 0x000fce00078e0000 */
[-C--:B--2---:R-:W-:Y:S11]  /*19370*/  HMMA.16816.F32.BF16 R12, R8, R4.reuse, R12 ;  /* 0x00000004080c723c */ /* 0x084ff6000004180c */
[----:B------:R-:W-:Y:S11]  /*19380*/  @!UPT UIADD3 URZ, URZ, URZ, URZ ;  /* 0x0000003f3f3ff290 */ /* 0x000ff6000fffe03f */
[----:B------:R-:W-:Y:S01]  /*19390*/  @!UPT UIADD3 URZ, URZ, URZ, URZ ;  /* 0x0000003f3f3ff290 */ /* 0x000fe2000fffe03f */
[----:B------:R-:W-:Y:S04]  /*193a0*/  STL.64 [R1+0xba0], R12 ;  /* 0x000ba00c01007387 */ /* 0x000fe80000100a00 */
[----:B------:R0:W-:Y:S04]  /*193b0*/  STL.64 [R1+0xba8], R14 ;  /* 0x000ba80e01007387 */ /* 0x0001e80000100a00 */
[----:B0-----:R-:W3:Y:S04]  /*193c0*/  LDL.LU.64 R14, [R1+0x2338] ;  /* 0x00233800010e7983 */ /* 0x001ee80000300a00 */
[----:B------:R-:W3:Y:S04]  /*193d0*/  LDL.LU.64 R12, [R1+0x2330] ;  /* 0x00233000010c7983 */ /* 0x000ee80000300a00 */
[----:B------:R-:W-:Y:S04]  /*193e0*/  STL.64 [R1+0x22e8], R10 ;  /* 0x0022e80a01007387 */ /* 0x000fe80000100a00 */
[----:B------:R0:W-:Y:S04]  /*193f0*/  STL.64 [R1+0x22e0], R8 ;  /* 0x0022e00801007387 */ /* 0x0001e80000100a00 */
[----:B0-----:R-:W2:Y:S04]  /*19400*/  LDL.LU.64 R8, [R1+0x400] ;  /* 0x0004000001087983 */ /* 0x001ea80000300a00 */
[----:B------:R-:W2:Y:S01]  /*19410*/  LDL.LU.64 R10, [R1+0x408] ;  /* 0x00040800010a7983 */ /* 0x000ea20000300a00 */
[-C--:B---3--:R-:W-:Y:S11]  /*19420*/  HMMA.16816.F32.BF16 R24, R12, R4.reuse, R24 ;  /* 0x000000040c18723c */ /* 0x088ff60000041818 */
[----:B------:R-:W-:Y:S11]  /*19430*/  @!UPT UIADD3 URZ, URZ, URZ, URZ ;  /* 0x0000003f3f3ff290 */ /* 0x000ff6000fffe03f */
[----:B------:R-:W-:Y:S01]  /*19440*/  @!UPT UIADD3 URZ, URZ, URZ, URZ ;  /* 0x0000003f3f3ff290 */ /* 0x000fe2000fffe03f */
[----:B------:R0:W-:Y:S04]  /*19450*/  STL.64 [R1+0xc70], R24 ;  /* 0x000c701801007387 */ /* 0x0001e80000100a00 */
[----:B------:R1:W-:Y:S04]  /*19460*/  STL.64 [R1+0xc78], R26 ;  /* 0x000c781a01007387 */ /* 0x0003e80000100a00 */
[----:B0-----:R-:W3:Y:S04]  /*19470*/  LDL.LU.64 R24, [R1+0x2b0] ;  /* 0x0002b00001187983 */ /* 0x001ee80000300a00 */
[----:B-1----:R-:W3:Y:S04]  /*19480*/  LDL.LU.64 R26, [R1+0x2b8] ;  /* 0x0002b800011a7983 */ /* 0x002ee80000300a00 */
[----:B------:R0:W-:Y:S04]  /*19490*/  STL.64 [R1+0x22c8], R14 ;  /* 0x0022c80e01007387 */ /* 0x0001e80000100a00 */
[----:B------:R1:W-:Y:S04]  /*194a0*/  STL.64 [R1+0x22c0], R12 ;  /* 0x0022c00c01007387 */ /* 0x0003e80000100a00 */
[----:B0-----:R-:W4:Y:S04]  /*194b0*/  LDL.64 R14, [R1+0x8] ;  /* 0x00000800010e7983 */ /* 0x001f280000100a00 */
[----:B-1----:R-:W4:Y:S02]  /*194c0*/  LDL.64 R12, [R1] ;  /* 0x00000000010c7983 */ /* 0x002f240000100a00 */
[----:B----4-:R-:W-:Y:S11]  /*194d0*/  HMMA.16816.F32.BF16 R16, R12, R4, R16 ;  /* 0x000000040c10723c */ /* 0x010ff60000041810 */
        /* <DEDUP_REMOVED lines=8> */
[----:B------:R-:W-:Y:S02]  /*19560*/  IMAD.MOV.U32 R2, RZ, RZ, R14 ;  /* 0x000000ffff027224 */ /* 0x000fe400078e000e */
[----:B------:R-:W-:Y:S01]  /*19570*/  IMAD.MOV.U32 R0, RZ, RZ, R15 ;  /* 0x000000ffff007224 */ /* 0x000fe200078e000f */
[-C--:B---3--:R-:W-:Y:S08]  /*19580*/  HMMA.16816.F32.BF16 R24, R20, R4.reuse, R24 ;  /* 0x000000041418723c */ /* 0x088ff00000041818 */
[----:B--2---:R-:W-:Y:S01]  /*19590*/  HMMA.16816.F32.BF16 R12, R16, R4, R8 ;  /* 0x00000004100c723c */ /* 0x004fe20000041808 */
[----:B------:R-:W2:Y:S04]  /*195a0*/  LDL.LU.64 R8, [R1+0xae0] ;  /* 0x000ae00001087983 */ /* 0x000ea80000300a00 */
[----:B------:R-:W3:Y:S11]  /*195b0*/  LDL.LU.64 R10, [R1+0xae8] ;  /* 0x000ae800010a7983 */ /* 0x000ef60000300a00 */
[----:B------:R-:W-:Y:S07]  /*195c0*/  @!UPT UIADD3 URZ, URZ, URZ, URZ ;  /* 0x0000003f3f3ff290 */ /* 0x000fee000fffe03f */
[----:B------:R-:W-:Y:S04]  /*195d0*/  STL.64 [R1+0xaf0], R12 ;  /* 0x000af00c01007387 */ /* 0x000fe80000100a00 */
[----:B------:R-:W-:Y:S04]  /*195e0*/  STL.64 [R1+0xaf8], R14 ;  /* 0x000af80e01007387 */ /* 0x000fe80000100a00 */
[----:B---3--:R-:W-:Y:S04]  /*195f0*/  STL.64 [R1+0x2308], R10 ;  /* 0x0023080a01007387 */ /* 0x008fe80000100a00 */
[----:B--2---:R0:W-:Y:S04]  /*19600*/  STL.64 [R1+0x2300], R8 ;  /* 0x0023000801007387 */ /* 0x0041e80000100a00 */
[----:B0-----:R-:W2:Y:S04]  /*19610*/  LDL.LU.64 R8, [R1+0x1a0] ;  /* 0x0001a00001087983 */ /* 0x001ea80000300a00 */
[----:B------:R-:W2:Y:S04]  /*19620*/  LDL.LU.64 R10, [R1+0x1a8] ;  /* 0x0001a800010a7983 */ /* 0x000ea80000300a00 */
[----:B------:R-:W3:Y:S04]  /*19630*/  LDL.LU.64 R12, [R1+0x320] ;  /* 0x00032000010c7983 */ /* 0x000ee80000300a00 */
[----:B------:R-:W3:Y:S04]  /*19640*/  LDL.LU.64 R14, [R1+0x328] ;  /* 0x00032800010e7983 */ /* 0x000ee80000300a00 */
[----:B------:R-:W-:Y:S04]  /*19650*/  STL.64 [R1+0x22a8], R18 ;  /* 0x0022a81201007387 */ /* 0x000fe80000100a00 */
[----:B------:R-:W-:Y:S04]  /*19660*/  STL.64 [R1+0x22a0], R16 ;  /* 0x0022a01001007387 */ /* 0x000fe80000100a00 */
[----:B------:R-:W-:Y:S04]  /*19670*/  STL.64 [R1+0xb70], R24 ;  /* 0x000b701801007387 */ /* 0x000fe80000100a00 */
[----:B------:R0:W-:Y:S04]  /*19680*/  STL.64 [R1+0xb78], R26 ;  /* 0x000b781a01007387 */ /* 0x0001e80000100a00 */
[----:B0-----:R-:W2:Y:S04]  /*19690*/  LDL.LU.64 R26, [R1+0x2318] ;  /* 0x00231800011a7983 */ /* 0x001ea80000300a00 */
[----:B------:R-:W2:Y:S01]  /*196a0*/  LDL.LU.64 R24, [R1+0x2310] ;  /* 0x0023100001187983 */ /* 0x000ea20000300a00 */
[----:B------:R-:W-:-:S03]  /*196b0*/  IMAD.MOV.U32 R16, RZ, RZ, R6 ;  /* 0x000000ffff107224 */ /* 0x000fc600078e0006 */
[----:B------:R-:W-:Y:S04]  /*196c0*/  STL.64 [R1+0x22b8], R22 ;  /* 0x0022b81601007387 */ /* 0x000fe80000100a00 */
[----:B------:R0:W-:Y:S04]  /*196d0*/  STL.64 [R1+0x22b0], R20 ;  /* 0x0022b01401007387 */ /* 0x0001e80000100a00 */
[----:B0-----:R-:W4:Y:S04]  /*196e0*/  LDL.LU.64 R20, [R1+0x4a0] ;  /* 0x0004a00001147983 */ /* 0x001f280000300a00 */
[----:B------:R-:W4:Y:S01]  /*196f0*/  LDL.LU.64 R22, [R1+0x4a8] ;  /* 0x0004a80001167983 */ /* 0x000f220000300a00 */
[----:B--2---:R-:W-:Y:S03]  /*19700*/  HMMA.16816.F32.BF16 R4, R24, R4, R8 ;  /* 0x000000041804723c */ /* 0x004fe60000041808 */
[----:B------:R-:W2:Y:S04]  /*19710*/  LDL.LU.64 R10, [R1+0x2308] ;  /* 0x00230800010a7983 */ /* 0x000ea80000300a00 */
[----:B------:R-:W2:Y:S11]  /*19720*/  LDL.LU.64 R8, [R1+0x2300] ;  /* 0x0023000001087983 */ /* 0x000eb60000300a00 */
[----:B------:R-:W-:Y:S05]  /*19730*/  @!UPT UIADD3 URZ, URZ, URZ, URZ ;  /* 0x0000003f3f3ff290 */ /* 0x000fea000fffe03f */
[----:B------:R-:W-:Y:S04]  /*19740*/  STL.64 [R1+0xc60], R4 ;  /* 0x000c600401007387 */ /* 0x000fe80000100a00 */
[----:B------:R0:W-:Y:S04]  /*19750*/  STL.64 [R1+0xc68], R6 ;  /* 0x000c680601007387 */ /* 0x0001e80000100a00 */
[----:B0-----:R-:W2:Y:S04]  /*19760*/  LDL.LU.64 R6, [R1+0x22f8] ;  /* 0x0022f80001067983 */ /* 0x001ea80000300a00 */
[----:B------:R-:W2:Y:S04]  /*19770*/  LDL.LU.64 R4, [R1+0x22f0] ;  /* 0x0022f00001047983 */ /* 0x000ea80000300a00 */
[----:B------:R-:W-:Y:S04]  /*19780*/  STL.64 [R1+0x2298], R26 ;  /* 0x0022981a01007387 */ /* 0x000fe80000100a00 */
[----:B------:R0:W-:Y:S04]  /*19790*/  STL.64 [R1+0x2290], R24 ;  /* 0x0022901801007387 */ /* 0x0001e80000100a00 */
[----:B0-----:R-:W2:Y:S02]  /*197a0*/  LDL.LU.64 R24, [R1+0x100] ;  /* 0x0001000001187983 */ /* 0x001ea40000300a00 */
[-C--:B--2---:R-:W-:Y:S02]  /*197b0*/  HMMA.16816.F32.BF16 R4, R4, R24.reuse, R8 ;  /* 0x000000180404723c */ /* 0x084fe40000041808 */
[----:B------:R-:W3:Y:S04]  /*197c0*/  LDL.LU.64 R10, [R1+0x22e8] ;  /* 0x0022e800010a7983 */ /* 0x000ee80000300a00 */
[----:B------:R-:W3:Y:S11]  /*197d0*/  LDL.LU.64 R8, [R1+0x22e0] ;  /* 0x0022e00001087983 */ /* 0x000ef60000300a00 */
[----:B------:R-:W-:Y:S06]  /*197e0*/  @!UPT UIADD3 URZ, URZ, URZ, URZ ;  /* 0x0000003f3f3ff290 */ /* 0x000fec000fffe03f */
[----:B------:R-:W-:Y:S04]  /*197f0*/  STL.64 [R1+0x620], R4 ;  /* 0x0006200401007387 */ /* 0x000fe80000100a00 */
[----:B------:R0:W-:Y:S04]  /*19800*/  STL.64 [R1+0x628], R6 ;  /* 0x0006280601007387 */ /* 0x0001e80000100a00 */
[----:B0-----:R-:W4:Y:S04]  /*19810*/  LDL.LU.64 R6, [R1+0x22d8] ;  /* 0x0022d80001067983 */ /* 0x001f280000300a00 */
[----:B------:R-:W4:Y:S01]  /*19820*/  LDL.LU.64 R4, [R1+0x22d0] ;  /* 0x0022d00001047983 */ /* 0x000f220000300a00 */
[-C--:B---3--:R-:W-:Y:S08]  /*19830*/  HMMA.16816.F32.BF16 R12, R8, R24.reuse, R12 ;  /* 0x00000018080c723c */ /* 0x088ff0000004180c */
[----:B----4-:R-:W-:Y:S11]  /*19840*/  HMMA.16816.F32.BF16 R20, R4, R24, R20 ;  /* 0x000000180414723c */ /* 0x010ff60000041814 */
[----:B------:R-:W-:Y:S11]  /*19850*/  @!UPT UIADD3 URZ, URZ, URZ, URZ ;  /* 0x0000003f3f3ff290 */ /* 0x000ff6000fffe03f */
[----:B------:R-:W-:Y:S01]  /*19860*/  @!UPT UIADD3 URZ, URZ, URZ, URZ ;  /* 0x0000003f3f3ff290 */ /* 0x000fe2000fffe03f */
[----:B------:R0:W-:Y:S04]  /*19870*/  STL.64 [R1+0xa70], R20 ;  /* 0x000a701401007387 */ /* 0x0001e80000100a00 */
[----:B------:R1:W-:Y:S04]  /*19880*/  STL.64 [R1+0xa78], R22 ;  /* 0x000a781601007387 */ /* 0x0003e80000100a00 */
[----:B0-----:R-:W2:Y:S04]  /*19890*/  LDL.LU.64 R20, [R1+0x610] ;  /* 0x0006100001147983 */ /* 0x001ea80000300a00 */
[----:B-1----:R-:W2:Y:S04]  /*198a0*/  LDL.LU.64 R22, [R1+0x618] ;  /* 0x0006180001167983 */ /* 0x002ea80000300a00 */
[----:B------:R-:W-:Y:S04]  /*198b0*/  STL.64 [R1+0x2278], R6 ;  /* 0x0022780601007387 */ /* 0x000fe80000100a00 */
[----:B------:R0:W-:Y:S04]  /*198c0*/  STL.64 [R1+0x2270], R4 ;  /* 0x0022700401007387 */ /* 0x0001e80000100a00 */
[----:B0-----:R-:W3:Y:S04]  /*198d0*/  LDL.LU.64 R4, [R1+0x3c0] ;  /* 0x0003c00001047983 */ /* 0x001ee80000300a00 */
[----:B------:R-:W3:Y:S04]  /*198e0*/  LDL.LU.64 R6, [R1+0x3c8] ;  /* 0x0003c80001067983 */ /* 0x000ee80000300a00 */
[----:B------:R-:W-:Y:S04]  /*198f0*/  STL.64 [R1+0xb40], R12 ;  /* 0x000b400c01007387 */ /* 0x000fe80000100a00 */
[----:B------:R0:W-:Y:S04]  /*19900*/  STL.64 [R1+0xb48], R14 ;  /* 0x000b480e01007387 */ /* 0x0001e80000100a00 */
[----:B0-----:R-:W4:Y:S04]  /*19910*/  LDL.LU.64 R14, [R1+0x22c8] ;  /* 0x0022c800010e7983 */ /* 0x001f280000300a00 */
[----:B------:R-:W4:Y:S04]  /*19920*/  LDL.LU.64 R12, [R1+0x22c0] ;  /* 0x0022c000010c7983 */ /* 0x000f280000300a00 */
[----:B------:R-:W-:Y:S04]  /*19930*/  STL.64 [R1+0x2288], R10 ;  /* 0x0022880a01007387 */ /* 0x000fe80000100a00 */
[----:B------:R0:W-:Y:S04]  /*19940*/  STL.64 [R1+0x2280], R8 ;  /* 0x0022800801007387 */ /* 0x0001e80000100a00 */
[----:B0-----:R-:W4:Y:S04]  /*19950*/  LDL.LU.64 R8, [R1+0x220] ;  /* 0x0002200001087983 */ /* 0x001f280000300a00 */
[----:B------:R-:W4:Y:S01]  /*19960*/  LDL.LU.64 R10, [R1+0x228] ;  /* 0x00022800010a7983 */ /* 0x000f220000300a00 */
[----:B------:R-:W-:-:S02]  /*19970*/  IMAD.MOV.U32 R18, RZ, RZ, R2 ;  /* 0x000000ffff127224 */ /* 0x000fc400078e0002 */
[----:B------:R-:W-:Y:S02]  /*19980*/  IMAD.MOV.U32 R19, RZ, RZ, R0 ;  /* 0x000000ffff137224 */ /* 0x000fe400078e0000 */
[----:B------:R-:W-:Y:S02]  /*19990*/  IMAD.MOV.U32 R2, RZ, RZ, R24 ;  /* 0x000000ffff027224 */ /* 0x000fe400078e0018 */
[----:B------:R-:W-:Y:S02]  /*199a0*/  IMAD.MOV.U32 R0, RZ, RZ, R25 ;  /* 0x000000ffff007224 */ /* 0x000fe400078e0019 */
[----:B------:R-:W-:Y:S01]  /*199b0*/  IMAD.MOV.U32 R17, RZ, RZ, R3 ;  /* 0x000000ffff117224 */ /* 0x000fe200078e0003 */
[----:B----4-:R-:W-:Y:S11]  /*199c0*/  HMMA.16816.F32.BF16 R8, R12, R24, R8 ;  /* 0x000000180c08723c */ /* 0x010ff60000041808 */
[----:B------:R-:W-:Y:S11]  /*199d0*/  @!UPT UIADD3 URZ, URZ, URZ, URZ ;  /* 0x0000003f3f3ff290 */ /* 0x000ff6000fffe03f */
[----:B------:R-:W-:Y:S01]  /*199e0*/  @!UPT UIADD3 URZ, URZ, URZ, URZ ;  /* 0x0000003f3f3ff290 */ /* 0x000fe2000fffe03f */
[----:B------:R0:W-:Y:S04]  /*199f0*/  STL.64 [R1+0xbb0], R8 ;  /* 0x000bb00801007387 */ /* 0x0001e80000100a00 */
[----:B------:R1:W-:Y:S04]  /*19a00*/  STL.64 [R1+0xbb8], R10 ;  /* 0x000bb80a01007387 */ /* 0x0003e80000100a00 */
[----:B------:R-:W4:Y:S04]  /*19a10*/  LDL.LU.64 R24, [R1+0x2a0] ;  /* 0x0002a00001187983 */ /* 0x000f280000300a00 */
[----:B------:R-:W4:Y:S04]  /*19a20*/  LDL.LU.64 R26, [R1+0x2a8] ;  /* 0x0002a800011a7983 */ /* 0x000f280000300a00 */
[----:B------:R-:W-:Y:S04]  /*19a30*/  STL.64 [R1+0x2268], R14 ;  /* 0x0022680e01007387 */ /* 0x000fe80000100a00 */
[----:B------:R2:W-:Y:S04]  /*19a40*/  STL.64 [R1+0x2260], R12 ;  /* 0x0022600c01007387 */ /* 0x0005e80000100a00 */
[----:B0-----:R-:W3:Y:S04]  /*19a50*/  LDL.LU.64 R8, [R1+0x190] ;  /* 0x0001900001087983 */ /* 0x001ee80000300a00 */
[----:B-1----:R-:W3:Y:S01]  /*19a60*/  LDL.LU.64 R10, [R1+0x198] ;  /* 0x00019800010a7983 */ /* 0x002ee20000300a00 */
[----:B--2---:R-:W-:-:S02]  /*19a70*/  IMAD.MOV.U32 R12, RZ, RZ, R2 ;  /* 0x000000ffff0c7224 */ /* 0x004fc400078e0002 */
[----:B------:R-:W-:-:S07]  /*19a80*/  IMAD.MOV.U32 R13, RZ, RZ, R0 ;  /* 0x000000ffff0d7224 */ /* 0x000fce00078e0000 */
[-C--:B------:R-:W-:Y:S01]  /*19a90*/  HMMA.16816.F32.BF16 R16, R16, R12.reuse, R20 ;  /* 0x0000000c1010723c */ /* 0x080fe20000041814 */
[----:B------:R-:W4:Y:S04]  /*19aa0*/  LDL.LU.64 R22, [R1+0x22b8] ;  /* 0x0022b80001167983 */ /* 0x000f280000300a00 */
[----:B------:R-:W4:Y:S11]  /*19ab0*/  LDL.LU.64 R20, [R1+0x22b0] ;  /* 0x0022b00001147983 */ /* 0x000f360000300a00 */
[----:B------:R-:W-:Y:S07]  /*19ac0*/  @!UPT UIADD3 URZ, URZ, URZ, URZ ;  /* 0x0000003f3f3ff290 */ /* 0x000fee000fffe03f */
[----:B------:R-:W-:Y:S04]  /*19ad0*/  STL.64 [R1+0x610], R16 ;  /* 0x0006101001007387 */ /* 0x000fe80000100a00 */
[----:B------:R0:W-:Y:S04]  /*19ae0*/  STL.64 [R1+0x618], R18 ;  /* 0x0006181201007387 */ /* 0x0001e80000100a00 */
[----:B0-----:R-:W3:Y:S04]  /*19af0*/  LDL.LU.64 R18, [R1+0x22a8] ;  /* 0x0022a80001127983 */ /* 0x001ee80000300a00 */
[----:B------:R-:W3:Y:S02]  /*19b00*/  LDL.LU.64 R16, [R1+0x22a0] ;  /* 0x0022a00001107983 */ /* 0x000ee40000300a00 */
[-C--:B---3--:R-:W-:Y:S11]  /*19b10*/  HMMA.16816.F32.BF16 R4, R16, R12.reuse, R4 ;  /* 0x0000000c1004723c */ /* 0x088ff60000041804 */
[----:B------:R-:W-:Y:S11]  /*19b20*/  @!UPT UIADD3 URZ, URZ, URZ, URZ ;  /* 0x0000003f3f3ff290 */ /* 0x000ff6000fffe03f */
[----:B------:R-:W-:Y:S01]  /*19b30*/  @!UPT UIADD3 URZ, URZ, URZ, URZ ;  /* 0x0000003f3f3ff290 */ /* 0x000fe2000fffe03f */
[----:B------:R0:W-:Y:S04]  /*19b40*/  STL.64 [R1+0xa20], R4 ;  /* 0x000a200401007387 */ /* 0x0001e80000100a00 */
[----:B------:R1:W-:Y:S04]  /*19b50*/  STL.64 [R1+0xa28], R6 ;  /* 0x000a280601007387 */ /* 0x0003e80000100a00 */
[----:B0-----:R-:W2:Y:S04]  /*19b60*/  LDL.LU.64 R4, [R1+0xad0] ;  /* 0x000ad00001047983 */ /* 0x001ea80000300a00 */
[----:B-1----:R-:W2:Y:S04]  /*19b70*/  LDL.LU.64 R6, [R1+0xad8] ;  /* 0x000ad80001067983 */ /* 0x002ea80000300a00 */
[----:B------:R0:W-:Y:S04]  /*19b80*/  STL.64 [R1+0x2228], R18 ;  /* 0x0022281201007387 */ /* 0x0001e80000100a00 */
[----:B------:R1:W-:Y:S04]  /*19b90*/  STL.64 [R1+0x2220], R16 ;  /* 0x0022201001007387 */ /* 0x0003e80000100a00 */
[----:B0-----:R-:W3:Y:S04]  /*19ba0*/  LDL.64 R18, [R1+0x8] ;  /* 0x0000080001127983 */ /* 0x001ee80000100a00 */
[----:B-1----:R-:W2:Y:S01]  /*19bb0*/  LDL.64 R16, [R1] ;  /* 0x0000000001107983 */ /* 0x002ea20000100a00 */
[-C--:B----4-:R-:W-:Y:S03]  /*19bc0*/  HMMA.16816.F32.BF16 R24, R20, R12.reuse, R24 ;  /* 0x0000000c1418723c */ /* 0x090fe60000041818 */
[----:B---3--:R-:W-:Y:S04]  /*19bd0*/  STL.64 [R1+0x2248], R18 ;  /* 0x0022481201007387 */ /* 0x008fe80000100a00 */
[----:B--2---:R0:W-:Y:S04]  /*19be0*/  STL.64 [R1+0x2240], R16 ;  /* 0x0022401001007387 */ /* 0x0041e80000100a00 */
[----:B0-----:R-:W2:Y:S11]  /*19bf0*/  LDL.LU.64 R16, [R1+0xf0] ;  /* 0x0000f00001107983 */ /* 0x001eb60000300a00 */
[----:B------:R-:W-:Y:S01]  /*19c00*/  @!UPT UIADD3 URZ, URZ, URZ, URZ ;  /* 0x0000003f3f3ff290 */ /* 0x000fe2000fffe03f */
[----:B------:R-:W-:Y:S04]  /*19c10*/  STL.64 [R1+0xb20], R24 ;  /* 0x000b201801007387 */ /* 0x000fe80000100a00 */
[----:B------:R0:W-:Y:S04]  /*19c20*/  STL.64 [R1+0xb28], R26 ;  /* 0x000b281a01007387 */ /* 0x0001e80000100a00 */
[----:B0-----:R-:W3:Y:S04]  /*19c30*/  LDL.LU.64 R26, [R1+0x2298] ;  /* 0x00229800011a7983 */ /* 0x001ee80000300a00 */
[----:B------:R-:W3:Y:S04]  /*19c40*/  LDL.LU.64 R24, [R1+0x2290] ;  /* 0x0022900001187983 */ /* 0x000ee80000300a00 */
[----:B------:R-:W-:Y:S04]  /*19c50*/  STL.64 [R1+0x2218], R22 ;  /* 0x0022181601007387 */ /* 0x000fe80000100a00 */
[----:B------:R0:W-:Y:S04]  /*19c60*/  STL.64 [R1+0x2210], R20 ;  /* 0x0022101401007387 */ /* 0x0001e80000100a00 */
[----:B0-----:R-:W4:Y:S04]  /*19c70*/  LDL.LU.64 R20, [R1+0x490] ;  /* 0x0004900001147983 */ /* 0x001f280000300a00 */
[----:B------:R-:W4:Y:S01]  /*19c80*/  LDL.LU.64 R22, [R1+0x498] ;  /* 0x0004980001167983 */ /* 0x000f220000300a00 */
[----:B---3--:R-:W-:Y:S03]  /*19c90*/  HMMA.16816.F32.BF16 R12, R24, R12, R8 ;  /* 0x0000000c180c723c */ /* 0x008fe60000041808 */
[----:B------:R-:W3:Y:S04]  /*19ca0*/  LDL.LU.64 R10, [R1+0x2288] ;  /* 0x00228800010a7983 */ /* 0x000ee80000300a00 */
[----:B------:R-:W3:Y:S11]  /*19cb0*/  LDL.LU.64 R8, [R1+0x2280] ;  /* 0x0022800001087983 */ /* 0x000ef60000300a00 */
[----:B------:R-:W-:Y:S05]  /*19cc0*/  @!UPT UIADD3 URZ, URZ, URZ, URZ ;  /* 0x0000003f3f3ff290 */ /* 0x000fea000fffe03f */
[----:B------:R0:W-:Y:S04]  /*19cd0*/  STL.64 [R1+0xc50], R12 ;  /* 0x000c500c01007387 */ /* 0x0001e80000100a00 */
[----:B------:R1:W-:Y:S04]  /*19ce0*/  STL.64 [R1+0xc58], R14 ;  /* 0x000c580e01007387 */ /* 0x0003e80000100a00 */
[----:B0-----:R-:W3:Y:S04]  /*19cf0*/  LDL.LU.64 R12, [R1+0x310] ;  /* 0x00031000010c7983 */ /* 0x001ee80000300a00 */
[----:B-1----:R-:W3:Y:S04]  /*19d00*/  LDL.LU.64 R14, [R1+0x318] ;  /* 0x00031800010e7983 */ /* 0x002ee80000300a00 */
[----:B------:R0:W-:Y:S04]  /*19d10*/  STL.64 [R1+0x2238], R26 ;  /* 0x0022381a01007387 */ /* 0x0001e80000100a00 */
[----:B------:R1:W-:Y:S04]  /*19d20*/  STL.64 [R1+0x2230], R24 ;  /* 0x0022301801007387 */ /* 0x0003e80000100a00 */
[----:B0-----:R-:W2:Y:S04]  /*19d30*/  LDL.64 R26, [R1+0x18] ;  /* 0x00001800011a7983 */ /* 0x001ea80000100a00 */
[----:B-1----:R-:W2:Y:S02]  /*19d40*/  LDL.64 R24, [R1+0x10] ;  /* 0x0000100001187983 */ /* 0x002ea40000100a00 */
[----:B--2---:R-:W-:Y:S11]  /*19d50*/  HMMA.16816.F32.BF16 R4, R24, R16, R4 ;  /* 0x000000101804723c */ /* 0x004ff60000041804 */
[----:B------:R-:W-:Y:S11]  /*19d60*/  @!UPT UIADD3 URZ, URZ, URZ, URZ ;  /* 0x0000003f3f3ff290 */ /* 0x000ff6000fffe03f */
[----:B------:R-:W-:Y:S01]  /*19d70*/  @!UPT UIADD3 URZ, URZ, URZ, URZ ;  /* 0x0000003f3f3ff290 */ /* 0x000fe2000fffe03f */
[----:B------:R-:W-:Y:S04]  /*19d80*/  STL.64 [R1+0x4f0], R4 ;  /* 0x0004f00401007387 */ /* 0x000fe80000100a00 */
[----:B------:R0:W-:Y:S04]  /*19d90*/  STL.64 [R1+0x4f8], R6 ;  /* 0x0004f80601007387 */ /* 0x0001e80000100a00 */
[----:B0-----:R-:W4:Y:S04]  /*19da0*/  LDL.LU.64 R6, [R1+0x2278] ;  /* 0x0022780001067983 */ /* 0x001f280000300a00 */
[----:B------:R-:W4:Y:S01]  /*19db0*/  LDL.LU.64 R4, [R1+0x2270] ;  /* 0x0022700001047983 */ /* 0x000f220000300a00 */
[----:B------:R-:W-:-:S02]  /*19dc0*/  IMAD.MOV.U32 R18, RZ, RZ, R24 ;  /* 0x000000ffff127224 */ /* 0x000fc400078e0018 */
[----:B------:R-:W-:Y:S02]  /*19dd0*/  IMAD.MOV.U32 R3, RZ, RZ, R25 ;  /* 0x000000ffff037224 */ /* 0x000fe400078e0019 */
[----:B------:R-:W-:Y:S01]  /*19de0*/  IMAD.MOV.U32 R2, RZ, RZ, R26 ;  /* 0x000000ffff027224 */ /* 0x000fe200078e001a */
[----:B------:R-:W2:Y:S01]  /*19df0*/  LDL.LU.64 R24, [R1+0x600] ;  /* 0x0006000001187983 */ /* 0x000ea20000300a00 */
[----:B------:R-:W-:-:S03]  /*19e00*/  IMAD.MOV.U32 R0, RZ, RZ, R27 ;  /* 0x000000ffff007224 */ /* 0x000fc600078e001b */
[----:B------:R-:W2:Y:S01]  /*19e10*/  LDL.LU.64 R26, [R1+0x608] ;  /* 0x00060800011a7983 */ /* 0x000ea20000300a00 */
[-C--:B---3--:R-:W-:Y:S08]  /*19e20*/  HMMA.16816.F32.BF16 R12, R8, R16.reuse, R12 ;  /* 0x00000010080c723c */ /* 0x088ff0000004180c */
[----:B----4-:R-:W-:Y:S11]  /*19e30*/  HMMA.16816.F32.BF16 R20, R4, R16, R20 ;  /* 0x000000100414723c */ /* 0x010ff60000041814 */
[----:B------:R-:W-:Y:S11]  /*19e40*/  @!UPT UIADD3 URZ, URZ, URZ, URZ ;  /* 0x0000003f3f3ff290 */ /* 0x000ff6000fffe03f */
[----:B------:R-:W-:Y:S01]  /*19e50*/  @!UPT UIADD3 URZ, URZ, URZ, URZ ;  /* 0x0000003f3f3ff290 */ /* 0x000fe2000fffe03f */
[----:B------:R-:W-:Y:S04]  /*19e60*/  STL.64 [R1+0x9e0], R20 ;  /* 0x0009e01401007387 */ /* 0x000fe80000100a00 */
[----:B------:R-:W-:Y:S04]  /*19e70*/  STL.64 [R1+0x9e8], R22 ;  /* 0x0009e81601007387 */ /* 0x000fe80000100a00 */
[----:B--2---:R-:W-:Y:S04]  /*19e80*/  STL.64 [R1+0x2258], R26 ;  /* 0x0022581a01007387 */ /* 0x004fe80000100a00 */
[----:B------:R0:W-:Y:S04]  /*19e90*/  STL.64 [R1+0x2250], R24 ;  /* 0x0022501801007387 */ /* 0x0001e80000100a00 */
        /* <DEDUP_REMOVED lines=9> */
[----:B------:R-:W2:Y:S04]  /*19f30*/  LDL.LU.64 R12, [R1+0x2260] ;  /* 0x00226000010c7983 */ /* 0x000ea80000300a00 */
[----:B------:R-:W-:Y:S04]  /*19f40*/  STL.64 [R1+0x2208], R10 ;  /* 0x0022080a01007387 */ /* 0x000fe80000100a00 */
[----:B------:R0:W-:Y:S01]  /*19f50*/  STL.64 [R1+0x2200], R8 ;  /* 0x0022000801007387 */ /* 0x0001e20000100a00 */
[----:B------:R-:W-:-:S02]  /*19f60*/  IMAD.MOV.U32 R4, RZ, RZ, R18 ;  /* 0x000000ffff047224 */ /* 0x000fc400078e0012 */
[----:B------:R-:W-:Y:S02]  /*19f70*/  IMAD.MOV.U32 R6, RZ, RZ, R2 ;  /* 0x000000ffff067224 */ /* 0x000fe400078e0002 */
[----:B------:R-:W-:Y:S01]  /*19f80*/  IMAD.MOV.U32 R7, RZ, RZ, R0 ;  /* 0x000000ffff077224 */ /* 0x000fe200078e0000 */
[----:B0-----:R-:W4:Y:S04]  /*19f90*/  LDL.LU.64 R8, [R1+0x290] ;  /* 0x0002900001087983 */ /* 0x001f280000300a00 */
[----:B------:R-:W4:Y:S01]  /*19fa0*/  LDL.LU.64 R10, [R1+0x298] ;  /* 0x00029800010a7983 */ /* 0x000f220000300a00 */
[----:B------:R-:W-:Y:S02]  /*19fb0*/  IMAD.MOV.U32 R2, RZ, RZ, R16 ;  /* 0x000000ffff027224 */ /* 0x000fe400078e0010 */
[----:B------:R-:W-:Y:S01]  /*19fc0*/  IMAD.MOV.U32 R0, RZ, RZ, R17 ;  /* 0x000000ffff007224 */ /* 0x000fe200078e0011 */
[----:B--2---:R-:W-:Y:S11]  /*19fd0*/  HMMA.16816.F32.BF16 R24, R12, R16, R24 ;  /* 0x000000100c18723c */ /* 0x004ff60000041818 */
[----:B------:R-:W-:Y:S11]  /*19fe0*/  @!UPT UIADD3 URZ, URZ, URZ, URZ ;  /* 0x0000003f3f3ff290 */ /* 0x000ff6000fffe03f */
[----:B------:R-:W-:Y:S01]  /*19ff0*/  @!UPT UIADD3 URZ, URZ, URZ, URZ ;  /* 0x0000003f3f3ff290 */ /* 0x000fe2000fffe03f */
[----:B------:R-:W-:Y:S04]  /*1a000*/  STL.64 [R1+0xb90], R24 ;  /* 0x000b901801007387 */ /* 0x000fe80000100a00 */
[----:B------:R0:W-:Y:S04]  /*1a010*/  STL.64 [R1+0xb98], R26 ;  /* 0x000b981a01007387 */ /* 0x0001e80000100a00 */
[----:B0-----:R-:W2:Y:S04]  /*1a020*/  LDL.LU.64 R26, [R1+0x2258] ;  /* 0x00225800011a7983 */ /* 0x001ea80000300a00 */
[----:B------:R-:W2:Y:S04]  /*1a030*/  LDL.LU.64 R24, [R1+0x2250] ;  /* 0x0022500001187983 */ /* 0x000ea80000300a00 */
[----:B------:R-:W2:Y:S04]  /*1a040*/  LDL.LU.64 R18, [R1+0x2248] ;  /* 0x0022480001127983 */ /* 0x000ea80000300a00 */
[----:B------:R-:W2:Y:S04]  /*1a050*/  LDL.LU.64 R16, [R1+0x2240] ;  /* 0x0022400001107983 */ /* 0x000ea80000300a00 */
[----:B------:R-:W-:Y:S04]  /*1a060*/  STL.64 [R1+0x21e8], R14 ;  /* 0x0021e80e01007387 */ /* 0x000fe80000100a00 */
[----:B------:R0:W-:Y:S02]  /*1a070*/  STL.64 [R1+0x21e0], R12 ;  /* 0x0021e00c01007387 */ /* 0x0001e40000100a00 */
[----:B0-----:R-:W-:-:S02]  /*1a080*/  IMAD.MOV.U32 R12, RZ, RZ, R2 ;  /* 0x000000ffff0c7224 */ /* 0x001fc400078e0002 */
[----:B------:R-:W-:Y:S02]  /*1a090*/  IMAD.MOV.U32 R13, RZ, RZ, R0 ;  /* 0x000000ffff0d7224 */ /* 0x000fe400078e0000 */
[----:B------:R-:W-:-:S05]  /*1a0a0*/  IMAD.MOV.U32 R5, RZ, RZ, R3 ;  /* 0x000000ffff057224 */ /* 0x000fca00078e0003 */
[-C--:B--2---:R-:W-:Y:S01]  /*1a0b0*/  HMMA.16816.F32.BF16 R24, R16, R12.reuse, R24 ;  /* 0x0000000c1018723c */ /* 0x084fe20000041818 */
[----:B------:R-:W-:Y:S02]  /*1a0c0*/  IMAD.MOV.U32 R2, RZ, RZ, R18 ;  /* 0x000000ffff027224 */ /* 0x000fe400078e0012 */
[----:B------:R-:W-:Y:S02]  /*1a0d0*/  IMAD.MOV.U32 R0, RZ, RZ, R19 ;  /* 0x000000ffff007224 */ /* 0x000fe400078e0013 */
[----:B------:R-:W-:Y:S02]  /*1a0e0*/  IMAD.MOV.U32 R28, RZ, RZ, R16 ;  /* 0x000000ffff1c7224 */ /* 0x000fe400078e0010 */
[----:B------:R-:W-:Y:S11]  /*1a0f0*/  IMAD.MOV.U32 R3, RZ, RZ, R17 ;  /* 0x000000ffff037224 */ /* 0x000ff600078e0011 */
[----:B------:R-:W-:Y:S05]  /*1a100*/  @!UPT UIADD3 URZ, URZ, URZ, URZ ;  /* 0x0000003f3f3ff290 */ /* 0x000fea000fffe03f */
[----:B------:R-:W-:Y:S01]  /*1a110*/  STL.64 [R1+0x4a0], R24 ;  /* 0x0004a01801007387 */ /* 0x000fe20000100a00 */
[----:B------:R0:W-:Y:S03]  /*1a120*/  STL.64 [R1+0x4a8], R26 ;  /* 0x0004a81a01007387 */ /* 0x0001e60000100a00 */
[----:B0-----:R-:W2:Y:S01]  /*1a130*/  LDL.LU.64 R26, [R1+0x2238] ;  /* 0x00223800011a7983 */ /* 0x001ea20000300a00 */
[----:B------:R-:W2:Y:S02]  /*1a140*/  LDL.LU.64 R24, [R1+0x2230] ;  /* 0x0022300001187983 */ /* 0x000ea40000300a00 */
[----:B------:R-:W3:Y:S02]  /*1a150*/  LDL.LU.64 R18, [R1+0x2228] ;  /* 0x0022280001127983 */ /* 0x000ee40000300a00 */
[----:B------:R-:W3:Y:S02]  /*1a160*/  LDL.LU.64 R16, [R1+0x2220] ;  /* 0x0022200001107983 */ /* 0x000ee40000300a00 */
[-C--:B---3--:R-:W-:Y:S11]  /*1a170*/  HMMA.16816.F32.BF16 R20, R16, R12.reuse, R20 ;  /* 0x0000000c1014723c */ /* 0x088ff60000041814 */
[----:B------:R-:W-:Y:S11]  /*1a180*/  @!UPT UIADD3 URZ, URZ, URZ, URZ ;  /* 0x0000003f3f3ff290 */ /* 0x000ff6000fffe03f */
[----:B------:R-:W-:Y:S01]  /*1a190*/  @!UPT UIADD3 URZ, URZ, URZ, URZ ;  /* 0x0000003f3f3ff290 */ /* 0x000fe2000fffe03f */
[----:B------:R-:W-:Y:S01]  /*1a1a0*/  STL.64 [R1+0x8b0], R20 ;  /* 0x0008b01401007387 */ /* 0x000fe20000100a00 */
[----:B------:R0:W-:Y:S03]  /*1a1b0*/  STL.64 [R1+0x8b8], R22 ;  /* 0x0008b81601007387 */ /* 0x0001e60000100a00 */
[----:B0-----:R-:W4:Y:S01]  /*1a1c0*/  LDL.LU.64 R22, [R1+0x2218] ;  /* 0x0022180001167983 */ /* 0x001f220000300a00 */
[----:B------:R-:W4:Y:S02]  /*1a1d0*/  LDL.LU.64 R20, [R1+0x2210] ;  /* 0x0022100001147983 */ /* 0x000f240000300a00 */
[----:B------:R-:W-:Y:S02]  /*1a1e0*/  STL.64 [R1+0x21b8], R18 ;  /* 0x0021b81201007387 */ /* 0x000fe40000100a00 */
[----:B------:R4:W-:Y:S02]  /*1a1f0*/  STL.64 [R1+0x21b0], R16 ;  /* 0x0021b01001007387 */ /* 0x0009e40000100a00 */
[-C--:B----4-:R-:W-:Y:S01]  /*1a200*/  HMMA.16816.F32.BF16 R16, R20, R12.reuse, R8 ;  /* 0x0000000c1410723c */ /* 0x090fe20000041808 */
[----:B------:R-:W3:Y:S01]  /*1a210*/  LDL.LU.64 R8, [R1+0xac0] ;  /* 0x000ac00001087983 */ /* 0x000ee20000300a00 */
[----:B------:R-:W3:Y:S11]  /*1a220*/  LDL.LU.64 R10, [R1+0xac8] ;  /* 0x000ac800010a7983 */ /* 0x000ef60000300a00 */
[----:B------:R-:W-:Y:S10]  /*1a230*/  @!UPT UIADD3 URZ, URZ, URZ, URZ ;  /* 0x0000003f3f3ff290 */ /* 0x000ff4000fffe03f */
[----:B------:R0:W-:Y:S01]  /*1a240*/  STL.64 [R1+0xaa0], R16 ;  /* 0x000aa01001007387 */ /* 0x0001e20000100a00 */
[----:B------:R1:W-:Y:S03]  /*1a250*/  STL.64 [R1+0xaa8], R18 ;  /* 0x000aa81201007387 */ /* 0x0003e60000100a00 */
[----:B0-----:R-:W4:Y:S01]  /*1a260*/  LDL.LU.64 R16, [R1+0x480] ;  /* 0x0004800001107983 */ /* 0x001f220000300a00 */
[----:B-1----:R-:W4:Y:S02]  /*1a270*/  LDL.LU.64 R18, [R1+0x488] ;  /* 0x0004880001127983 */ /* 0x002f240000300a00 */
[----:B------:R-:W-:Y:S02]  /*1a280*/  STL.64 [R1+0x21c8], R22 ;  /* 0x0021c81601007387 */ /* 0x000fe40000100a00 */
[----:B------:R0:W-:Y:S02]  /*1a290*/  STL.64 [R1+0x21c0], R20 ;  /* 0x0021c01401007387 */ /* 0x0001e40000100a00 */
[----:B0-----:R-:W2:Y:S01]  /*1a2a0*/  LDL.LU.64 R20, [R1+0x180] ;  /* 0x0001800001147983 */ /* 0x001ea20000300a00 */
[----:B------:R-:W2:Y:S02]  /*1a2b0*/  LDL.LU.64 R22, [R1+0x188] ;  /* 0x0001880001167983 */ /* 0x000ea40000300a00 */
[----:B--2---:R-:W-:Y:S01]  /*1a2c0*/  HMMA.16816.F32.BF16 R20, R24, R12, R20 ;  /* 0x0000000c1814723c */ /* 0x004fe20000041814 */
[----:B------:R-:W2:Y:S01]  /*1a2d0*/  LDL.LU.64 R12, [R1+0x300] ;  /* 0x00030000010c7983 */ /* 0x000ea20000300a00 */
[----:B------:R-:W2:Y:S11]  /*1a2e0*/  LDL.LU.64 R14, [R1+0x308] ;  /* 0x00030800010e7983 */ /* 0x000eb60000300a00 */
[----:B------:R-:W-:Y:S10]  /*1a2f0*/  @!UPT UIADD3 URZ, URZ, URZ, URZ ;  /* 0x0000003f3f3ff290 */ /* 0x000ff4000fffe03f */
[----:B------:R-:W-:Y:S01]  /*1a300*/  STL.64 [R1+0xc40], R20 ;  /* 0x000c401401007387 */ /* 0x000fe20000100a00 */
[----:B------:R-:W-:Y:S02]  /*1a310*/  STL.64 [R1+0xc48], R22 ;  /* 0x000c481601007387 */ /* 0x000fe40000100a00 */
[----:B------:R-:W-:Y:S02]  /*1a320*/  STL.64 [R1+0x21d8], R26 ;  /* 0x0021d81a01007387 */ /* 0x000fe40000100a00 */
[----:B------:R-:W-:Y:S02]  /*1a330*/  STL.64 [R1+0x21d0], R24 ;  /* 0x0021d01801007387 */ /* 0x000fe40000100a00 */
[----:B------:R-:W0:Y:S04]  /*1a340*/  LDSM.16.M88.4 R24, [R29+0x1000] ;  /* 0x001000001d18783b */ /* 0x000e280000000200 */
[----:B------:R-:W3:Y:S04]  /*1a350*/  LDSM.16.M88.4 R20, [R29+0xc00] ;  /* 0x000c00001d14783b */ /* 0x000ee80000000200 */
[----:B0-----:R-:W-:Y:S01]  /*1a360*/  STL.64 [R1+0xd0], R24 ;  /* 0x0000d01801007387 */ /* 0x001fe20000100a00 */
[----:B------:R-:W-:Y:S02]  /*1a370*/  STL.64 [R1+0xd8], R26 ;  /* 0x0000d81a01007387 */ /* 0x000fe40000100a00 */
[----:B------:R-:W0:Y:S01]  /*1a380*/  LDSM.16.M88.4 R24, [R29+0x1400] ;  /* 0x001400001d18783b */ /* 0x000e220000000200 */
[-C--:B---3--:R-:W-:Y:S01]  /*1a390*/  HMMA.16816.F32.BF16 R4, R4, R20.reuse, R8 ;  /* 0x000000140404723c */ /* 0x088fe20000041808 */
[----:B0-----:R-:W-:Y:S02]  /*1a3a0*/  STL.64 [R1+0xc0], R24 ;  /* 0x0000c01801007387 */ /* 0x001fe40000100a00 */
[----:B------:R-:W-:Y:S02]  /*1a3b0*/  STL.64 [R1+0xc8], R26 ;  /* 0x0000c81a01007387 */ /* 0x000fe40000100a00 */
[----:B------:R-:W0:Y:S02]  /*1a3c0*/  LDSM.16.M88.4 R24, [R29+0x1800] ;  /* 0x001800001d18783b */ /* 0x000e240000000200 */
[----:B0-----:R0:W-:Y:S02]  /*1a3d0*/  STL.64 [R1+0xb0], R24 ;  /* 0x0000b01801007387 */ /* 0x0011e40000100a00 */
[----:B------:R1:W-:Y:S02]  /*1a3e0*/  STL.64 [R1+0xb8], R26 ;  /* 0x0000b81a01007387 */ /* 0x0003e40000100a00 */
[----:B0-----:R-:W3:Y:S01]  /*1a3f0*/  LDL.LU.64 R24, [R1+0x200] ;  /* 0x0002000001187983 */ /* 0x001ee20000300a00 */
[----:B-1----:R-:W3:Y:S02]  /*1a400*/  LDL.LU.64 R26, [R1+0x208] ;  /* 0x00020800011a7983 */ /* 0x002ee40000300a00 */
[----:B------:R-:W-:Y:S02]  /*1a410*/  STL.64 [R1+0xe8], R22 ;  /* 0x0000e81601007387 */ /* 0x000fe40000100a00 */
[----:B------:R-:W-:Y:S01]  /*1a420*/  STL [R1+0x2090], R29 ;  /* 0x0020901d01007387 */ /* 0x000fe20000100800 */
[----:B------:R-:W2:Y:S01]  /*1a430*/  LDL.LU.64 R10, [R1+0x2208] ;  /* 0x00220800010a7983 */ /* 0x000ea20000300a00 */
[----:B------:R-:W2:Y:S05]  /*1a440*/  LDL.LU.64 R8, [R1+0x2200] ;  /* 0x0022000001087983 */ /* 0x000eaa0000300a00 */
[----:B------:R-:W-:Y:S02]  /*1a450*/  STL.64 [R1+0x490], R4 ;  /* 0x0004900401007387 */ /* 0x000fe40000100a00 */
[----:B------:R0:W-:Y:S02]  /*1a460*/  STL.64 [R1+0x498], R6 ;  /* 0x0004980601007387 */ /* 0x0001e40000100a00 */
[----:B0-----:R-:W4:Y:S01]  /*1a470*/  LDL.LU.64 R6, [R1+0x21f8] ;  /* 0x0021f80001067983 */ /* 0x001f220000300a00 */
[----:B------:R-:W4:Y:S01]  /*1a480*/  LDL.LU.64 R4, [R1+0x21f0] ;  /* 0x0021f00001047983 */ /* 0x000f220000300a00 */
[-C--:B--2---:R-:W-:Y:S08]  /*1a490*/  HMMA.16816.F32.BF16 R12, R8, R20.reuse, R12 ;  /* 0x00000014080c723c */ /* 0x084ff0000004180c */
[----:B----4-:R-:W-:Y:S11]  /*1a4a0*/  HMMA.16816.F32.BF16 R16, R4, R20, R16 ;  /* 0x000000140410723c */ /* 0x010ff60000041810 */
[----:B------:R-:W-:Y:S11]  /*1a4b0*/  @!UPT UIADD3 URZ, URZ, URZ, URZ ;  /* 0x0000003f3f3ff290 */ /* 0x000ff6000fffe03f */
[----:B------:R-:W-:Y:S01]  /*1a4c0*/  @!UPT UIADD3 URZ, URZ, URZ, URZ ;  /* 0x0000003f3f3ff290 */ /* 0x000fe2000fffe03f */
[----:B------:R0:W-:Y:S01]  /*1a4d0*/  STL.64 [R1+0x6c0], R16 ;  /* 0x0006c01001007387 */ /* 0x0001e20000100a00 */
[----:B------:R1:W-:Y:S03]  /*1a4e0*/  STL.64 [R1+0x6c8], R18 ;  /* 0x0006c81201007387 */ /* 0x0003e60000100a00 */
[----:B0-----:R-:W2:Y:S01]  /*1a4f0*/  LDL.LU.64 R16, [R1+0x5f0] ;  /* 0x0005f00001107983 */ /* 0x001ea20000300a00 */
[----:B-1----:R-:W2:Y:S02]  /*1a500*/  LDL.LU.64 R18, [R1+0x5f8] ;  /* 0x0005f80001127983 */ /* 0x002ea40000300a00 */
[----:B------:R-:W-:Y:S02]  /*1a510*/  STL.64 [R1+0x2190], R6 ;  /* 0x0021900601007387 */ /* 0x000fe40000100a00 */
[----:B------:R0:W-:Y:S02]  /*1a520*/  STL.64 [R1+0x2188], R4 ;  /* 0x0021880401007387 */ /* 0x0001e40000100a00 */
[----:B0-----:R-:W4:Y:S01]  /*1a530*/  LDL.LU.64 R4, [R1+0x3a0] ;  /* 0x0003a00001047983 */ /* 0x001f220000300a00 */
[----:B------:R-:W4:Y:S02]  /*1a540*/  LDL.LU.64 R6, [R1+0x3a8] ;  /* 0x0003a80001067983 */ /* 0x000f240000300a00 */
[----:B------:R-:W-:Y:S02]  /*1a550*/  STL.64 [R1+0xa10], R12 ;  /* 0x000a100c01007387 */ /* 0x000fe40000100a00 */
[----:B------:R0:W-:Y:S02]  /*1a560*/  STL.64 [R1+0xa18], R14 ;  /* 0x000a180e01007387 */ /* 0x0001e40000100a00 */
[----:B0-----:R-:W3:Y:S01]  /*1a570*/  LDL.LU.64 R14, [R1+0x21e8] ;  /* 0x0021e800010e7983 */ /* 0x001ee20000300a00 */
[----:B------:R-:W3:Y:S02]  /*1a580*/  LDL.LU.64 R12, [R1+0x21e0] ;  /* 0x0021e000010c7983 */ /* 0x000ee40000300a00 */
[----:B------:R0:W-:Y:S02]  /*1a590*/  STL.64 [R1+0x2180], R10 ;  /* 0x0021800a01007387 */ /* 0x0001e40000100a00 */
[----:B------:R-:W-:Y:S02]  /*1a5a0*/  STL.64 [R1+0x2178], R8 ;  /* 0x0021780801007387 */ /* 0x000fe40000100a00 */
[----:B0-----:R-:W-:-:S02]  /*1a5b0*/  IMAD.MOV.U32 R10, RZ, RZ, R2 ;  /* 0x000000ffff0a7224 */ /* 0x001fc400078e0002 */
[----:B------:R-:W-:Y:S02]  /*1a5c0*/  IMAD.MOV.U32 R11, RZ, RZ, R0 ;  /* 0x000000ffff0b7224 */ /* 0x000fe400078e0000 */
[----:B------:R-:W-:Y:S02]  /*1a5d0*/  IMAD.MOV.U32 R2, RZ, RZ, R20 ;  /* 0x000000ffff027224 */ /* 0x000fe400078e0014 */
[----:B------:R-:W-:Y:S01]  /*1a5e0*/  IMAD.MOV.U32 R0, RZ, RZ, R21 ;  /* 0x000000ffff007224 */ /* 0x000fe200078e0015 */
[----:B---3--:R-:W-:Y:S11]  /*1a5f0*/  HMMA.16816.F32.BF16 R24, R12, R20, R24 ;  /* 0x000000140c18723c */ /* 0x008ff60000041818 */
[----:B------:R-:W-:Y:S11]  /*1a600*/  @!UPT UIADD3 URZ, URZ, URZ, URZ ;  /* 0x0000003f3f3ff290 */ /* 0x000ff6000fffe03f */
[----:B------:R-:W-:Y:S01]  /*1a610*/  @!UPT UIADD3 URZ, URZ, URZ, URZ ;  /* 0x0000003f3f3ff290 */ /* 0x000fe2000fffe03f */
[----:B------:R-:W-:Y:S01]  /*1a620*/  STL.64 [R1+0xb80], R24 ;  /* 0x000b801801007387 */ /* 0x000fe20000100a00 */
[----:B------:R0:W-:Y:S03]  /*1a630*/  STL.64 [R1+0xb88], R26 ;  /* 0x000b881a01007387 */ /* 0x0001e60000100a00 */
[----:B0-----:R-:W3:Y:S01]  /*1a640*/  LDL.LU.64 R26, [R1+0x21d8] ;  /* 0x0021d800011a7983 */ /* 0x001ee20000300a00 */
[----:B------:R-:W3:Y:S02]  /*1a650*/  LDL.LU.64 R24, [R1+0x21d0] ;  /* 0x0021d00001187983 */ /* 0x000ee40000300a00 */
[----:B------:R-:W2:Y:S02]  /*1a660*/  LDL.LU.64 R22, [R1+0x21c8] ;  /* 0x0021c80001167983 */ /* 0x000ea40000300a00 */
[----:B------:R-:W2:Y:S01]  /*1a670*/  LDL.LU.64 R20, [R1+0x21c0] ;  /* 0x0021c00001147983 */ /* 0x000ea20000300a00 */
[----:B------:R-:W-:Y:S01]  /*1a680*/  STL.64 [R1+0x2160], R14 ;  /* 0x0021600e01007387 */ /* 0x000fe20000100a00 */
[----:B------:R0:W-:Y:S03]  /*1a690*/  STL.64 [R1+0x2158], R12 ;  /* 0x0021580c01007387 */ /* 0x0001e60000100a00 */
[----:B0-----:R-:W2:Y:S01]  /*1a6a0*/  LDL.LU.64 R12, [R1+0xd0] ;  /* 0x0000d000010c7983 */ /* 0x001ea20000300a00 */
[----:B------:R-:W-:-:S02]  /*1a6b0*/  IMAD.MOV.U32 R8, RZ, RZ, R28 ;  /* 0x000000ffff087224 */ /* 0x000fc400078e001c */
[----:B------:R-:W-:Y:S01]  /*1a6c0*/  IMAD.MOV.U32 R9, RZ, RZ, R3 ;  /* 0x000000ffff097224 */ /* 0x000fe200078e0003 */
[----:B--2---:R0:W-:Y:S02]  /*1a6d0*/  STL.64 [R1+0x2198], R12 ;  /* 0x0021980c01007387 */ /* 0x0041e40000100a00 */
[----:B0-----:R-:W-:Y:S02]  /*1a6e0*/  IMAD.MOV.U32 R12, RZ, RZ, R2 ;  /* 0x000000ffff0c7224 */ /* 0x001fe400078e0002 */
[----:B------:R-:W-:-:S07]  /*1a6f0*/  IMAD.MOV.U32 R13, RZ, RZ, R0 ;  /* 0x000000ffff0d7224 */ /* 0x000fce00078e0000 */
[-C--:B------:R-:W-:Y:S01]  /*1a700*/  HMMA.16816.F32.BF16 R8, R8, R12.reuse, R16 ;  /* 0x0000000c0808723c */ /* 0x080fe20000041810 */
[----:B------:R-:W4:Y:S01]  /*1a710*/  LDL.LU.64 R18, [R1+0x21b8] ;  /* 0x0021b80001127983 */ /* 0x000f220000300a00 */
[----:B------:R-:W4:Y:S11]  /*1a720*/  LDL.LU.64 R16, [R1+0x21b0] ;  /* 0x0021b00001107983 */ /* 0x000f360000300a00 */
[----:B------:R-:W-:Y:S10]  /*1a730*/  @!UPT UIADD3 URZ, URZ, URZ, URZ ;  /* 0x0000003f3f3ff290 */ /* 0x000ff4000fffe03f */
[----:B------:R-:W-:Y:S01]  /*1a740*/  STL.64 [R1+0x480], R8 ;  /* 0x0004800801007387 */ /* 0x000fe20000100a00 */
[----:B------:R4:W-:Y:S02]  /*1a750*/  STL.64 [R1+0x488], R10 ;  /* 0x0004880a01007387 */ /* 0x0009e40000100a00 */
[-C--:B----4-:R-:W-:Y:S01]  /*1a760*/  HMMA.16816.F32.BF16 R8, R16, R12.reuse, R4 ;  /* 0x0000000c1008723c */ /* 0x090fe20000041804 */
[----:B------:R-:W2:Y:S01]  /*1a770*/  LDL.LU.64 R4, [R1+0x9c0] ;  /* 0x0009c00001047983 */ /* 0x000ea20000300a00 */
[----:B------:R-:W4:Y:S11]  /*1a780*/  LDL.LU.64 R6, [R1+0x9c8] ;  /* 0x0009c80001067983 */ /* 0x000f360000300a00 */
[----:B------:R-:W-:Y:S10]  /*1a790*/  @!UPT UIADD3 URZ, URZ, URZ, URZ ;  /* 0x0000003f3f3ff290 */ /* 0x000ff4000fffe03f */
[----:B------:R-:W-:Y:S01]  /*1a7a0*/  STL.64 [R1+0x740], R8 ;  /* 0x0007400801007387 */ /* 0x000fe20000100a00 */
[----:B------:R-:W-:Y:S03]  /*1a7b0*/  STL.64 [R1+0x748], R10 ;  /* 0x0007480a01007387 */ /* 0x000fe60000100a00 */
[----:B----4-:R-:W-:Y:S01]  /*1a7c0*/  STL.64 [R1+0x21a8], R6 ;  /* 0x0021a80601007387 */ /* 0x010fe20000100a00 */
[----:B--2---:R0:W-:Y:S03]  /*1a7d0*/  STL.64 [R1+0x21a0], R4 ;  /* 0x0021a00401007387 */ /* 0x0041e60000100a00 */
[----:B0-----:R-:W3:Y:S01]  /*1a7e0*/  LDL.LU.64 R4, [R1+0x170] ;  /* 0x0001700001047983 */ /* 0x001ee20000300a00 */
[----:B------:R-:W3:Y:S02]  /*1a7f0*/  LDL.LU.64 R6, [R1+0x178] ;  /* 0x0001780001067983 */ /* 0x000ee40000300a00 */
[----:B------:R-:W2:Y:S02]  /*1a800*/  LDL.LU.64 R8, [R1+0x470] ;  /* 0x0004700001087983 */ /* 0x000ea40000300a00 */
[----:B------:R-:W2:Y:S01]  /*1a810*/  LDL.LU.64 R10, [R1+0x478] ;  /* 0x00047800010a7983 */ /* 0x000ea20000300a00 */
[----:B------:R0:W-:Y:S01]  /*1a820*/  STL.64 [R1+0x2130], R18 ;  /* 0x0021301201007387 */ /* 0x0001e20000100a00 */
[----:B------:R1:W-:Y:S03]  /*1a830*/  STL.64 [R1+0x2128], R16 ;  /* 0x0021281001007387 */ /* 0x0003e60000100a00 */
[----:B0-----:R-:W4:Y:S04]  /*1a840*/  LDL.64 R18, [R1+0x8] ;  /* 0x0000080001127983 */ /* 0x001f280000100a00 */
[----:B-1----:R-:W2:Y:S04]  /*1a850*/  LDL.64 R16, [R1] ;  /* 0x0000000001107983 */ /* 0x002ea80000100a00 */
[----:B----4-:R-:W-:Y:S01]  /*1a860*/  STL.64 [R1+0x2150], R18 ;  /* 0x0021501201007387 */ /* 0x010fe20000100a00 */
[----:B--2---:R0:W-:Y:S03]  /*1a870*/  STL.64 [R1+0x2148], R16 ;  /* 0x0021481001007387 */ /* 0x0041e60000100a00 */
[----:B0-----:R-:W2:Y:S01]  /*1a880*/  LDL.LU.64 R16, [R1+0x280] ;  /* 0x0002800001107983 */ /* 0x001ea20000300a00 */
[----:B------:R-:W2:Y:S02]  /*1a890*/  LDL.LU.64 R18, [R1+0x288] ;  /* 0x0002880001127983 */ /* 0x000ea40000300a00 */
[-C--:B--2---:R-:W-:Y:S11]  /*1a8a0*/  HMMA.16816.F32.BF16 R16, R20, R12.reuse, R16 ;  /* 0x0000000c1410723c */ /* 0x084ff60000041810 */
[----:B------:R-:W-:Y:S11]  /*1a8b0*/  @!UPT UIADD3 URZ, URZ, URZ, URZ ;  /* 0x0000003f3f3ff290 */ /* 0x000ff6000fffe03f */
[----:B------:R-:W-:Y:S01]  /*1a8c0*/  @!UPT UIADD3 URZ, URZ, URZ, URZ ;  /* 0x0000003f3f3ff290 */ /* 0x000fe2000fffe03f */
[----:B------:R0:W-:Y:S01]  /*1a8d0*/  STL.64 [R1+0xa40], R16 ;  /* 0x000a401001007387 */ /* 0x0001e20000100a00 */
[----:B------:R1:W-:Y:S03]  /*1a8e0*/  STL.64 [R1+0xa48], R18 ;  /* 0x000a481201007387 */ /* 0x0003e60000100a00 */
[----:B0-----:R-:W2:Y:S01]  /*1a8f0*/  LDL.LU.64 R16, [R1+0x1f0] ;  /* 0x0001f00001107983 */ /* 0x001ea20000300a00 */
[----:B-1----:R-:W4:Y:S01]  /*1a900*/  LDL.LU.64 R18, [R1+0x1f8] ;  /* 0x0001f80001127983 */ /* 0x002f220000300a00 */
[----:B---3--:R-:W-:Y:S02]  /*1a910*/  HMMA.16816.F32.BF16 R12, R24, R12, R4 ;  /* 0x0000000c180c723c */ /* 0x008fe40000041804 */
[----:B----4-:R-:W-:Y:S01]  /*1a920*/  STL.64 [R1+0x2170], R18 ;  /* 0x0021701201007387 */ /* 0x010fe20000100a00 */
[----:B--2---:R0:W-:Y:S03]  /*1a930*/  STL.64 [R1+0x2168], R16 ;  /* 0x0021681001007387 */ /* 0x0041e60000100a00 */
[----:B0-----:R-:W2:Y:S01]  /*1a940*/  LDL.LU.64 R16, [R1+0x2f0] ;  /* 0x0002f00001107983 */ /* 0x001ea20000300a00 */
[----:B------:R-:W2:Y:S02]  /*1a950*/  LDL.LU.64 R18, [R1+0x2f8] ;  /* 0x0002f80001127983 */ /* 0x000ea40000300a00 */
[----:B------:R0:W-:Y:S02]  /*1a960*/  STL.64 [R1+0x2140], R22 ;  /* 0x0021401601007387 */ /* 0x0001e40000100a00 */
[----:B------:R1:W-:Y:S01]  /*1a970*/  STL.64 [R1+0x2138], R20 ;  /* 0x0021381401007387 */ /* 0x0003e20000100a00 */
[----:B0-----:R-:W3:Y:S04]  /*1a980*/  LDL.64 R22, [R1+0x18] ;  /* 0x0000180001167983 */ /* 0x001ee80000100a00 */
[----:B-1----:R-:W3:Y:S01]  /*1a990*/  LDL.64 R20, [R1+0x10] ;  /* 0x0000100001147983 */ /* 0x002ee20000100a00 */
[----:B------:R-:W3:Y:S02]  /*1a9a0*/  LDL.LU.64 R6, [R1+0x21a8] ;  /* 0x0021a80001067983 */ /* 0x000ee40000300a00 */
[----:B------:R-:W3:Y:S04]  /*1a9b0*/  LDL.LU.64 R4, [R1+0x21a0] ;  /* 0x0021a00001047983 */ /* 0x000ee80000300a00 */
[----:B------:R0:W-:Y:S01]  /*1a9c0*/  STL.64 [R1+0xc30], R12 ;  /* 0x000c300c01007387 */ /* 0x0001e20000100a00 */
[----:B------:R-:W-:Y:S04]  /*1a9d0*/  STL.64 [R1+0xc38], R14 ;  /* 0x000c380e01007387 */ /* 0x000fe80000100a00 */
[----:B0-----:R-:W3:Y:S02]  /*1a9e0*/  LDL.LU.64 R12, [R1+0x2198] ;  /* 0x00219800010c7983 */ /* 0x001ee40000300a00 */
[-C--:B---3--:R-:W-:Y:S11]  /*1a9f0*/  HMMA.16816.F32.BF16 R4, R20, R12.reuse, R4 ;  /* 0x0000000c1404723c */ /* 0x088ff60000041804 */
[----:B------:R-:W-:Y:S11]  /*1aa00*/  @!UPT UIADD3 URZ, URZ, URZ, URZ ;  /* 0x0000003f3f3ff290 */ /* 0x000ff6000fffe03f */
[----:B------:R-:W-:Y:S01]  /*1aa10*/  @!UPT UIADD3 URZ, URZ, URZ, URZ ;  /* 0x0000003f3f3ff290 */ /* 0x000fe2000fffe03f */
[----:B------:R-:W-:Y:S01]  /*1aa20*/  STL.64 [R1+0x400], R4 ;  /* 0x0004000401007387 */ /* 0x000fe20000100a00 */
[----:B------:R0:W-:Y:S03]  /*1aa30*/  STL.64 [R1+0x408], R6 ;  /* 0x0004080601007387 */ /* 0x0001e60000100a00 */
[----:B0-----:R-:W3:Y:S01]  /*1aa40*/  LDL.LU.64 R6, [R1+0x2190] ;  /* 0x0021900001067983 */ /* 0x001ee20000300a00 */
[----:B------:R-:W3:Y:S02]  /*1aa50*/  LDL.LU.64 R4, [R1+0x2188] ;  /* 0x0021880001047983 */ /* 0x000ee40000300a00 */
[----:B------:R-:W-:Y:S02]  /*1aa60*/  IMAD.MOV.U32 R29, RZ, RZ, R23 ;  /* 0x000000ffff1d7224 */ /* 0x000fe400078e0017 */
[----:B------:R-:W4:Y:S01]  /*1aa70*/  LDL.LU.64 R20, [R1+0x650] ;  /* 0x0006500001147983 */ /* 0x000f220000300a00 */
[----:B------:R-:W4:Y:S01]  /*1aa80*/  LDL.LU.64 R22, [R1+0x658] ;  /* 0x0006580001167983 */ /* 0x000f220000300a00 */
[----:B---3--:R-:W-:Y:S11]  /*1aa90*/  HMMA.16816.F32.BF16 R8, R4, R12, R8 ;  /* 0x0000000c0408723c */ /* 0x008ff60000041808 */
[----:B------:R-:W-:Y:S11]  /*1aaa0*/  @!UPT UIADD3 URZ, URZ, URZ, URZ ;  /* 0x0000003f3f3ff290 */ /* 0x000ff6000fffe03f */
[----:B------:R-:W-:Y:S01]  /*1aab0*/  @!UPT UIADD3 URZ, URZ, URZ, URZ ;  /* 0x0000003f3f3ff290 */ /* 0x000fe2000fffe03f */
[----:B------:R-:W-:Y:S01]  /*1aac0*/  STL.64 [R1+0x470], R8 ;  /* 0x0004700801007387 */ /* 0x000fe20000100a00 */
[----:B------:R0:W-:Y:S03]  /*1aad0*/  STL.64 [R1+0x478], R10 ;  /* 0x0004780a01007387 */ /* 0x0001e60000100a00 */
[----:B0-----:R-:W2:Y:S01]  /*1aae0*/  LDL.LU.64 R10, [R1+0x2180] ;  /* 0x00218000010a7983 */ /* 0x001ea20000300a00 */
[----:B------:R-:W2:Y:S02]  /*1aaf0*/  LDL.LU.64 R8, [R1+0x2178] ;  /* 0x0021780001087983 */ /* 0x000ea40000300a00 */
[----:B------:R-:W-:Y:S02]  /*1ab00*/  STL.64 [R1+0x2100], R6 ;  /* 0x0021000601007387 */ /* 0x000fe40000100a00 */
[----:B------:R0:W-:Y:S02]  /*1ab10*/  STL.64 [R1+0x20f8], R4 ;  /* 0x0020f80401007387 */ /* 0x0001e40000100a00 */
[----:B------:R-:W-:-:S02]  /*1ab20*/  IMAD.MOV.U32 R2, RZ, RZ, R12 ;  /* 0x000000ffff027224 */ /* 0x000fc400078e000c */
[----:B------:R-:W-:Y:S01]  /*1ab30*/  IMAD.MOV.U32 R0, RZ, RZ, R13 ;  /* 0x000000ffff007224 */ /* 0x000fe200078e000d */
[----:B0-----:R-:W3:Y:S01]  /*1ab40*/  LDL.LU.64 R4, [R1+0x390] ;  /* 0x0003900001047983 */ /* 0x001ee20000300a00 */
[----:B------:R-:W3:Y:S01]  /*1ab50*/  LDL.LU.64 R6, [R1+0x398] ;  /* 0x0003980001067983 */ /* 0x000ee20000300a00 */
[----:B--2---:R-:W-:Y:S11]  /*1ab60*/  HMMA.16816.F32.BF16 R16, R8, R12, R16 ;  /* 0x0000000c0810723c */ /* 0x004ff60000041810 */
[----:B------:R-:W-:Y:S11]  /*1ab70*/  @!UPT UIADD3 URZ, URZ, URZ, URZ ;  /* 0x0000003f3f3ff290 */ /* 0x000ff6000fffe03f */
[----:B------:R-:W-:Y:S01]  /*1ab80*/  @!UPT UIADD3 URZ, URZ, URZ, URZ ;  /* 0x0000003f3f3ff290 */ /* 0x000fe2000fffe03f */
[----:B------:R-:W-:Y:S01]  /*1ab90*/  STL.64 [R1+0x9d0], R16 ;  /* 0x0009d01001007387 */ /* 0x000fe20000100a00 */
[----:B------:R0:W-:Y:S03]  /*1aba0*/  STL.64 [R1+0x9d8], R18 ;  /* 0x0009d81201007387 */ /* 0x0001e60000100a00 */
[----:B0-----:R-:W2:Y:S01]  /*1abb0*/  LDL.LU.64 R18, [R1+0x2170] ;  /* 0x0021700001127983 */ /* 0x001ea20000300a00 */
[----:B------:R-:W2:Y:S02]  /*1abc0*/  LDL.LU.64 R16, [R1+0x2168] ;  /* 0x0021680001107983 */ /* 0x000ea40000300a00 */
[----:B------:R-:W2:Y:S02]  /*1abd0*/  LDL.LU.64 R14, [R1+0x2160] ;  /* 0x00216000010e7983 */ /* 0x000ea40000300a00 */
[----:B------:R-:W2:Y:S01]  /*1abe0*/  LDL.LU.64 R12, [R1+0x2158] ;  /* 0x00215800010c7983 */ /* 0x000ea20000300a00 */
[----:B------:R-:W-:Y:S01]  /*1abf0*/  STL.64 [R1+0x2110], R10 ;  /* 0x0021100a01007387 */ /* 0x000fe20000100a00 */
[----:B------:R0:W-:Y:S02]  /*1ac00*/  STL.64 [R1+0x2108], R8 ;  /* 0x0021080801007387 */ /* 0x0001e40000100a00 */
[----:B0-----:R-:W-:-:S02]  /*1ac10*/  IMAD.MOV.U32 R8, RZ, RZ, R2 ;  /* 0x000000ffff087224 */ /* 0x001fc400078e0002 */
[----:B------:R-:W-:-:S07]  /*1ac20*/  IMAD.MOV.U32 R9, RZ, RZ, R0 ;  /* 0x000000ffff097224 */ /* 0x000fce00078e0000 */
[-C--:B--2---:R-:W-:Y:S11]  /*1ac30*/  HMMA.16816.F32.BF16 R16, R12, R8.reuse, R16 ;  /* 0x000000080c10723c */ /* 0x084ff60000041810 */
        /* <DEDUP_REMOVED lines=8> */
[----:B0-----:R-:W2:Y:S01]  /*1acc0*/  LDL.LU.64 R12, [R1+0x270] ;  /* 0x00027000010c7983 */ /* 0x001ea20000300a00 */
[----:B------:R-:W2:Y:S01]  /*1acd0*/  LDL.LU.64 R14, [R1+0x278] ;  /* 0x00027800010e7983 */ /* 0x000ea20000300a00 */
[----:B----4-:R-:W-:Y:S01]  /*1ace0*/  HMMA.16816.F32.BF16 R20, R16, R8, R20 ;  /* 0x000000081014723c */ /* 0x010fe20000041814 */
[----:B------:R-:W-:-:S02]  /*1acf0*/  IMAD.MOV.U32 R2, RZ, RZ, R18 ;  /* 0x000000ffff027224 */ /* 0x000fc400078e0012 */
        /* <DEDUP_REMOVED lines=13> */
[----:B------:R0:W-:Y:S01]  /*1add0*/  STL.64 [R1+0x640], R4 ;  /* 0x0006400401007387 */ /* 0x0001e20000100a00 */
[----:B------:R1:W-:Y:S03]  /*1ade0*/  STL.64 [R1+0x648], R6 ;  /* 0x0006480601007387 */ /* 0x0003e60000100a00 */
[----:B0-----:R-:W3:Y:S01]  /*1adf0*/  LDL.LU.64 R4, [R1+0x9b0] ;  /* 0x0009b00001047983 */ /* 0x001ee20000300a00 */
[----:B-1----:R-:W4:Y:S01]  /*1ae00*/  LDL.LU.64 R6, [R1+0x9b8] ;  /* 0x0009b80001067983 */ /* 0x002f220000300a00 */
[-C--:B--2---:R-:W-:Y:S02]  /*1ae10*/  HMMA.16816.F32.BF16 R12, R20, R8.reuse, R12 ;  /* 0x00000008140c723c */ /* 0x084fe4000004180c */
[----:B----4-:R-:W-:Y:S01]  /*1ae20*/  STL.64 [R1+0x2120], R6 ;  /* 0x0021200601007387 */ /* 0x010fe20000100a00 */
[----:B---3--:R0:W-:Y:S03]  /*1ae30*/  STL.64 [R1+0x2118], R4 ;  /* 0x0021180401007387 */ /* 0x0081e60000100a00 */
[----:B0-----:R-:W2:Y:S01]  /*1ae40*/  LDL.LU.64 R4, [R1+0x160] ;  /* 0x0001600001047983 */ /* 0x001ea20000300a00 */
[----:B------:R-:W2:Y:S02]  /*1ae50*/  LDL.LU.64 R6, [R1+0x168] ;  /* 0x0001680001067983 */ /* 0x000ea40000300a00 */
[----:B------:R-:W-:Y:S02]  /*1ae60*/  STL.64 [R1+0x20d0], R18 ;  /* 0x0020d01201007387 */ /* 0x000fe40000100a00 */
[----:B------:R0:W-:Y:S02]  /*1ae70*/  STL.64 [R1+0x20c8], R16 ;  /* 0x0020c81001007387 */ /* 0x0001e40000100a00 */
[----:B0-----:R-:W3:Y:S01]  /*1ae80*/  LDL.LU.64 R16, [R1+0x4e0] ;  /* 0x0004e00001107983 */ /* 0x001ee20000300a00 */
[----:B------:R-:W3:Y:S09]  /*1ae90*/  LDL.LU.64 R18, [R1+0x4e8] ;  /* 0x0004e80001127983 */ /* 0x000ef20000300a00 */
[----:B------:R0:W-:Y:S02]  /*1aea0*/  STL.64 [R1+0xa00], R12 ;  /* 0x000a000c01007387 */ /* 0x0001e40000100a00 */
[----:B------:R1:W-:Y:S01]  /*1aeb0*/  STL.64 [R1+0xa08], R14 ;  /* 0x000a080e01007387 */ /* 0x0003e20000100a00 */
[----:B0-----:R-:W4:Y:S01]  /*1aec0*/  LDL.LU.64 R12, [R1+0x2e0] ;  /* 0x0002e000010c7983 */ /* 0x001f220000300a00 */
[----:B-1----:R-:W4:Y:S02]  /*1aed0*/  LDL.LU.64 R14, [R1+0x2e8] ;  /* 0x0002e800010e7983 */ /* 0x002f240000300a00 */
[----:B------:R0:W-:Y:S02]  /*1aee0*/  STL.64 [R1+0x20c0], R22 ;  /* 0x0020c01601007387 */ /* 0x0001e40000100a00 */
[----:B------:R1:W-:Y:S01]  /*1aef0*/  STL.64 [R1+0x20b8], R20 ;  /* 0x0020b81401007387 */ /* 0x0003e20000100a00 */
[----:B0-----:R-:W3:Y:S04]  /*1af00*/  LDL R22, [R1+0x18] ;  /* 0x0000180001167983 */ /* 0x001ee80000100800 */
[----:B-1----:R-:W3:Y:S04]  /*1af10*/  LDL R20, [R1+0x10] ;  /* 0x0000100001147983 */ /* 0x002ee80000100800 */
[----:B------:R-:W3:Y:S01]  /*1af20*/  LDL R21, [R1+0x14] ;  /* 0x0000140001157983 */ /* 0x000ee20000100800 */
[----:B--2---:R-:W-:Y:S03]  /*1af30*/  HMMA.16816.F32.BF16 R8, R24, R8, R4 ;  /* 0x000000081808723c */ /* 0x004fe60000041804 */
[----:B------:R-:W3:Y:S01]  /*1af40*/  LDL.LU.64 R6, [R1+0x2120] ;  /* 0x0021200001067983 */ /* 0x000ee20000300a00 */
[----:B------:R-:W3:Y:S11]  /*1af50*/  LDL.LU.64 R4, [R1+0x2118] ;  /* 0x0021180001047983 */ /* 0x000ef60000300a00 */
[----:B------:R-:W-:Y:S08]  /*1af60*/  @!UPT UIADD3 URZ, URZ, URZ, URZ ;  /* 0x0000003f3f3ff290 */ /* 0x000ff0000fffe03f */
[----:B------:R-:W-:Y:S01]  /*1af70*/  STL.64 [R1+0xc20], R8 ;  /* 0x000c200801007387 */ /* 0x000fe20000100a00 */
[----:B------:R0:W-:Y:S03]  /*1af80*/  STL.64 [R1+0xc28], R10 ;  /* 0x000c280a01007387 */ /* 0x0001e60000100a00 */
[----:B0-----:R-:W4:Y:S01]  /*1af90*/  LDL.LU.64 R10, [R1+0x2110] ;  /* 0x00211000010a7983 */ /* 0x001f220000300a00 */
[----:B------:R-:W4:Y:S02]  /*1afa0*/  LDL.LU.64 R8, [R1+0x2108] ;  /* 0x0021080001087983 */ /* 0x000f240000300a00 */
[----:B------:R-:W-:Y:S02]  /*1afb0*/  STL.64 [R1+0x20e0], R26 ;  /* 0x0020e01a01007387 */ /* 0x000fe40000100a00 */
[----:B------:R0:W-:Y:S02]  /*1afc0*/  STL.64 [R1+0x20d8], R24 ;  /* 0x0020d81801007387 */ /* 0x0001e40000100a00 */
[----:B0-----:R-:W3:Y:S01]  /*1afd0*/  LDL.LU.64 R24, [R1+0xc0] ;  /* 0x0000c00001187983 */ /* 0x001ee20000300a00 */
[----:B------:R-:W-:-:S07]  /*1afe0*/  IMAD.MOV.U32 R23, RZ, RZ, R29 ;  /* 0x000000ffff177224 */ /* 0x000fce00078e001d */
[-C--:B---3--:R-:W-:Y:S01]  /*1aff0*/  HMMA.16816.F32.BF16 R20, R20, R24.reuse, R4 ;  /* 0x000000181414723c */ /* 0x088fe20000041804 */
[----:B------:R-:W2:Y:S01]  /*1b000*/  LDL.LU.64 R6, [R1+0x2100] ;  /* 0x0021000001067983 */ /* 0x000ea20000300a00 */
[----:B------:R-:W2:Y:S06]  /*1b010*/  LDL.LU.64 R4, [R1+0x20f8] ;  /* 0x0020f80001047983 */ /* 0x000eac0000300a00 */
[-C--:B----4-:R-:W-:Y:S11]  /*1b020*/  HMMA.16816.F32.BF16 R12, R8, R24.reuse, R12 ;  /* 0x00000018080c723c */ /* 0x090ff6000004180c */
[----:B------:R-:W-:Y:S04]  /*1b030*/  @!UPT UIADD3 URZ, URZ, URZ, URZ ;  /* 0x0000003f3f3ff290 */ /* 0x000fe8000fffe03f */
[----:B------:R0:W-:Y:S01]  /*1b040*/  STL.64 [R1+0x3a0], R20 ;  /* 0x0003a01401007387 */ /* 0x0001e20000100a00 */
[----:B------:R1:W-:Y:S03]  /*1b050*/  STL.64 [R1+0x3a8], R22 ;  /* 0x0003a81601007387 */ /* 0x0003e60000100a00 */
[----:B0-----:R-:W3:Y:S01]  /*1b060*/  LDL.LU.64 R20, [R1+0x380] ;  /* 0x0003800001147983 */ /* 0x001ee20000300a00 */
[----:B-1----:R-:W3:Y:S01]  /*1b070*/  LDL.LU.64 R22, [R1+0x388] ;  /* 0x0003880001167983 */ /* 0x002ee20000300a00 */
[----:B--2---:R-:W-:Y:S11]  /*1b080*/  HMMA.16816.F32.BF16 R16, R4, R24, R16 ;  /* 0x000000180410723c */ /* 0x004ff60000041810 */
[----:B------:R-:W-:Y:S11]  /*1b090*/  @!UPT UIADD3 URZ, URZ, URZ, URZ ;  /* 0x0000003f3f3ff290 */ /* 0x000ff6000fffe03f */
[----:B------:R-:W-:Y:S01]  /*1b0a0*/  @!UPT UIADD3 URZ, URZ, URZ, URZ ;  /* 0x0000003f3f3ff290 */ /* 0x000fe2000fffe03f */
[----:B------:R0:W-:Y:S01]  /*1b0b0*/  STL.64 [R1+0x3c0], R16 ;  /* 0x0003c01001007387 */ /* 0x0001e20000100a00 */
[----:B------:R1:W-:Y:S03]  /*1b0c0*/  STL.64 [R1+0x3c8], R18 ;  /* 0x0003c81201007387 */ /* 0x0003e60000100a00 */
[----:B0-----:R-:W2:Y:S01]  /*1b0d0*/  LDL.LU.64 R16, [R1+0x670] ;  /* 0x0006700001107983 */ /* 0x001ea20000300a00 */
[----:B-1----:R-:W2:Y:S02]  /*1b0e0*/  LDL.LU.64 R18, [R1+0x678] ;  /* 0x0006780001127983 */ /* 0x002ea40000300a00 */
[----:B------:R-:W-:Y:S02]  /*1b0f0*/  STL.64 [R1+0x20b0], R6 ;  /* 0x0020b00601007387 */ /* 0x000fe40000100a00 */
[----:B------:R-:W-:Y:S01]  /*1b100*/  STL.64 [R1+0x20a8], R4 ;  /* 0x0020a80401007387 */ /* 0x000fe20000100a00 */
[----:B------:R-:W-:Y:S01]  /*1b110*/  STL.64 [R1+0x7d0], R12 ;  /* 0x0007d00c01007387 */ /* 0x000fe20000100a00 */
[----:B------:R0:W-:Y:S03]  /*1b120*/  STL.64 [R1+0x7d8], R14 ;  /* 0x0007d80e01007387 */ /* 0x0001e60000100a00 */
[----:B0-----:R-:W4:Y:S01]  /*1b130*/  LDL.LU.64 R14, [R1+0x20f0] ;  /* 0x0020f000010e7983 */ /* 0x001f220000300a00 */
[----:B------:R-:W4:Y:S02]  /*1b140*/  LDL.LU.64 R12, [R1+0x20e8] ;  /* 0x0020e800010c7983 */ /* 0x000f240000300a00 */
[----:B------:R-:W-:Y:S02]  /*1b150*/  STL.64 [R1+0x20a0], R10 ;  /* 0x0020a00a01007387 */ /* 0x000fe40000100a00 */
[----:B------:R0:W-:Y:S02]  /*1b160*/  STL.64 [R1+0x2098], R8 ;  /* 0x0020980801007387 */ /* 0x0001e40000100a00 */
[----:B0-----:R-:W4:Y:S01]  /*1b170*/  LDL.LU.64 R8, [R1+0x1e0] ;  /* 0x0001e00001087983 */ /* 0x001f220000300a00 */
[----:B------:R-:W4:Y:S02]  /*1b180*/  LDL.LU.64 R10, [R1+0x1e8] ;  /* 0x0001e800010a7983 */ /* 0x000f240000300a00 */
[----:B------:R-:W-:-:S02]  /*1b190*/  IMAD.MOV.U32 R6, RZ, RZ, R2 ;  /* 0x000000ffff067224 */ /* 0x000fc400078e0002 */
[----:B------:R-:W-:Y:S02]  /*1b1a0*/  IMAD.MOV.U32 R7, RZ, RZ, R0 ;  /* 0x000000ffff077224 */ /* 0x000fe400078e0000 */
[----:B------:R-:W-:Y:S02]  /*1b1b0*/  IMAD.MOV.U32 R2, RZ, RZ, R24 ;  /* 0x000000ffff027224 */ /* 0x000fe400078e0018 */
[----:B------:R-:W-:Y:S02]  /*1b1c0*/  IMAD.MOV.U32 R0, RZ, RZ, R25 ;  /* 0x000000ffff007224 */ /* 0x000fe400078e0019 */
[----:B------:R-:W-:Y:S02]  /*1b1d0*/  IMAD.MOV.U32 R4, RZ, RZ, R28 ;  /* 0x000000ffff047224 */ /* 0x000fe400078e001c */
[----:B------:R-:W-:Y:S01]  /*1b1e0*/  IMAD.MOV.U32 R5, RZ, RZ, R3 ;  /* 0x000000ffff057224 */ /* 0x000fe200078e0003 */
[----:B----4-:R-:W-:Y:S11]  /*1b1f0*/  HMMA.16816.F32.BF16 R8, R12, R24, R8 ;  /* 0x000000180c08723c */ /* 0x010ff60000041808 */
[----:B------:R-:W-:Y:S11]  /*1b200*/  @!UPT UIADD3 URZ, URZ, URZ, URZ ;  /* 0x0000003f3f3ff290 */ /* 0x000ff6000fffe03f */
[----:B------:R-:W-:Y:S01]  /*1b210*/  @!UPT UIADD3 URZ, URZ, URZ, URZ ;  /* 0x0000003f3f3ff290 */ /* 0x000fe2000fffe03f */
[----:B------:R0:W-:Y:S01]  /*1b220*/  STL.64 [R1+0xb30], R8 ;  /* 0x000b300801007387 */ /* 0x0001e20000100a00 */
[----:B------:R1:W-:Y:S02]  /*1b230*/  STL.64 [R1+0xb38], R10 ;  /* 0x000b380a01007387 */ /* 0x0003e40000100a00 */
[----:B------:R-:W4:Y:S02]  /*1b240*/  LDL.LU.64 R26, [R1+0x20e0] ;  /* 0x0020e000011a7983 */ /* 0x000f240000300a00 */
[----:B------:R-:W4:Y:S01]  /*1b250*/  LDL.LU.64 R24, [R1+0x20d8] ;  /* 0x0020d80001187983 */ /* 0x000f220000300a00 */
[----:B0-----:R-:W3:Y:S01]  /*1b260*/  LDL.LU.64 R8, [R1+0x260] ;  /* 0x0002600001087983 */ /* 0x001ee20000300a00 */
[----:B-1----:R-:W3:Y:S02]  /*1b270*/  LDL.LU.64 R10, [R1+0x268] ;  /* 0x00026800010a7983 */ /* 0x002ee40000300a00 */
[----:B------:R-:W-:Y:S02]  /*1b280*/  STL.64 [R1+0x2088], R14 ;  /* 0x0020880e01007387 */ /* 0x000fe40000100a00 */
[----:B------:R0:W-:Y:S02]  /*1b290*/  STL.64 [R1+0x2080], R12 ;  /* 0x0020800c01007387 */ /* 0x0001e40000100a00 */
[----:B0-----:R-:W-:-:S02]  /*1b2a0*/  IMAD.MOV.U32 R12, RZ, RZ, R2 ;  /* 0x000000ffff0c7224 */ /* 0x001fc400078e0002 */
[----:B------:R-:W-:-:S07]  /*1b2b0*/  IMAD.MOV.U32 R13, RZ, RZ, R0 ;  /* 0x000000ffff0d7224 */ /* 0x000fce00078e0000 */
[-C--:B--2---:R-:W-:Y:S01]  /*1b2c0*/  HMMA.16816.F32.BF16 R4, R4, R12.reuse, R16 ;  /* 0x0000000c0404723c */ /* 0x084fe20000041810 */
[----:B------:R-:W3:Y:S01]  /*1b2d0*/  LDL.LU.64 R18, [R1+0x20d0] ;  /* 0x0020d00001127983 */ /* 0x000ee20000300a00 */
[----:B------:R-:W3:Y:S11]  /*1b2e0*/  LDL.LU.64 R16, [R1+0x20c8] ;  /* 0x0020c80001107983 */ /* 0x000ef60000300a00 */
[----:B------:R-:W-:Y:S10]  /*1b2f0*/  @!UPT UIADD3 URZ, URZ, URZ, URZ ;  /* 0x0000003f3f3ff290 */ /* 0x000ff4000fffe03f */
[----:B------:R0:W-:Y:S01]  /*1b300*/  STL.64 [R1+0x390], R4 ;  /* 0x0003900401007387 */ /* 0x0001e20000100a00 */
[----:B------:R1:W-:Y:S03]  /*1b310*/  STL.64 [R1+0x398], R6 ;  /* 0x0003980601007387 */ /* 0x0003e60000100a00 */
[----:B0-----:R-:W4:Y:S01]  /*1b320*/  LDL.LU.64 R4, [R1+0x150] ;  /* 0x0001500001047983 */ /* 0x001f220000300a00 */
[----:B-1----:R-:W4:Y:S01]  /*1b330*/  LDL.LU.64 R6, [R1+0x158] ;  /* 0x0001580001067983 */ /* 0x002f220000300a00 */
[-C--:B---3--:R-:W-:Y:S11]  /*1b340*/  HMMA.16816.F32.BF16 R20, R16, R12.reuse, R20 ;  /* 0x0000000c1014723c */ /* 0x088ff60000041814 */
[----:B------:R-:W-:Y:S11]  /*1b350*/  @!UPT UIADD3 URZ, URZ, URZ, URZ ;  /* 0x0000003f3f3ff290 */ /* 0x000ff6000fffe03f */
[----:B------:R-:W-:Y:S01]  /*1b360*/  @!UPT UIADD3 URZ, URZ, URZ, URZ ;  /* 0x0000003f3f3ff290 */ /* 0x000fe2000fffe03f */
[----:B------:R-:W-:Y:S01]  /*1b370*/  STL.64 [R1+0x560], R20 ;  /* 0x0005601401007387 */ /* 0x000fe20000100a00 */
[----:B------:R0:W-:Y:S03]  /*1b380*/  STL.64 [R1+0x568], R22 ;  /* 0x0005681601007387 */ /* 0x0001e60000100a00 */
[----:B0-----:R-:W2:Y:S01]  /*1b390*/  LDL.LU.64 R22, [R1+0x20c0] ;  /* 0x0020c00001167983 */ /* 0x001ea20000300a00 */
[----:B------:R-:W2:Y:S02]  /*1b3a0*/  LDL.LU.64 R20, [R1+0x20b8] ;  /* 0x0020b80001147983 */ /* 0x000ea40000300a00 */
[----:B------:R0:W-:Y:S02]  /*1b3b0*/  STL.64 [R1+0x2068], R18 ;  /* 0x0020681201007387 */ /* 0x0001e40000100a00 */
[----:B------:R1:W-:Y:S01]  /*1b3c0*/  STL.64 [R1+0x2060], R16 ;  /* 0x0020601001007387 */ /* 0x0003e20000100a00 */
[----:B0-----:R-:W3:Y:S04]  /*1b3d0*/  LDL.64 R18, [R1+0x8] ;  /* 0x0000080001127983 */ /* 0x001ee80000100a00 */
[----:B-1----:R-:W3:Y:S01]  /*1b3e0*/  LDL.64 R16, [R1] ;  /* 0x0000000001107983 */ /* 0x002ee20000100a00 */
[-C--:B--2---:R-:W-:Y:S08]  /*1b3f0*/  HMMA.16816.F32.BF16 R8, R20, R12.reuse, R8 ;  /* 0x0000000c1408723c */ /* 0x084ff00000041808 */
[----:B----4-:R-:W-:Y:S01]  /*1b400*/  HMMA.16816.F32.BF16 R12, R24, R12, R4 ;  /* 0x0000000c180c723c */ /* 0x010fe20000041804 */
[----:B---3--:R0:W-:Y:S01]  /*1b410*/  STL.64 [R1+0x2078], R18 ;  /* 0x0020781201007387 */ /* 0x0081e20000100a00 */
[----:B------:R1:W-:Y:S03]  /*1b420*/  STL.64 [R1+0x2070], R16 ;  /* 0x0020701001007387 */ /* 0x0003e60000100a00 */
[----:B0-----:R-:W2:Y:S04]  /*1b430*/  LDL.64 R18, [R1+0x18] ;  /* 0x0000180001127983 */ /* 0x001ea80000100a00 */
[----:B-1----:R-:W3:Y:S06]  /*1b440*/  LDL.64 R16, [R1+0x10] ;  /* 0x0000100001107983 */ /* 0x002eec0000100a00 */
[----:B------:R0:W-:Y:S02]  /*1b450*/  STL.64 [R1+0x9f0], R8 ;  /* 0x0009f00801007387 */ /* 0x0001e40000100a00 */
[----:B------:R1:W-:Y:S01]  /*1b460*/  STL.64 [R1+0x9f8], R10 ;  /* 0x0009f80a01007387 */ /* 0x0003e20000100a00 */
[----:B0-----:R-:W4:Y:S01]  /*1b470*/  LDL.LU.64 R8, [R1+0x510] ;  /* 0x0005100001087983 */ /* 0x001f220000300a00 */
[----:B-1----:R-:W4:Y:S02]  /*1b480*/  LDL.LU.64 R10, [R1+0x518] ;  /* 0x00051800010a7983 */ /* 0x002f240000300a00 */
[----:B------:R-:W-:Y:S02]  /*1b490*/  STL.64 [R1+0x2058], R22 ;  /* 0x0020581601007387 */ /* 0x000fe40000100a00 */
[----:B------:R0:W-:Y:S02]  /*1b4a0*/  STL.64 [R1+0x2050], R20 ;  /* 0x0020501401007387 */ /* 0x0001e40000100a00 */
[----:B0-----:R-:W4:Y:S01]  /*1b4b0*/  LDL.LU.64 R20, [R1+0x9a0] ;  /* 0x0009a00001147983 */ /* 0x001f220000300a00 */
[----:B------:R-:W4:Y:S02]  /*1b4c0*/  LDL.LU.64 R22, [R1+0x9a8] ;  /* 0x0009a80001167983 */ /* 0x000f240000300a00 */
[----:B------:R-:W4:Y:S02]  /*1b4d0*/  LDL.LU.64 R6, [R1+0x20b0] ;  /* 0x0020b00001067983 */ /* 0x000f240000300a00 */
[----:B------:R-:W4:Y:S01]  /*1b4e0*/  LDL.LU.64 R4, [R1+0x20a8] ;  /* 0x0020a80001047983 */ /* 0x000f220000300a00 */
[----:B------:R0:W-:Y:S01]  /*1b4f0*/  STL.64 [R1+0xc10], R12 ;  /* 0x000c100c01007387 */ /* 0x0001e20000100a00 */
[----:B------:R1:W-:Y:S03]  /*1b500*/  STL.64 [R1+0xc18], R14 ;  /* 0x000c180e01007387 */ /* 0x0003e60000100a00 */
[----:B0-----:R-:W4:Y:S01]  /*1b510*/  LDL.LU.64 R12, [R1+0x2d0] ;  /* 0x0002d000010c7983 */ /* 0x001f220000300a00 */
[----:B-1----:R-:W4:Y:S02]  /*1b520*/  LDL.LU.64 R14, [R1+0x2d8] ;  /* 0x0002d800010e7983 */ /* 0x002f240000300a00 */
[----:B------:R-:W-:Y:S02]  /*1b530*/  STL.64 [R1+0x2048], R26 ;  /* 0x0020481a01007387 */ /* 0x000fe40000100a00 */
[----:B------:R0:W-:Y:S02]  /*1b540*/  STL.64 [R1+0x2040], R24 ;  /* 0x0020401801007387 */ /* 0x0001e40000100a00 */
[----:B0-----:R-:W4:Y:S01]  /*1b550*/  LDL.64 R24, [R1+0xb0] ;  /* 0x0000b00001187983 */ /* 0x001f220000100a00 */
[----:B--2---:R-:W-:-:S02]  /*1b560*/  IMAD.MOV.U32 R2, RZ, RZ, R18 ;  /* 0x000000ffff027224 */ /* 0x004fc400078e0012 */
[----:B---3--:R-:W-:Y:S02]  /*1b570*/  IMAD.MOV.U32 R28, RZ, RZ, R16 ;  /* 0x000000ffff1c7224 */ /* 0x008fe400078e0010 */
[----:B------:R-:W-:Y:S02]  /*1b580*/  IMAD.MOV.U32 R3, RZ, RZ, R17 ;  /* 0x000000ffff037224 */ /* 0x000fe400078e0011 */
[----:B------:R-:W-:Y:S01]  /*1b590*/  IMAD.MOV.U32 R0, RZ, RZ, R19 ;  /* 0x000000ffff007224 */ /* 0x000fe200078e0013 */
[-C--:B----4-:R-:W-:Y:S08]  /*1b5a0*/  HMMA.16816.F32.BF16 R20, R16, R24.reuse, R20 ;  /* 0x000000181014723c */ /* 0x090ff00000041814 */
[----:B------:R-:W-:Y:S01]  /*1b5b0*/  HMMA.16816.F32.BF16 R8, R4, R24, R8 ;  /* 0x000000180408723c */ /* 0x000fe20000041808 */
[----:B------:R-:W-:Y:S11]  /*1b5c0*/  IMAD.MOV.U32 R29, RZ, RZ, R25 ;  /* 0x000000ffff1d7224 */ /* 0x000ff600078e0019 */
[----:B------:R-:W-:Y:S03]  /*1b5d0*/  @!UPT UIADD3 URZ, URZ, URZ, URZ ;  /* 0x0000003f3f3ff290 */ /* 0x000fe6000fffe03f */
[----:B------:R0:W-:Y:S01]  /*1b5e0*/  STL.64 [R1+0x320], R20 ;  /* 0x0003201401007387 */ /* 0x0001e20000100a00 */
[----:B------:R1:W-:Y:S02]  /*1b5f0*/  STL.64 [R1+0x328], R22 ;  /* 0x0003281601007387 */ /* 0x0003e40000100a00 */
[----:B------:R-:W2:Y:S02]  /*1b600*/  LDL.LU.64 R16, [R1+0x1d0] ;  /* 0x0001d00001107983 */ /* 0x000ea40000300a00 */
[----:B------:R-:W2:Y:S01]  /*1b610*/  LDL.LU.64 R18, [R1+0x1d8] ;  /* 0x0001d80001127983 */ /* 0x000ea20000300a00 */
[----:B0-----:R-:W3:Y:S01]  /*1b620*/  LDL.LU.64 R20, [R1+0x420] ;  /* 0x0004200001147983 */ /* 0x001ee20000300a00 */
[----:B-1----:R-:W3:Y:S02]  /*1b630*/  LDL.LU.64 R22, [R1+0x428] ;  /* 0x0004280001167983 */ /* 0x002ee40000300a00 */
[----:B------:R-:W-:Y:S02]  /*1b640*/  STL.64 [R1+0x380], R8 ;  /* 0x0003800801007387 */ /* 0x000fe40000100a00 */
[----:B------:R0:W-:Y:S02]  /*1b650*/  STL.64 [R1+0x388], R10 ;  /* 0x0003880a01007387 */ /* 0x0001e40000100a00 */
[----:B0-----:R-:W4:Y:S01]  /*1b660*/  LDL.LU.64 R10, [R1+0x20a0] ;  /* 0x0020a000010a7983 */ /* 0x001f220000300a00 */
[----:B------:R-:W4:Y:S02]  /*1b670*/  LDL.LU.64 R8, [R1+0x2098] ;  /* 0x0020980001087983 */ /* 0x000f240000300a00 */
[----:B------:R-:W2:Y:S02]  /*1b680*/  LDL.LU.64 R24, [R1+0x250] ;  /* 0x0002500001187983 */ /* 0x000ea40000300a00 */
[----:B------:R-:W2:Y:S01]  /*1b690*/  LDL.LU.64 R26, [R1+0x258] ;  /* 0x00025800011a7983 */ /* 0x000ea20000300a00 */
[----:B------:R-:W-:Y:S01]  /*1b6a0*/  STL.64 [R1+0x2028], R6 ;  /* 0x0020280601007387 */ /* 0x000fe20000100a00 */
[----:B------:R0:W-:Y:S03]  /*1b6b0*/  STL.64 [R1+0x2020], R4 ;  /* 0x0020200401007387 */ /* 0x0001e60000100a00 */
[----:B0-----:R-:W4:Y:S01]  /*1b6c0*/  LDL.LU R4, [R1+0xb0] ;  /* 0x0000b00001047983 */ /* 0x001f220000300800 */
[----:B------:R-:W-:-:S02]  /*1b6d0*/  IMAD.MOV.U32 R5, RZ, RZ, R29 ;  /* 0x000000ffff057224 */ /* 0x000fc400078e001d */
[----:B------:R-:W2:Y:S05]  /*1b6e0*/  LDL.LU R29, [R1+0x2090] ;  /* 0x00209000011d7983 */ /* 0x000eaa0000300800 */
[-C--:B----4-:R-:W-:Y:S11]  /*1b6f0*/  HMMA.16816.F32.BF16 R12, R8, R4.reuse, R12 ;  /* 0x00000004080c723c */ /* 0x090ff6000004180c */
        /* <DEDUP_REMOVED lines=8> */
[----:B0-----:R-:W4:Y:S01]  /*1b780*/  LDL.LU.64 R8, [R1+0x680] ;  /* 0x0006800001087983 */ /* 0x001f220000300a00 */
[----:B------:R-:W4:Y:S01]  /*1b790*/  LDL.LU.64 R10, [R1+0x688] ;  /* 0x00068800010a7983 */ /* 0x000f220000300a00 */
[-C--:B--2---:R-:W-:Y:S11]  /*1b7a0*/  HMMA.16816.F32.BF16 R16, R12, R4.reuse, R16 ;  /* 0x000000040c10723c */ /* 0x084ff60000041810 */
[----:B------:R-:W-:Y:S11]  /*1b7b0*/  @!UPT UIADD3 URZ, URZ, URZ, URZ ;  /* 0x0000003f3f3ff290 */ /* 0x000ff6000fffe03f */
[----:B------:R-:W-:Y:S01]  /*1b7c0*/  @!UPT UIADD3 URZ, URZ, URZ, URZ ;  /* 0x0000003f3f3ff290 */ /* 0x000fe2000fffe03f */
[----:B------:R-:W-:Y:S01]  /*1b7d0*/  STL.64 [R1+0xb00], R16 ;  /* 0x000b001001007387 */ /* 0x000fe20000100a00 */
[----:B------:R0:W-:Y:S03]  /*1b7e0*/  STL.64 [R1+0xb08], R18 ;  /* 0x000b081201007387 */ /* 0x0001e60000100a00 */
[----:B0-----:R-:W4:Y:S01]  /*1b7f0*/  LDL.LU.64 R18, [R1+0x2078] ;  /* 0x0020780001127983 */ /* 0x001f220000300a00 */
[----:B------:R-:W4:Y:S02]  /*1b800*/  LDL.LU.64 R16, [R1+0x2070] ;  /* 0x0020700001107983 */ /* 0x000f240000300a00 */
[-C--:B----4-:R-:W-:Y:S11]  /*1b810*/  HMMA.16816.F32.BF16 R8, R16, R4.reuse, R8 ;  /* 0x000000041008723c */ /* 0x090ff60000041808 */
[----:B------:R-:W-:Y:S11]  /*1b820*/  @!UPT UIADD3 URZ, URZ, URZ, URZ ;  /* 0x0000003f3f3ff290 */ /* 0x000ff6000fffe03f */
[----:B------:R-:W-:Y:S01]  /*1b830*/  @!UPT UIADD3 URZ, URZ, URZ, URZ ;  /* 0x0000003f3f3ff290 */ /* 0x000fe2000fffe03f */
[----:B------:R0:W-:Y:S01]  /*1b840*/  STL.64 [R1+0x300], R8 ;  /* 0x0003000801007387 */ /* 0x0001e20000100a00 */
[----:B------:R1:W-:Y:S02]  /*1b850*/  STL.64 [R1+0x308], R10 ;  /* 0x0003080a01007387 */ /* 0x0003e40000100a00 */
[----:B0-----:R-:W-:Y:S02]  /*1b860*/  IMAD.MOV.U32 R9, RZ, RZ, R18 ;  /* 0x000000ffff097224 */ /* 0x001fe400078e0012 */
[----:B------:R-:W-:Y:S02]  /*1b870*/  IMAD.MOV.U32 R8, RZ, RZ, R19 ;  /* 0x000000ffff087224 */ /* 0x000fe400078e0013 */
[----:B-1----:R-:W-:Y:S02]  /*1b880*/  IMAD.MOV.U32 R11, RZ, RZ, R16 ;  /* 0x000000ffff0b7224 */ /* 0x002fe400078e0010 */
[----:B------:R-:W-:Y:S01]  /*1b890*/  IMAD.MOV.U32 R10, RZ, RZ, R17 ;  /* 0x000000ffff0a7224 */ /* 0x000fe200078e0011 */
[----:B------:R-:W3:Y:S01]  /*1b8a0*/  LDL.LU.64 R18, [R1+0x2068] ;  /* 0x0020680001127983 */ /* 0x000ee20000300a00 */
[----:B------:R-:W3:Y:S02]  /*1b8b0*/  LDL.LU.64 R16, [R1+0x2060] ;  /* 0x0020600001107983 */ /* 0x000ee40000300a00 */
[-C--:B---3--:R-:W-:Y:S11]  /*1b8c0*/  HMMA.16816.F32.BF16 R20, R16, R4.reuse, R20 ;  /* 0x000000041014723c */ /* 0x088ff60000041814 */
        /* <DEDUP_REMOVED lines=8> */
[----:B0-----:R-:W3:Y:S01]  /*1b950*/  LDL.LU.64 R16, [R1+0x140] ;  /* 0x0001400001107983 */ /* 0x001ee20000300a00 */
[----:B------:R-:W3:Y:S01]  /*1b960*/  LDL.LU.64 R18, [R1+0x148] ;  /* 0x0001480001127983 */ /* 0x000ee20000300a00 */
[-C--:B--2---:R-:W-:Y:S11]  /*1b970*/  HMMA.16816.F32.BF16 R24, R20, R4.reuse, R24 ;  /* 0x000000041418723c */ /* 0x084ff60000041818 */
[----:B------:R-:W-:Y:S11]  /*1b980*/  @!UPT UIADD3 URZ, URZ, URZ, URZ ;  /* 0x0000003f3f3ff290 */ /* 0x000ff6000fffe03f */
[----:B------:R-:W-:Y:S01]  /*1b990*/  @!UPT UIADD3 URZ, URZ, URZ, URZ ;  /* 0x0000003f3f3ff290 */ /* 0x000fe2000fffe03f */
[----:B------:R-:W-:Y:S01]  /*1b9a0*/  STL.64 [R1+0x870], R24 ;  /* 0x0008701801007387 */ /* 0x000fe20000100a00 */
[----:B------:R0:W-:Y:S03]  /*1b9b0*/  STL.64 [R1+0x878], R26 ;  /* 0x0008781a01007387 */ /* 0x0001e60000100a00 */
[----:B0-----:R-:W3:Y:S01]  /*1b9c0*/  LDL.LU.64 R26, [R1+0x2048] ;  /* 0x00204800011a7983 */ /* 0x001ee20000300a00 */
[----:B------:R-:W3:Y:S02]  /*1b9d0*/  LDL.LU.64 R24, [R1+0x2040] ;  /* 0x0020400001187983 */ /* 0x000ee40000300a00 */
[----:B------:R-:W-:Y:S02]  /*1b9e0*/  STL.64 [R1+0x1fe8], R22 ;  /* 0x001fe81601007387 */ /* 0x000fe40000100a00 */
[----:B------:R0:W-:Y:S02]  /*1b9f0*/  STL.64 [R1+0x1fe0], R20 ;  /* 0x001fe01401007387 */ /* 0x0001e40000100a00 */
[----:B0-----:R-:W2:Y:S01]  /*1ba00*/  LDL.LU.64 R20, [R1+0x540] ;  /* 0x0005400001147983 */ /* 0x001ea20000300a00 */
[----:B------:R-:W2:Y:S01]  /*1ba10*/  LDL.LU.64 R22, [R1+0x548] ;  /* 0x0005480001167983 */ /* 0x000ea20000300a00 */
[----:B---3--:R-:W-:Y:S02]  /*1ba20*/  HMMA.16816.F32.BF16 R16, R24, R4, R16 ;  /* 0x000000041810723c */ /* 0x008fe40000041810 */
[----:B------:R-:W3:Y:S01]  /*1ba30*/  LDL.LU.64 R4, [R1+0x990] ;  /* 0x0009900001047983 */ /* 0x000ee20000300a00 */
[----:B------:R-:W3:Y:S11]  /*1ba40*/  LDL.LU.64 R6, [R1+0x998] ;  /* 0x0009980001067983 */ /* 0x000ef60000300a00 */
[----:B------:R-:W-:Y:S09]  /*1ba50*/  @!UPT UIADD3 URZ, URZ, URZ, URZ ;  /* 0x0000003f3f3ff290 */ /* 0x000ff2000fffe03f */
[----:B------:R0:W-:Y:S01]  /*1ba60*/  STL.64 [R1+0xc00], R16 ;  /* 0x000c001001007387 */ /* 0x0001e20000100a00 */
[----:B------:R1:W-:Y:S02]  /*1ba70*/  STL.64 [R1+0xc08], R18 ;  /* 0x000c081201007387 */ /* 0x0003e40000100a00 */
[----:B0-----:R-:W-:Y:S02]  /*1ba80*/  IMAD.MOV.U32 R16, RZ, RZ, R11 ;  /* 0x000000ffff107224 */ /* 0x001fe400078e000b */
[----:B------:R-:W-:Y:S02]  /*1ba90*/  IMAD.MOV.U32 R17, RZ, RZ, R10 ;  /* 0x000000ffff117224 */ /* 0x000fe400078e000a */
[----:B-1----:R-:W-:Y:S02]  /*1baa0*/  IMAD.MOV.U32 R18, RZ, RZ, R9 ;  /* 0x000000ffff127224 */ /* 0x002fe400078e0009 */
[----:B------:R-:W-:Y:S02]  /*1bab0*/  IMAD.MOV.U32 R19, RZ, RZ, R8 ;  /* 0x000000ffff137224 */ /* 0x000fe400078e0008 */
[----:B------:R-:W0:Y:S04]  /*1bac0*/  LDSM.16.M88.4 R8, [R29+0x2000] ;  /* 0x002000001d08783b */ /* 0x000e280000000200 */
[----:B------:R-:W-:Y:S01]  /*1bad0*/  STL.64 [R1+0x2018], R18 ;  /* 0x0020181201007387 */ /* 0x000fe20000100a00 */
[----:B------:R-:W-:Y:S02]  /*1bae0*/  STL.64 [R1+0x2010], R16 ;  /* 0x0020101001007387 */ /* 0x000fe40000100a00 */
[----:B------:R-:W-:Y:S02]  /*1baf0*/  STL.64 [R1+0x1fd8], R26 ;  /* 0x001fd81a01007387 */ /* 0x000fe40000100a00 */
[----:B------:R-:W-:Y:S02]  /*1bb00*/  STL.64 [R1+0x1fd0], R24 ;  /* 0x001fd01801007387 */ /* 0x000fe40000100a00 */
[----:B------:R-:W-:Y:S04]  /*1bb10*/  LDSM.16.M88.4 R24, [R29+0x1c00] ;  /* 0x001c00001d18783b */ /* 0x000fe80000000200 */
[----:B0-----:R-:W-:Y:S01]  /*1bb20*/  STL.64 [R1+0x90], R8 ;  /* 0x0000900801007387 */ /* 0x001fe20000100a00 */
[----:B------:R-:W-:Y:S02]  /*1bb30*/  STL.64 [R1+0x98], R10 ;  /* 0x0000980a01007387 */ /* 0x000fe40000100a00 */
[----:B------:R-:W0:Y:S02]  /*1bb40*/  LDSM.16.M88.4 R8, [R29+0x2400] ;  /* 0x002400001d08783b */ /* 0x000e240000000200 */
[----:B0-----:R-:W-:Y:S02]  /*1bb50*/  STL.64 [R1+0x80], R8 ;  /* 0x0000800801007387 */ /* 0x001fe40000100a00 */
[----:B------:R-:W-:Y:S02]  /*1bb60*/  STL.64 [R1+0x88], R10 ;  /* 0x0000880a01007387 */ /* 0x000fe40000100a00 */
[----:B------:R-:W0:Y:S04]  /*1bb70*/  LDSM.16.M88.4 R8, [R29+0x2800] ;  /* 0x002800001d08783b */ /* 0x000e280000000200 */
[----:B------:R-:W-:-:S02]  /*1bb80*/  IMAD.MOV.U32 R16, RZ, RZ, R28 ;  /* 0x000000ffff107224 */ /* 0x000fc400078e001c */
[----:B------:R-:W-:Y:S02]  /*1bb90*/  IMAD.MOV.U32 R17, RZ, RZ, R3 ;  /* 0x000000ffff117224 */ /* 0x000fe400078e0003 */
[----:B------:R-:W-:Y:S02]  /*1bba0*/  IMAD.MOV.U32 R18, RZ, RZ, R2 ;  /* 0x000000ffff127224 */ /* 0x000fe400078e0002 */
[----:B------:R-:W-:Y:S01]  /*1bbb0*/  IMAD.MOV.U32 R19, RZ, RZ, R0 ;  /* 0x000000ffff137224 */ /* 0x000fe200078e0000 */
[----:B0-----:R-:W-:Y:S01]  /*1bbc0*/  STL.64 [R1+0x70], R8 ;  /* 0x0000700801007387 */ /* 0x001fe20000100a00 */
[----:B------:R0:W-:Y:S03]  /*1bbd0*/  STL.64 [R1+0x78], R10 ;  /* 0x0000780a01007387 */ /* 0x0001e60000100a00 */
[----:B0-----:R-:W4:Y:S01]  /*1bbe0*/  LDL.LU.64 R10, [R1+0x2038] ;  /* 0x00203800010a7983 */ /* 0x001f220000300a00 */
[----:B------:R-:W4:Y:S02]  /*1bbf0*/  LDL.LU.64 R8, [R1+0x2030] ;  /* 0x0020300001087983 */ /* 0x000f240000300a00 */
[----:B------:R-:W-:Y:S02]  /*1bc00*/  STL.64 [R1+0xa0], R24 ;  /* 0x0000a01801007387 */ /* 0x000fe40000100a00 */
[----:B------:R-:W-:Y:S01]  /*1bc10*/  STL.64 [R1+0xa8], R26 ;  /* 0x0000a81a01007387 */ /* 0x000fe20000100a00 */
[-C--:B---3--:R-:W-:Y:S01]  /*1bc20*/  HMMA.16816.F32.BF16 R16, R16, R24.reuse, R4 ;  /* 0x000000181010723c */ /* 0x088fe20000041804 */
[----:B------:R-:W2:Y:S01]  /*1bc30*/  LDL.LU.64 R6, [R1+0x2028] ;  /* 0x0020280001067983 */ /* 0x000ea20000300a00 */
[----:B------:R-:W2:Y:S11]  /*1bc40*/  LDL.LU.64 R4, [R1+0x2020] ;  /* 0x0020200001047983 */ /* 0x000eb60000300a00 */
[----:B------:R-:W-:Y:S10]  /*1bc50*/  @!UPT UIADD3 URZ, URZ, URZ, URZ ;  /* 0x0000003f3f3ff290 */ /* 0x000ff4000fffe03f */
[----:B------:R0:W-:Y:S01]  /*1bc60*/  STL.64 [R1+0x2f0], R16 ;  /* 0x0002f01001007387 */ /* 0x0001e20000100a00 */
[----:B------:R1:W-:Y:S03]  /*1bc70*/  STL.64 [R1+0x2f8], R18 ;  /* 0x0002f81201007387 */ /* 0x0003e60000100a00 */
[----:B0-----:R-:W3:Y:S01]  /*1bc80*/  LDL.LU.64 R16, [R1+0x1c0] ;  /* 0x0001c00001107983 */ /* 0x001ee20000300a00 */
[----:B-1----:R-:W3:Y:S01]  /*1bc90*/  LDL.LU.64 R18, [R1+0x1c8] ;  /* 0x0001c80001127983 */ /* 0x002ee20000300a00 */
[-C--:B--2---:R-:W-:Y:S11]  /*1bca0*/  HMMA.16816.F32.BF16 R20, R4, R24.reuse, R20 ;  /* 0x000000180414723c */ /* 0x084ff60000041814 */
[----:B------:R-:W-:Y:S11]  /*1bcb0*/  @!UPT UIADD3 URZ, URZ, URZ, URZ ;  /* 0x0000003f3f3ff290 */ /* 0x000ff6000fffe03f */
[----:B------:R-:W-:Y:S01]  /*1bcc0*/  @!UPT UIADD3 URZ, URZ, URZ, URZ ;  /* 0x0000003f3f3ff290 */ /* 0x000fe2000fffe03f */
[----:B------:R0:W-:Y:S01]  /*1bcd0*/  STL.64 [R1+0x310], R20 ;  /* 0x0003101401007387 */ /* 0x0001e20000100a00 */
[----:B------:R1:W-:Y:S03]  /*1bce0*/  STL.64 [R1+0x318], R22 ;  /* 0x0003181601007387 */ /* 0x0003e60000100a00 */
[----:B0-----:R-:W2:Y:S01]  /*1bcf0*/  LDL.LU.64 R20, [R1+0x440] ;  /* 0x0004400001147983 */ /* 0x001ea20000300a00 */
[----:B-1----:R-:W2:Y:S03]  /*1bd00*/  LDL.LU.64 R22, [R1+0x448] ;  /* 0x0004480001167983 */ /* 0x002ea60000300a00 */
[----:B--2---:R-:W-:Y:S01]  /*1bd10*/  STL.64 [R1+0x2008], R22 ;  /* 0x0020081601007387 */ /* 0x004fe20000100a00 */
[----:B------:R0:W-:Y:S03]  /*1bd20*/  STL.64 [R1+0x2000], R20 ;  /* 0x0020001401007387 */ /* 0x0001e60000100a00 */
[----:B0-----:R-:W2:Y:S01]  /*1bd30*/  LDL.LU.64 R20, [R1+0x6a0] ;  /* 0x0006a00001147983 */ /* 0x001ea20000300a00 */
[----:B------:R-:W2:Y:S02]  /*1bd40*/  LDL.LU.64 R22, [R1+0x6a8] ;  /* 0x0006a80001167983 */ /* 0x000ea40000300a00 */
[----:B------:R0:W-:Y:S02]  /*1bd50*/  STL.64 [R1+0x1fb8], R6 ;  /* 0x001fb80601007387 */ /* 0x0001e40000100a00 */
[----:B------:R1:W-:Y:S01]  /*1bd60*/  STL.64 [R1+0x1fb0], R4 ;  /* 0x001fb00401007387 */ /* 0x0003e20000100a00 */
[----:B0-----:R-:W2:Y:S04]  /*1bd70*/  LDL.64 R6, [R1+0x18] ;  /* 0x0000180001067983 */ /* 0x001ea80000100a00 */
[----:B-1----:R-:W3:Y:S04]  /*1bd80*/  LDL.64 R4, [R1+0x10] ;  /* 0x0000100001047983 */ /* 0x002ee80000100a00 */
[----:B--2---:R-:W-:Y:S01]  /*1bd90*/  STL.64 [R1+0x1fc8], R6 ;  /* 0x001fc80601007387 */ /* 0x004fe20000100a00 */
[----:B---3--:R0:W-:Y:S03]  /*1bda0*/  STL.64 [R1+0x1fc0], R4 ;  /* 0x001fc00401007387 */ /* 0x0081e60000100a00 */
[----:B0-----:R-:W4:Y:S01]  /*1bdb0*/  LDL.LU.64 R4, [R1+0x2c0] ;  /* 0x0002c00001047983 */ /* 0x001f220000300a00 */
[----:B------:R-:W4:Y:S02]  /*1bdc0*/  LDL.LU.64 R6, [R1+0x2c8] ;  /* 0x0002c80001067983 */ /* 0x000f240000300a00 */
[----:B----4-:R-:W-:Y:S01]  /*1bdd0*/  HMMA.16816.F32.BF16 R4, R8, R24, R4 ;  /* 0x000000180804723c */ /* 0x010fe20000041804 */
[----:B------:R-:W2:Y:S01]  /*1bde0*/  LDL.LU.64 R24, [R1+0x240] ;  /* 0x0002400001187983 */ /* 0x000ea20000300a00 */
[----:B------:R-:W2:Y:S11]  /*1bdf0*/  LDL.LU.64 R26, [R1+0x248] ;  /* 0x00024800011a7983 */ /* 0x000eb60000300a00 */
[----:B------:R-:W-:Y:S10]  /*1be00*/  @!UPT UIADD3 URZ, URZ, URZ, URZ ;  /* 0x0000003f3f3ff290 */ /* 0x000ff4000fffe03f */
[----:B------:R0:W-:Y:S01]  /*1be10*/  STL.64 [R1+0x5c0], R4 ;  /* 0x0005c00401007387 */ /* 0x0001e20000100a00 */
[----:B------:R1:W-:Y:S03]  /*1be20*/  STL.64 [R1+0x5c8], R6 ;  /* 0x0005c80601007387 */ /* 0x0003e60000100a00 */
[----:B0-----:R-:W3:Y:S01]  /*1be30*/  LDL.LU.64 R4, [R1+0x130] ;  /* 0x0001300001047983 */ /* 0x001ee20000300a00 */
[----:B-1----:R-:W3:Y:S02]  /*1be40*/  LDL.LU.64 R6, [R1+0x138] ;  /* 0x0001380001067983 */ /* 0x002ee40000300a00 */
[----:B------:R-:W-:Y:S02]  /*1be50*/  STL.64 [R1+0x1fa8], R10 ;  /* 0x001fa80a01007387 */ /* 0x000fe40000100a00 */
[----:B------:R0:W-:Y:S02]  /*1be60*/  STL.64 [R1+0x1fa0], R8 ;  /* 0x001fa00801007387 */ /* 0x0001e40000100a00 */
[----:B0-----:R-:W4:Y:S02]  /*1be70*/  LDL.LU.64 R8, [R1+0xa0] ;  /* 0x0000a00001087983 */ /* 0x001f240000300a00 */
[----:B----4-:R-:W-:Y:S11]  /*1be80*/  HMMA.16816.F32.BF16 R16, R12, R8, R16 ;  /* 0x000000080c10723c */ /* 0x010ff60000041810 */
[----:B------:R-:W-:Y:S11]  /*1be90*/  @!UPT UIADD3 URZ, URZ, URZ, URZ ;  /* 0x0000003f3f3ff290 */ /* 0x000ff6000fffe03f */
[----:B------:R-:W-:Y:S01]  /*1bea0*/  @!UPT UIADD3 URZ, URZ, URZ, URZ ;  /* 0x0000003f3f3ff290 */ /* 0x000fe2000fffe03f */
[----:B------:R-:W-:Y:S01]  /*1beb0*/  STL.64 [R1+0xab0], R16 ;  /* 0x000ab01001007387 */ /* 0x000fe20000100a00 */
[----:B------:R0:W-:Y:S03]  /*1bec0*/  STL.64 [R1+0xab8], R18 ;  /* 0x000ab81201007387 */ /* 0x0001e60000100a00 */
[----:B0-----:R-:W4:Y:S01]  /*1bed0*/  LDL.LU.64 R18, [R1+0x2018] ;  /* 0x0020180001127983 */ /* 0x001f220000300a00 */
[----:B------:R-:W4:Y:S02]  /*1bee0*/  LDL.LU.64 R16, [R1+0x2010] ;  /* 0x0020100001107983 */ /* 0x000f240000300a00 */
[----:B------:R-:W-:Y:S02]  /*1bef0*/  IMAD.MOV.U32 R2, RZ, RZ, R8 ;  /* 0x000000ffff027224 */ /* 0x000fe400078e0008 */
[----:B------:R-:W-:Y:S02]  /*1bf00*/  IMAD.MOV.U32 R0, RZ, RZ, R9 ;  /* 0x000000ffff007224 */ /* 0x000fe400078e0009 */
[----:B------:R-:W2:Y:S01]  /*1bf10*/  LDL.LU.64 R8, [R1+0x570] ;  /* 0x0005700001087983 */ /* 0x000ea20000300a00 */
[----:B------:R-:W2:Y:S02]  /*1bf20*/  LDL.LU.64 R10, [R1+0x578] ;  /* 0x00057800010a7983 */ /* 0x000ea40000300a00 */
[----:B------:R-:W-:Y:S02]  /*1bf30*/  STL.64 [R1+0x1f98], R14 ;  /* 0x001f980e01007387 */ /* 0x000fe40000100a00 */
[----:B------:R0:W-:Y:S02]  /*1bf40*/  STL.64 [R1+0x1f90], R12 ;  /* 0x001f900c01007387 */ /* 0x0001e40000100a00 */
[----:B0-----:R-:W-:-:S02]  /*1bf50*/  IMAD.MOV.U32 R12, RZ, RZ, R2 ;  /* 0x000000ffff0c7224 */ /* 0x001fc400078e0002 */
[----:B------:R-:W-:-:S07]  /*1bf60*/  IMAD.MOV.U32 R13, RZ, RZ, R0 ;  /* 0x000000ffff0d7224 */ /* 0x000fce00078e0000 */
[-C--:B----4-:R-:W-:Y:S01]  /*1bf70*/  HMMA.16816.F32.BF16 R16, R16, R12.reuse, R20 ;  /* 0x0000000c1010723c */ /* 0x090fe20000041814 */
[----:B------:R-:W4:Y:S01]  /*1bf80*/  LDL.LU.64 R22, [R1+0x2008] ;  /* 0x0020080001167983 */ /* 0x000f220000300a00 */
[----:B------:R-:W4:Y:S11]  /*1bf90*/  LDL.LU.64 R20, [R1+0x2000] ;  /* 0x0020000001147983 */ /* 0x000f360000300a00 */
[----:B------:R-:W-:Y:S10]  /*1bfa0*/  @!UPT UIADD3 URZ, URZ, URZ, URZ ;  /* 0x0000003f3f3ff290 */ /* 0x000ff4000fffe03f */
[----:B------:R-:W-:Y:S01]  /*1bfb0*/  STL.64 [R1+0x2d0], R16 ;  /* 0x0002d01001007387 */ /* 0x000fe20000100a00 */
[----:B------:R0:W-:Y:S03]  /*1bfc0*/  STL.64 [R1+0x2d8], R18 ;  /* 0x0002d81201007387 */ /* 0x0001e60000100a00 */
[----:B0-----:R-:W4:Y:S01]  /*1bfd0*/  LDL.LU.64 R18, [R1+0x1ff8] ;  /* 0x001ff80001127983 */ /* 0x001f220000300a00 */
[----:B------:R-:W4:Y:S02]  /*1bfe0*/  LDL.LU.64 R16, [R1+0x1ff0] ;  /* 0x001ff00001107983 */ /* 0x000f240000300a00 */
        /* <DEDUP_REMOVED lines=16> */
[----:B0-----:R-:W3:Y:S01]  /*1c0f0*/  LDL.LU.64 R26, [R1+0x1fd8] ;  /* 0x001fd800011a7983 */ /* 0x001ee20000300a00 */
[----:B------:R-:W3:Y:S02]  /*1c100*/  LDL.LU.64 R24, [R1+0x1fd0] ;  /* 0x001fd00001187983 */ /* 0x000ee40000300a00 */
[----:B---3--:R-:W-:Y:S01]  /*1c110*/  HMMA.16816.F32.BF16 R12, R24, R12, R4 ;  /* 0x0000000c180c723c */ /* 0x008fe20000041804 */
[----:B------:R-:W2:Y:S01]  /*1c120*/  LDL.LU.64 R6, [R1+0x1fc8] ;  /* 0x001fc80001067983 */ /* 0x000ea20000300a00 */
[----:B------:R-:W4:Y:S11]  /*1c130*/  LDL.LU.64 R4, [R1+0x1fc0] ;  /* 0x001fc00001047983 */ /* 0x000f360000300a00 */
[----:B------:R-:W-:Y:S10]  /*1c140*/  @!UPT UIADD3 URZ, URZ, URZ, URZ ;  /* 0x0000003f3f3ff290 */ /* 0x000ff4000fffe03f */
[----:B------:R0:W-:Y:S01]  /*1c150*/  STL.64 [R1+0xbf0], R12 ;  /* 0x000bf00c01007387 */ /* 0x0001e20000100a00 */
[----:B------:R1:W-:Y:S03]  /*1c160*/  STL.64 [R1+0xbf8], R14 ;  /* 0x000bf80e01007387 */ /* 0x0003e60000100a00 */
[----:B0-----:R-:W3:Y:S01]  /*1c170*/  LDL.LU.64 R12, [R1+0x340] ;  /* 0x00034000010c7983 */ /* 0x001ee20000300a00 */
[----:B-1----:R-:W3:Y:S02]  /*1c180*/  LDL.LU.64 R14, [R1+0x348] ;  /* 0x00034800010e7983 */ /* 0x002ee40000300a00 */
[----:B------:R-:W-:Y:S02]  /*1c190*/  STL.64 [R1+0x1f78], R26 ;  /* 0x001f781a01007387 */ /* 0x000fe40000100a00 */
[----:B------:R0:W-:Y:S02]  /*1c1a0*/  STL.64 [R1+0x1f70], R24 ;  /* 0x001f701801007387 */ /* 0x0001e40000100a00 */
[----:B0-----:R-:W4:Y:S01]  /*1c1b0*/  LDL.LU.64 R24, [R1+0x90] ;  /* 0x0000900001187983 */ /* 0x001f220000300a00 */
[----:B--2---:R-:W-:Y:S01]  /*1c1c0*/  IMAD.MOV.U32 R3, RZ, RZ, R7 ;  /* 0x000000ffff037224 */ /* 0x004fe200078e0007 */
[-C--:B----4-:R-:W-:Y:S11]  /*1c1d0*/  HMMA.16816.F32.BF16 R16, R4, R24.reuse, R16 ;  /* 0x000000180410723c */ /* 0x090ff60000041810 */
[----:B------:R-:W-:Y:S11]  /*1c1e0*/  @!UPT UIADD3 URZ, URZ, URZ, URZ ;  /* 0x0000003f3f3ff290 */ /* 0x000ff6000fffe03f */
[----:B------:R-:W-:Y:S01]  /*1c1f0*/  @!UPT UIADD3 URZ, URZ, URZ, URZ ;  /* 0x0000003f3f3ff290 */ /* 0x000fe2000fffe03f */
[----:B------:R0:W-:Y:S01]  /*1c200*/  STL.64 [R1+0x2b0], R16 ;  /* 0x0002b01001007387 */ /* 0x0001e20000100a00 */
[----:B------:R1:W-:Y:S02]  /*1c210*/  STL.64 [R1+0x2b8], R18 ;  /* 0x0002b81201007387 */ /* 0x0003e40000100a00 */
[----:B0-----:R-:W-:Y:S02]  /*1c220*/  IMAD.MOV.U32 R16, RZ, RZ, R6 ;  /* 0x000000ffff107224 */ /* 0x001fe400078e0006 */
[----:B-1----:R-:W-:Y:S02]  /*1c230*/  IMAD.MOV.U32 R18, RZ, RZ, R4 ;  /* 0x000000ffff127224 */ /* 0x002fe400078e0004 */
[----:B------:R-:W-:Y:S01]  /*1c240*/  IMAD.MOV.U32 R17, RZ, RZ, R5 ;  /* 0x000000ffff117224 */ /* 0x000fe200078e0005 */
[----:B------:R-:W2:Y:S01]  /*1c250*/  LDL.LU.64 R6, [R1+0x1fb8] ;  /* 0x001fb80001067983 */ /* 0x000ea20000300a00 */
[----:B------:R-:W2:Y:S02]  /*1c260*/  LDL.LU.64 R4, [R1+0x1fb0] ;  /* 0x001fb00001047983 */ /* 0x000ea40000300a00 */
[----:B--2---:R-:W-:Y:S11]  /*1c270*/  HMMA.16816.F32.BF16 R8, R4, R24, R8 ;  /* 0x000000180408723c */ /* 0x004ff60000041808 */
[----:B------:R-:W-:Y:S11]  /*1c280*/  @!UPT UIADD3 URZ, URZ, URZ, URZ ;  /* 0x0000003f3f3ff290 */ /* 0x000ff6000fffe03f */
[----:B------:R-:W-:Y:S01]  /*1c290*/  @!UPT UIADD3 URZ, URZ, URZ, URZ ;  /* 0x0000003f3f3ff290 */ /* 0x000fe2000fffe03f */
[----:B------:R-:W-:Y:S01]  /*1c2a0*/  STL.64 [R1+0x2e0], R8 ;  /* 0x0002e00801007387 */ /* 0x000fe20000100a00 */
[----:B------:R0:W-:Y:S03]  /*1c2b0*/  STL.64 [R1+0x2e8], R10 ;  /* 0x0002e80a01007387 */ /* 0x0001e60000100a00 */
[----:B0-----:R-:W3:Y:S01]  /*1c2c0*/  LDL.LU.64 R10, [R1+0x1fa8] ;  /* 0x001fa800010a7983 */ /* 0x001ee20000300a00 */
[----:B------:R-:W3:Y:S02]  /*1c2d0*/  LDL.LU.64 R8, [R1+0x1fa0] ;  /* 0x001fa00001087983 */ /* 0x000ee40000300a00 */
[----:B------:R-:W-:Y:S02]  /*1c2e0*/  IMAD.MOV.U32 R2, RZ, RZ, R24 ;  /* 0x000000ffff027224 */ /* 0x000fe400078e0018 */
[----:B------:R-:W-:Y:S02]  /*1c2f0*/  IMAD.MOV.U32 R0, RZ, RZ, R25 ;  /* 0x000000ffff007224 */ /* 0x000fe400078e0019 */
[----:B------:R-:W2:Y:S01]  /*1c300*/  LDL.LU.64 R24, [R1+0x1b0] ;  /* 0x0001b00001187983 */ /* 0x000ea20000300a00 */
[----:B------:R-:W2:Y:S02]  /*1c310*/  LDL.LU.64 R26, [R1+0x1b8] ;  /* 0x0001b800011a7983 */ /* 0x000ea40000300a00 */
[----:B------:R0:W-:Y:S02]  /*1c320*/  STL.64 [R1+0x1f38], R6 ;  /* 0x001f380601007387 */ /* 0x0001e40000100a00 */
[----:B------:R1:W-:Y:S02]  /*1c330*/  STL.64 [R1+0x1f30], R4 ;  /* 0x001f300401007387 */ /* 0x0003e40000100a00 */
[----:B0-----:R-:W-:-:S02]  /*1c340*/  IMAD.MOV.U32 R6, RZ, RZ, R16 ;  /* 0x000000ffff067224 */ /* 0x001fc400078e0010 */
[----:B------:R-:W-:Y:S02]  /*1c350*/  IMAD.MOV.U32 R7, RZ, RZ, R3 ;  /* 0x000000ffff077224 */ /* 0x000fe400078e0003 */
[----:B-1----:R-:W-:Y:S02]  /*1c360*/  IMAD.MOV.U32 R4, RZ, RZ, R18 ;  /* 0x000000ffff047224 */ /* 0x002fe400078e0012 */
[----:B------:R-:W-:Y:S02]  /*1c370*/  IMAD.MOV.U32 R5, RZ, RZ, R17 ;  /* 0x000000ffff057224 */ /* 0x000fe400078e0011 */
[----:B------:R-:W4:Y:S01]  /*1c380*/  LDL.LU.64 R16, [R1+0x6d0] ;  /* 0x0006d00001107983 */ /* 0x000f220000300a00 */
[----:B------:R-:W4:Y:S02]  /*1c390*/  LDL.LU.64 R18, [R1+0x6d8] ;  /* 0x0006d80001127983 */ /* 0x000f240000300a00 */
[----:B------:R-:W-:Y:S02]  /*1c3a0*/  STL.64 [R1+0x1f58], R6 ;  /* 0x001f580601007387 */ /* 0x000fe40000100a00 */
[----:B------:R0:W-:Y:S02]  /*1c3b0*/  STL.64 [R1+0x1f50], R4 ;  /* 0x001f500401007387 */ /* 0x0001e40000100a00 */
[----:B0-----:R-:W-:-:S02]  /*1c3c0*/  IMAD.MOV.U32 R4, RZ, RZ, R2 ;  /* 0x000000ffff047224 */ /* 0x001fc400078e0002 */
[----:B------:R-:W-:-:S07]  /*1c3d0*/  IMAD.MOV.U32 R5, RZ, RZ, R0 ;  /* 0x000000ffff057224 */ /* 0x000fce00078e0000 */
        /* <DEDUP_REMOVED lines=14> */
[----:B------:R0:W-:Y:S01]  /*1c4c0*/  STL.64 [R1+0xa80], R24 ;  /* 0x000a801801007387 */ /* 0x0001e20000100a00 */
[----:B------:R1:W-:Y:S03]  /*1c4d0*/  STL.64 [R1+0xa88], R26 ;  /* 0x000a881a01007387 */ /* 0x0003e60000100a00 */
[----:B0-----:R-:W2:Y:S01]  /*1c4e0*/  LDL.LU.64 R24, [R1+0x350] ;  /* 0x0003500001187983 */ /* 0x001ea20000300a00 */
[----:B-1----:R-:W2:Y:S02]  /*1c4f0*/  LDL.LU.64 R26, [R1+0x358] ;  /* 0x00035800011a7983 */ /* 0x002ea40000300a00 */
[----:B------:R0:W-:Y:S02]  /*1c500*/  STL.64 [R1+0x1f48], R14 ;  /* 0x001f480e01007387 */ /* 0x0001e40000100a00 */
[----:B------:R1:W-:Y:S01]  /*1c510*/  STL.64 [R1+0x1f40], R12 ;  /* 0x001f400c01007387 */ /* 0x0003e20000100a00 */
[----:B0-----:R-:W4:Y:S04]  /*1c520*/  LDL.64 R14, [R1+0x8] ;  /* 0x00000800010e7983 */ /* 0x001f280000100a00 */
[----:B-1----:R-:W4:Y:S02]  /*1c530*/  LDL.64 R12, [R1] ;  /* 0x00000000010c7983 */ /* 0x002f240000100a00 */
[----:B----4-:R-:W-:Y:S11]  /*1c540*/  HMMA.16816.F32.BF16 R16, R12, R4, R16 ;  /* 0x000000040c10723c */ /* 0x010ff60000041810 */
        /* <DEDUP_REMOVED lines=8> */
[----:B------:R-:W-:-:S02]  /*1c5d0*/  IMAD.MOV.U32 R2, RZ, RZ, R14 ;  /* 0x000000ffff027224 */ /* 0x000fc400078e000e */
[----:B------:R-:W-:Y:S01]  /*1c5e0*/  IMAD.MOV.U32 R0, RZ, RZ, R15 ;  /* 0x000000ffff007224 */ /* 0x000fe200078e000f */
[----:B------:R-:W4:Y:S01]  /*1c5f0*/  LDL.LU.64 R12, [R1+0x970] ;  /* 0x00097000010c7983 */ /* 0x000f220000300a00 */
[----:B------:R-:W4:Y:S01]  /*1c600*/  LDL.LU.64 R14, [R1+0x978] ;  /* 0x00097800010e7983 */ /* 0x000f220000300a00 */
[-C--:B--2---:R-:W-:Y:S08]  /*1c610*/  HMMA.16816.F32.BF16 R24, R20, R4.reuse, R24 ;  /* 0x000000041418723c */ /* 0x084ff00000041818 */
[----:B---3--:R-:W-:Y:S11]  /*1c620*/  HMMA.16816.F32.BF16 R8, R16, R4, R8 ;  /* 0x000000041008723c */ /* 0x008ff60000041808 */
[----:B------:R-:W-:Y:S11]  /*1c630*/  @!UPT UIADD3 URZ, URZ, URZ, URZ ;  /* 0x0000003f3f3ff290 */ /* 0x000ff6000fffe03f */
[----:B------:R-:W-:Y:S01]  /*1c640*/  @!UPT UIADD3 URZ, URZ, URZ, URZ ;  /* 0x0000003f3f3ff290 */ /* 0x000fe2000fffe03f */
[----:B------:R-:W-:Y:S01]  /*1c650*/  STL.64 [R1+0x2c0], R8 ;  /* 0x0002c00801007387 */ /* 0x000fe20000100a00 */
[----:B------:R-:W-:Y:S02]  /*1c660*/  STL.64 [R1+0x2c8], R10 ;  /* 0x0002c80a01007387 */ /* 0x000fe40000100a00 */
[----:B----4-:R-:W-:Y:S02]  /*1c670*/  STL.64 [R1+0x1f68], R14 ;  /* 0x001f680e01007387 */ /* 0x010fe40000100a00 */
[----:B------:R0:W-:Y:S02]  /*1c680*/  STL.64 [R1+0x1f60], R12 ;  /* 0x001f600c01007387 */ /* 0x0001e40000100a00 */
[----:B0-----:R-:W2:Y:S01]  /*1c690*/  LDL.LU.64 R12, [R1+0x120] ;  /* 0x00012000010c7983 */ /* 0x001ea20000300a00 */
[----:B------:R-:W2:Y:S02]  /*1c6a0*/  LDL.LU.64 R14, [R1+0x128] ;  /* 0x00012800010e7983 */ /* 0x000ea40000300a00 */
[----:B------:R-:W3:Y:S02]  /*1c6b0*/  LDL.LU.64 R8, [R1+0x590] ;  /* 0x0005900001087983 */ /* 0x000ee40000300a00 */
[----:B------:R-:W3:Y:S01]  /*1c6c0*/  LDL.LU.64 R10, [R1+0x598] ;  /* 0x00059800010a7983 */ /* 0x000ee20000300a00 */
[----:B------:R-:W-:Y:S01]  /*1c6d0*/  STL.64 [R1+0x1f08], R18 ;  /* 0x001f081201007387 */ /* 0x000fe20000100a00 */
[----:B------:R-:W-:Y:S02]  /*1c6e0*/  STL.64 [R1+0x1f00], R16 ;  /* 0x001f001001007387 */ /* 0x000fe40000100a00 */
[----:B------:R-:W-:Y:S02]  /*1c6f0*/  STL.64 [R1+0x6b0], R24 ;  /* 0x0006b01801007387 */ /* 0x000fe40000100a00 */
[----:B------:R0:W-:Y:S02]  /*1c700*/  STL.64 [R1+0x6b8], R26 ;  /* 0x0006b81a01007387 */ /* 0x0001e40000100a00 */
[----:B0-----:R-:W2:Y:S01]  /*1c710*/  LDL.LU.64 R26, [R1+0x1f78] ;  /* 0x001f7800011a7983 */ /* 0x001ea20000300a00 */
[----:B------:R-:W2:Y:S02]  /*1c720*/  LDL.LU.64 R24, [R1+0x1f70] ;  /* 0x001f700001187983 */ /* 0x000ea40000300a00 */
[----:B------:R-:W-:-:S02]  /*1c730*/  IMAD.MOV.U32 R16, RZ, RZ, R6 ;  /* 0x000000ffff107224 */ /* 0x000fc400078e0006 */
[----:B------:R-:W-:Y:S01]  /*1c740*/  STL.64 [R1+0x1ef8], R22 ;  /* 0x001ef81601007387 */ /* 0x000fe20000100a00 */
[----:B------:R0:W-:Y:S04]  /*1c750*/  STL.64 [R1+0x1ef0], R20 ;  /* 0x001ef01401007387 */ /* 0x0001e80000100a00 */
[----:B0-----:R-:W4:Y:S01]  /*1c760*/  LDL.LU.64 R20, [R1+0x80] ;  /* 0x0000800001147983 */ /* 0x001f220000300a00 */
[----:B--2---:R-:W-:Y:S03]  /*1c770*/  HMMA.16816.F32.BF16 R4, R24, R4, R12 ;  /* 0x000000041804723c */ /* 0x004fe6000004180c */
[----:B------:R-:W4:Y:S01]  /*1c780*/  LDL.LU.64 R14, [R1+0x1f68] ;  /* 0x001f6800010e7983 */ /* 0x000f220000300a00 */
[----:B------:R-:W4:Y:S11]  /*1c790*/  LDL.LU.64 R12, [R1+0x1f60] ;  /* 0x001f6000010c7983 */ /* 0x000f360000300a00 */
[----:B------:R-:W-:Y:S08]  /*1c7a0*/  @!UPT UIADD3 URZ, URZ, URZ, URZ ;  /* 0x0000003f3f3ff290 */ /* 0x000ff0000fffe03f */
        /* <DEDUP_REMOVED lines=8> */
[----:B----4-:R-:W-:Y:S02]  /*1c830*/  HMMA.16816.F32.BF16 R4, R4, R20, R12 ;  /* 0x000000140404723c */ /* 0x010fe4000004180c */
[----:B------:R-:W4:Y:S01]  /*1c840*/  LDL.LU.64 R14, [R1+0x1f48] ;  /* 0x001f4800010e7983 */ /* 0x000f220000300a00 */
[----:B------:R-:W4:Y:S11]  /*1c850*/  LDL.LU.64 R12, [R1+0x1f40] ;  /* 0x001f4000010c7983 */ /* 0x000f360000300a00 */
[----:B------:R-:W-:Y:S09]  /*1c860*/  @!UPT UIADD3 URZ, URZ, URZ, URZ ;  /* 0x0000003f3f3ff290 */ /* 0x000ff2000fffe03f */
        /* <DEDUP_REMOVED lines=8> */
[----:B---3--:R-:W-:Y:S11]  /*1c8f0*/  HMMA.16816.F32.BF16 R8, R4, R20, R8 ;  /* 0x000000140408723c */ /* 0x008ff60000041808 */
[----:B------:R-:W-:Y:S11]  /*1c900*/  @!UPT UIADD3 URZ, URZ, URZ, URZ ;  /* 0x0000003f3f3ff290 */ /* 0x000ff6000fffe03f */
[----:B------:R-:W-:Y:S01]  /*1c910*/  @!UPT UIADD3 URZ, URZ, URZ, URZ ;  /* 0x0000003f3f3ff290 */ /* 0x000fe2000fffe03f */
[----:B------:R-:W-:Y:S01]  /*1c920*/  STL.64 [R1+0x2a0], R8 ;  /* 0x0002a00801007387 */ /* 0x000fe20000100a00 */
[----:B------:R0:W-:Y:S03]  /*1c930*/  STL.64 [R1+0x2a8], R10 ;  /* 0x0002a80a01007387 */ /* 0x0001e60000100a00 */
[----:B0-----:R-:W2:Y:S01]  /*1c940*/  LDL.LU.64 R10, [R1+0x1f28] ;  /* 0x001f2800010a7983 */ /* 0x001ea20000300a00 */
[----:B------:R-:W2:Y:S02]  /*1c950*/  LDL.LU.64 R8, [R1+0x1f20] ;  /* 0x001f200001087983 */ /* 0x000ea40000300a00 */
[----:B------:R-:W3:Y:S02]  /*1c960*/  LDL.LU.64 R20, [R1+0x500] ;  /* 0x0005000001147983 */ /* 0x000ee40000300a00 */
[----:B------:R-:W2:Y:S02]  /*1c970*/  LDL.LU.64 R22, [R1+0x508] ;  /* 0x0005080001167983 */ /* 0x000ea40000300a00 */
[----:B--2---:R-:W-:Y:S01]  /*1c980*/  STL.64 [R1+0x1f18], R22 ;  /* 0x001f181601007387 */ /* 0x004fe20000100a00 */
[----:B---3--:R0:W-:Y:S03]  /*1c990*/  STL.64 [R1+0x1f10], R20 ;  /* 0x001f101401007387 */ /* 0x0081e60000100a00 */
[----:B0-----:R-:W2:Y:S01]  /*1c9a0*/  LDL.LU.64 R20, [R1+0x700] ;  /* 0x0007000001147983 */ /* 0x001ea20000300a00 */
[----:B------:R-:W2:Y:S02]  /*1c9b0*/  LDL.LU.64 R22, [R1+0x708] ;  /* 0x0007080001167983 */ /* 0x000ea40000300a00 */
[----:B------:R-:W-:Y:S02]  /*1c9c0*/  STL.64 [R1+0x1ec8], R6 ;  /* 0x001ec80601007387 */ /* 0x000fe40000100a00 */
[----:B------:R0:W-:Y:S02]  /*1c9d0*/  STL.64 [R1+0x1ec0], R4 ;  /* 0x001ec00401007387 */ /* 0x0001e40000100a00 */
[----:B0-----:R-:W-:-:S02]  /*1c9e0*/  IMAD.MOV.U32 R4, RZ, RZ, R2 ;  /* 0x000000ffff047224 */ /* 0x001fc400078e0002 */
[----:B------:R-:W-:-:S07]  /*1c9f0*/  IMAD.MOV.U32 R5, RZ, RZ, R0 ;  /* 0x000000ffff057224 */ /* 0x000fce00078e0000 */
[----:B------:R-:W-:Y:S11]  /*1ca00*/  HMMA.16816.F32.BF16 R24, R8, R4, R24 ;  /* 0x000000040818723c */ /* 0x000ff60000041818 */
[----:B------:R-:W-:Y:S11]  /*1ca10*/  @!UPT UIADD3 URZ, URZ, URZ, URZ ;  /* 0x0000003f3f3ff290 */ /* 0x000ff6000fffe03f */
[----:B------:R-:W-:Y:S01]  /*1ca20*/  @!UPT UIADD3 URZ, URZ, URZ, URZ ;  /* 0x0000003f3f3ff290 */ /* 0x000fe2000fffe03f */
[----:B------:R0:W-:Y:S01]  /*1ca30*/  STL.64 [R1+0x430], R24 ;  /* 0x0004301801007387 */ /* 0x0001e20000100a00 */
[----:B------:R1:W-:Y:S03]  /*1ca40*/  STL.64 [R1+0x438], R26 ;  /* 0x0004381a01007387 */ /* 0x0003e60000100a00 */
[----:B0-----:R-:W3:Y:S01]  /*1ca50*/  LDL.LU.64 R24, [R1+0x3d0] ;  /* 0x0003d00001187983 */ /* 0x001ee20000300a00 */
[----:B-1----:R-:W3:Y:S02]  /*1ca60*/  LDL.LU.64 R26, [R1+0x3d8] ;  /* 0x0003d800011a7983 */ /* 0x002ee40000300a00 */
[----:B------:R-:W-:Y:S02]  /*1ca70*/  STL.64 [R1+0x1ed8], R10 ;  /* 0x001ed80a01007387 */ /* 0x000fe40000100a00 */
[----:B------:R0:W-:Y:S02]  /*1ca80*/  STL.64 [R1+0x1ed0], R8 ;  /* 0x001ed00801007387 */ /* 0x0001e40000100a00 */
[----:B0-----:R-:W4:Y:S01]  /*1ca90*/  LDL.LU.64 R8, [R1+0x360] ;  /* 0x0003600001087983 */ /* 0x001f220000300a00 */
[----:B------:R-:W4:Y:S02]  /*1caa0*/  LDL.LU.64 R10, [R1+0x368] ;  /* 0x00036800010a7983 */ /* 0x000f240000300a00 */
[----:B------:R-:W-:-:S07]  /*1cab0*/  IMAD.MOV.U32 R17, RZ, RZ, R3 ;  /* 0x000000ffff117224 */ /* 0x000fce00078e0003 */
[-C--:B--2---:R-:W-:Y:S08]  /*1cac0*/  HMMA.16816.F32.BF16 R16, R16, R4.reuse, R20 ;  /* 0x000000041010723c */ /* 0x084ff00000041814 */
[-C--:B----4-:R-:W-:Y:S11]  /*1cad0*/  HMMA.16816.F32.BF16 R8, R12, R4.reuse, R8 ;  /* 0x000000040c08723c */ /* 0x090ff60000041808 */
        /* <DEDUP_REMOVED lines=9> */
[----:B------:R-:W2:Y:S02]  /*1cb70*/  LDL.LU.64 R22, [R1+0x1f18] ;  /* 0x001f180001167983 */ /* 0x000ea40000300a00 */
[----:B------:R-:W2:Y:S02]  /*1cb80*/  LDL.LU.64 R20, [R1+0x1f10] ;  /* 0x001f100001147983 */ /* 0x000ea40000300a00 */
[----:B------:R-:W-:Y:S01]  /*1cb90*/  STL.64 [R1+0x1a0], R16 ;  /* 0x0001a01001007387 */ /* 0x000fe20000100a00 */
[----:B------:R0:W-:Y:S04]  /*1cba0*/  STL.64 [R1+0x1a8], R18 ;  /* 0x0001a81201007387 */ /* 0x0001e80000100a00 */
[----:B0-----:R-:W2:Y:S01]  /*1cbb0*/  LDL.LU.64 R18, [R1+0x1f08] ;  /* 0x001f080001127983 */ /* 0x001ea20000300a00 */
[----:B------:R-:W2:Y:S02]  /*1cbc0*/  LDL.LU.64 R16, [R1+0x1f00] ;  /* 0x001f000001107983 */ /* 0x000ea40000300a00 */
        /* <DEDUP_REMOVED lines=9> */
[----:B0-----:R-:W2:Y:S01]  /*1cc60*/  LDL.64 R16, [R1] ;  /* 0x0000000001107983 */ /* 0x001ea20000100a00 */
[----:B------:R-:W2:Y:S01]  /*1cc70*/  LDL.LU.64 R18, [R1+0x8] ;  /* 0x0000080001127983 */ /* 0x000ea20000300a00 */
[-C--:B---3--:R-:W-:Y:S02]  /*1cc80*/  HMMA.16816.F32.BF16 R24, R20, R4.reuse, R24 ;  /* 0x000000041418723c */ /* 0x088fe40000041818 */
[----:B--2---:R-:W-:Y:S01]  /*1cc90*/  STL.64 [R1+0x1e98], R18 ;  /* 0x001e981201007387 */ /* 0x004fe20000100a00 */
[----:B------:R0:W-:Y:S03]  /*1cca0*/  STL.64 [R1+0x1e90], R16 ;  /* 0x001e901001007387 */ /* 0x0001e60000100a00 */
[----:B0-----:R-:W2:Y:S01]  /*1ccb0*/  LDL.LU.64 R16, [R1+0x10] ;  /* 0x0000100001107983 */ /* 0x001ea20000300a00 */
[----:B------:R-:W3:Y:S11]  /*1ccc0*/  LDL.LU.64 R18, [R1+0x18] ;  /* 0x0000180001127983 */ /* 0x000ef60000300a00 */
[----:B------:R-:W-:Y:S05]  /*1ccd0*/  @!UPT UIADD3 URZ, URZ, URZ, URZ ;  /* 0x0000003f3f3ff290 */ /* 0x000fea000fffe03f */
[----:B------:R-:W-:Y:S02]  /*1cce0*/  STL.64 [R1+0x660], R24 ;  /* 0x0006601801007387 */ /* 0x000fe40000100a00 */
[----:B------:R0:W-:Y:S02]  /*1ccf0*/  STL.64 [R1+0x668], R26 ;  /* 0x0006681a01007387 */ /* 0x0001e40000100a00 */
[----:B0-----:R-:W2:Y:S01]  /*1cd00*/  LDL.LU.64 R26, [R1+0x1ee8] ;  /* 0x001ee800011a7983 */ /* 0x001ea20000300a00 */
[----:B------:R-:W2:Y:S02]  /*1cd10*/  LDL.LU.64 R24, [R1+0x1ee0] ;  /* 0x001ee00001187983 */ /* 0x000ea40000300a00 */
[----:B------:R-:W-:Y:S02]  /*1cd20*/  STL.64 [R1+0x1e68], R22 ;  /* 0x001e681601007387 */ /* 0x000fe40000100a00 */
[----:B------:R0:W-:Y:S02]  /*1cd30*/  STL.64 [R1+0x1e60], R20 ;  /* 0x001e601401007387 */ /* 0x0001e40000100a00 */
[----:B0-----:R-:W3:Y:S01]  /*1cd40*/  LDL.LU.64 R20, [R1+0x630] ;  /* 0x0006300001147983 */ /* 0x001ee20000300a00 */
[----:B------:R-:W3:Y:S01]  /*1cd50*/  LDL.LU.64 R22, [R1+0x638] ;  /* 0x0006380001167983 */ /* 0x000ee20000300a00 */
[----:B--2---:R-:W-:Y:S02]  /*1cd60*/  HMMA.16816.F32.BF16 R4, R24, R4, R8 ;  /* 0x000000041804723c */ /* 0x004fe40000041808 */
[----:B------:R-:W2:Y:S01]  /*1cd70*/  LDL.LU.64 R10, [R1+0x1ed8] ;  /* 0x001ed800010a7983 */ /* 0x000ea20000300a00 */
[----:B------:R-:W2:Y:S11]  /*1cd80*/  LDL.LU.64 R8, [R1+0x1ed0] ;  /* 0x001ed00001087983 */ /* 0x000eb60000300a00 */
[----:B------:R-:W-:Y:S09]  /*1cd90*/  @!UPT UIADD3 URZ, URZ, URZ, URZ ;  /* 0x0000003f3f3ff290 */ /* 0x000ff2000fffe03f */
[----:B------:R-:W-:Y:S01]  /*1cda0*/  STL.64 [R1+0xbd0], R4 ;  /* 0x000bd00401007387 */ /* 0x000fe20000100a00 */
[----:B------:R0:W-:Y:S03]  /*1cdb0*/  STL.64 [R1+0xbd8], R6 ;  /* 0x000bd80601007387 */ /* 0x0001e60000100a00 */
[----:B0-----:R-:W2:Y:S01]  /*1cdc0*/  LDL.LU.64 R6, [R1+0x1ec8] ;  /* 0x001ec80001067983 */ /* 0x001ea20000300a00 */
[----:B------:R-:W2:Y:S02]  /*1cdd0*/  LDL.LU.64 R4, [R1+0x1ec0] ;  /* 0x001ec00001047983 */ /* 0x000ea40000300a00 */
[----:B------:R-:W-:Y:S02]  /*1cde0*/  STL.64 [R1+0x1e88], R26 ;  /* 0x001e881a01007387 */ /* 0x000fe40000100a00 */
[----:B------:R0:W-:Y:S02]  /*1cdf0*/  STL.64 [R1+0x1e80], R24 ;  /* 0x001e801801007387 */ /* 0x0001e40000100a00 */
[----:B0-----:R-:W4:Y:S01]  /*1ce00*/  LDL.LU.64 R24, [R1+0x960] ;  /* 0x0009600001187983 */ /* 0x001f220000300a00 */
[----:B------:R-:W4:Y:S02]  /*1ce10*/  LDL.LU.64 R26, [R1+0x968] ;  /* 0x00096800011a7983 */ /* 0x000f240000300a00 */
[----:B------:R-:W-:-:S02]  /*1ce20*/  IMAD.MOV.U32 R14, RZ, RZ, R16 ;  /* 0x000000ffff0e7224 */ /* 0x000fc400078e0010 */
[----:B------:R-:W-:Y:S02]  /*1ce30*/  IMAD.MOV.U32 R3, RZ, RZ, R17 ;  /* 0x000000ffff037224 */ /* 0x000fe400078e0011 */
[----:B---3--:R-:W-:Y:S02]  /*1ce40*/  IMAD.MOV.U32 R2, RZ, RZ, R18 ;  /* 0x000000ffff027224 */ /* 0x008fe400078e0012 */
[----:B------:R-:W-:Y:S01]  /*1ce50*/  IMAD.MOV.U32 R0, RZ, RZ, R19 ;  /* 0x000000ffff007224 */ /* 0x000fe200078e0013 */
[-C--:B----4-:R-:W-:Y:S11]  /*1ce60*/  HMMA.16816.F32.BF16 R24, R16, R12.reuse, R24 ;  /* 0x0000000c1018723c */ /* 0x090ff60000041818 */
[----:B------:R-:W-:Y:S11]  /*1ce70*/  @!UPT UIADD3 URZ, URZ, URZ, URZ ;  /* 0x0000003f3f3ff290 */ /* 0x000ff6000fffe03f */
[----:B------:R-:W-:Y:S01]  /*1ce80*/  @!UPT UIADD3 URZ, URZ, URZ, URZ ;  /* 0x0000003f3f3ff290 */ /* 0x000fe2000fffe03f */
[----:B------:R-:W-:Y:S01]  /*1ce90*/  STL.64 [R1+0x200], R24 ;  /* 0x0002001801007387 */ /* 0x000fe20000100a00 */
[----:B------:R-:W-:Y:S02]  /*1cea0*/  STL.64 [R1+0x208], R26 ;  /* 0x0002081a01007387 */ /* 0x000fe40000100a00 */
[----:B------:R-:W3:Y:S02]  /*1ceb0*/  LDL.LU.64 R16, [R1+0x3e0] ;  /* 0x0003e00001107983 */ /* 0x000ee40000300a00 */
[----:B------:R-:W4:Y:S01]  /*1cec0*/  LDL.LU.64 R18, [R1+0x3e8] ;  /* 0x0003e80001127983 */ /* 0x000f220000300a00 */
[----:B--2---:R-:W-:Y:S01]  /*1ced0*/  HMMA.16816.F32.BF16 R20, R4, R12, R20 ;  /* 0x0000000c0414723c */ /* 0x004fe20000041814 */
[----:B----4-:R-:W-:Y:S01]  /*1cee0*/  STL.64 [R1+0x1eb8], R18 ;  /* 0x001eb81201007387 */ /* 0x010fe20000100a00 */
[----:B---3--:R0:W-:Y:S03]  /*1cef0*/  STL.64 [R1+0x1eb0], R16 ;  /* 0x001eb01001007387 */ /* 0x0081e60000100a00 */
[----:B0-----:R-:W2:Y:S01]  /*1cf00*/  LDL.LU.64 R16, [R1+0x450] ;  /* 0x0004500001107983 */ /* 0x001ea20000300a00 */
[----:B------:R-:W2:Y:S02]  /*1cf10*/  LDL.LU.64 R18, [R1+0x458] ;  /* 0x0004580001127983 */ /* 0x000ea40000300a00 */
[----:B------:R-:W3:Y:S02]  /*1cf20*/  LDL.LU.64 R24, [R1+0x7c0] ;  /* 0x0007c00001187983 */ /* 0x000ee40000300a00 */
[----:B------:R-:W3:Y:S11]  /*1cf30*/  LDL.LU.64 R26, [R1+0x7c8] ;  /* 0x0007c800011a7983 */ /* 0x000ef60000300a00 */
[----:B------:R-:W-:Y:S02]  /*1cf40*/  @!UPT UIADD3 URZ, URZ, URZ, URZ ;  /* 0x0000003f3f3ff290 */ /* 0x000fe4000fffe03f */
[----:B------:R0:W-:Y:S01]  /*1cf50*/  STL.64 [R1+0x290], R20 ;  /* 0x0002901401007387 */ /* 0x0001e20000100a00 */
[----:B------:R1:W-:Y:S03]  /*1cf60*/  STL.64 [R1+0x298], R22 ;  /* 0x0002981601007387 */ /* 0x0003e60000100a00 */
[----:B0-----:R-:W4:Y:S01]  /*1cf70*/  LDL.LU.64 R20, [R1+0x550] ;  /* 0x0005500001147983 */ /* 0x001f220000300a00 */
[----:B-1----:R-:W4:Y:S02]  /*1cf80*/  LDL.LU.64 R22, [R1+0x558] ;  /* 0x0005580001167983 */ /* 0x002f240000300a00 */
[----:B------:R0:W-:Y:S02]  /*1cf90*/  STL.64 [R1+0x1e18], R6 ;  /* 0x001e180601007387 */ /* 0x0001e40000100a00 */
[----:B------:R1:W-:Y:S02]  /*1cfa0*/  STL.64 [R1+0x1e10], R4 ;  /* 0x001e100401007387 */ /* 0x0003e40000100a00 */
[----:B0-----:R-:W-:-:S02]  /*1cfb0*/  IMAD.MOV.U32 R6, RZ, RZ, R2 ;  /* 0x000000ffff067224 */ /* 0x001fc400078e0002 */
[----:B-1----:R-:W-:Y:S02]  /*1cfc0*/  IMAD.MOV.U32 R4, RZ, RZ, R14 ;  /* 0x000000ffff047224 */ /* 0x002fe400078e000e */
[----:B------:R-:W-:Y:S02]  /*1cfd0*/  IMAD.MOV.U32 R7, RZ, RZ, R0 ;  /* 0x000000ffff077224 */ /* 0x000fe400078e0000 */
[----:B------:R-:W-:Y:S02]  /*1cfe0*/  IMAD.MOV.U32 R2, RZ, RZ, R12 ;  /* 0x000000ffff027224 */ /* 0x000fe400078e000c */
[----:B------:R-:W-:Y:S01]  /*1cff0*/  IMAD.MOV.U32 R0, RZ, RZ, R13 ;  /* 0x000000ffff007224 */ /* 0x000fe200078e000d */
        /* <DEDUP_REMOVED lines=22> */
[----:B------:R-:W-:Y:S01]  /*1d160*/  IMAD.MOV.U32 R5, RZ, RZ, R3 ;  /* 0x000000ffff057224 */ /* 0x000fe200078e0003 */
[----:B0-----:R-:W2:Y:S01]  /*1d170*/  LDL.LU.64 R12, [R1+0x3f0] ;  /* 0x0003f000010c7983 */ /* 0x001ea20000300a00 */
[----:B------:R-:W2:Y:S01]  /*1d180*/  LDL.LU.64 R14, [R1+0x3f8] ;  /* 0x0003f800010e7983 */ /* 0x000ea20000300a00 */
[----:B---3--:R-:W-:Y:S01]  /*1d190*/  HMMA.16816.F32.BF16 R24, R16, R8, R24 ;  /* 0x000000081018723c */ /* 0x008fe20000041818 */
[----:B------:R-:W-:-:S02]  /*1d1a0*/  IMAD.MOV.U32 R28, RZ, RZ, R18 ;  /* 0x000000ffff1c7224 */ /* 0x000fc400078e0012 */
[----:B------:R-:W-:Y:S11]  /*1d1b0*/  IMAD.MOV.U32 R3, RZ, RZ, R19 ;  /* 0x000000ffff037224 */ /* 0x000ff600078e0013 */
[----:B------:R-:W-:Y:S09]  /*1d1c0*/  @!UPT UIADD3 URZ, URZ, URZ, URZ ;  /* 0x0000003f3f3ff290 */ /* 0x000ff2000fffe03f */
[----:B------:R-:W-:Y:S01]  /*1d1d0*/  STL.64 [R1+0x190], R24 ;  /* 0x0001901801007387 */ /* 0x000fe20000100a00 */
[----:B------:R0:W-:Y:S03]  /*1d1e0*/  STL.64 [R1+0x198], R26 ;  /* 0x0001981a01007387 */ /* 0x0001e60000100a00 */
[----:B0-----:R-:W2:Y:S01]  /*1d1f0*/  LDL.LU.64 R26, [R1+0x1e88] ;  /* 0x001e8800011a7983 */ /* 0x001ea20000300a00 */
[----:B------:R-:W2:Y:S02]  /*1d200*/  LDL.LU.64 R24, [R1+0x1e80] ;  /* 0x001e800001187983 */ /* 0x000ea40000300a00 */
[----:B------:R-:W4:Y:S02]  /*1d210*/  LDL.LU.64 R18, [R1+0x1e78] ;  /* 0x001e780001127983 */ /* 0x000f240000300a00 */
[----:B------:R-:W4:Y:S02]  /*1d220*/  LDL.LU.64 R16, [R1+0x1e70] ;  /* 0x001e700001107983 */ /* 0x000f240000300a00 */
[-C--:B----4-:R-:W-:Y:S11]  /*1d230*/  HMMA.16816.F32.BF16 R20, R16, R8.reuse, R20 ;  /* 0x000000081014723c */ /* 0x090ff60000041814 */
        /* <DEDUP_REMOVED lines=8> */
[----:B0-----:R-:W3:Y:S01]  /*1d2c0*/  LDL.LU.64 R16, [R1+0x410] ;  /* 0x0004100001107983 */ /* 0x001ee20000300a00 */
[----:B------:R-:W3:Y:S02]  /*1d2d0*/  LDL.LU.64 R18, [R1+0x418] ;  /* 0x0004180001127983 */ /* 0x000ee40000300a00 */
[-C--:B---3--:R-:W-:Y:S01]  /*1d2e0*/  HMMA.16816.F32.BF16 R16, R20, R8.reuse, R16 ;  /* 0x000000081410723c */ /* 0x088fe20000041810 */
[----:B------:R-:W-:Y:S01]  /*1d2f0*/  STL.64 [R1+0x1cc8], R22 ;  /* 0x001cc81601007387 */ /* 0x000fe20000100a00 */
[----:B------:R-:W-:Y:S06]  /*1d300*/  STL.64 [R1+0x1cc0], R20 ;  /* 0x001cc01401007387 */ /* 0x000fec0000100a00 */
[----:B--2---:R-:W-:Y:S01]  /*1d310*/  HMMA.16816.F32.BF16 R8, R24, R8, R12 ;  /* 0x000000081808723c */ /* 0x004fe2000004180c */
[----:B------:R-:W-:Y:S11]  /*1d320*/  LDSM.16.M88.4 R20, [R29+0x3400] ;  /* 0x003400001d14783b */ /* 0x000ff60000000200 */
[----:B------:R-:W-:Y:S03]  /*1d330*/  @!UPT UIADD3 URZ, URZ, URZ, URZ ;  /* 0x0000003f3f3ff290 */ /* 0x000fe6000fffe03f */
[----:B------:R-:W-:Y:S01]  /*1d340*/  STL.64 [R1+0x410], R16 ;  /* 0x0004101001007387 */ /* 0x000fe20000100a00 */
[----:B------:R-:W-:Y:S02]  /*1d350*/  STL.64 [R1+0x418], R18 ;  /* 0x0004181201007387 */ /* 0x000fe40000100a00 */
[----:B------:R-:W2:Y:S02]  /*1d360*/  LDL.LU.64 R12, [R1+0x920] ;  /* 0x00092000010c7983 */ /* 0x000ea40000300a00 */
[----:B------:R-:W3:Y:S03]  /*1d370*/  LDL.LU.64 R14, [R1+0x928] ;  /* 0x00092800010e7983 */ /* 0x000ee60000300a00 */
[----:B------:R-:W-:Y:S01]  /*1d380*/  STL.64 [R1+0xbc0], R8 ;  /* 0x000bc00801007387 */ /* 0x000fe20000100a00 */
[----:B------:R-:W-:Y:S02]  /*1d390*/  STL.64 [R1+0xbc8], R10 ;  /* 0x000bc80a01007387 */ /* 0x000fe40000100a00 */
[----:B------:R-:W-:Y:S01]  /*1d3a0*/  LDSM.16.M88.4 R8, [R29+0x3800] ;  /* 0x003800001d08783b */ /* 0x000fe20000000200 */
[----:B------:R-:W-:Y:S04]  /*1d3b0*/  LDSM.16.M88.4 R16, [R29+0x3c00] ;  /* 0x003c00001d10783b */ /* 0x000fe80000000200 */
[----:B---3--:R-:W-:Y:S01]  /*1d3c0*/  STL.64 [R1+0x1e30], R14 ;  /* 0x001e300e01007387 */ /* 0x008fe20000100a00 */
[----:B--2---:R-:W-:Y:S02]  /*1d3d0*/  STL.64 [R1+0x1e28], R12 ;  /* 0x001e280c01007387 */ /* 0x004fe40000100a00 */
[----:B------:R-:W-:Y:S02]  /*1d3e0*/  STL.64 [R1+0x1c88], R26 ;  /* 0x001c881a01007387 */ /* 0x000fe40000100a00 */
[----:B------:R0:W-:Y:S01]  /*1d3f0*/  STL.64 [R1+0x1c80], R24 ;  /* 0x001c801801007387 */ /* 0x0001e20000100a00 */
[----:B------:R-:W-:Y:S04]  /*1d400*/  LDSM.16.M88.4 R12, [R29+0x3000] ;  /* 0x003000001d0c783b */ /* 0x000fe80000000200 */
[----:B0-----:R-:W2:Y:S01]  /*1d410*/  LDL.LU.64 R24, [R1+0x930] ;  /* 0x0009300001187983 */ /* 0x001ea20000300a00 */
[----:B------:R-:W3:Y:S03]  /*1d420*/  LDL.LU.64 R26, [R1+0x938] ;  /* 0x00093800011a7983 */ /* 0x000ee60000300a00 */
[----:B---3--:R-:W-:Y:S01]  /*1d430*/  STL.64 [R1+0x1e40], R26 ;  /* 0x001e401a01007387 */ /* 0x008fe20000100a00 */
[----:B--2---:R0:W-:Y:S03]  /*1d440*/  STL.64 [R1+0x1e38], R24 ;  /* 0x001e381801007387 */ /* 0x0041e60000100a00 */
[----:B0-----:R-:W2:Y:S01]  /*1d450*/  LDL.LU.64 R24, [R1+0x940] ;  /* 0x0009400001187983 */ /* 0x001ea20000300a00 */
[----:B------:R-:W3:Y:S03]  /*1d460*/  LDL.LU.64 R26, [R1+0x948] ;  /* 0x00094800011a7983 */ /* 0x000ee60000300a00 */
[----:B---3--:R-:W-:Y:S01]  /*1d470*/  STL.64 [R1+0x1e50], R26 ;  /* 0x001e501a01007387 */ /* 0x008fe20000100a00 */
[----:B--2---:R-:W-:Y:S02]  /*1d480*/  STL.64 [R1+0x1e48], R24 ;  /* 0x001e481801007387 */ /* 0x004fe40000100a00 */
[----:B------:R-:W0:Y:S02]  /*1d490*/  LDSM.16.M88.4 R24, [R29+0x2c00] ;  /* 0x002c00001d18783b */ /* 0x000e240000000200 */
[----:B0-----:R-:W-:Y:S02]  /*1d4a0*/  STL.64 [R1+0x60], R24 ;  /* 0x0000601801007387 */ /* 0x001fe40000100a00 */
[----:B------:R-:W-:Y:S02]  /*1d4b0*/  STL.64 [R1+0x68], R26 ;  /* 0x0000681a01007387 */ /* 0x000fe40000100a00 */
[----:B------:R-:W-:Y:S02]  /*1d4c0*/  STL.64 [R1+0x50], R12 ;  /* 0x0000500c01007387 */ /* 0x000fe40000100a00 */
[----:B------:R-:W-:Y:S01]  /*1d4d0*/  STL.64 [R1+0x58], R14 ;  /* 0x0000580e01007387 */ /* 0x000fe20000100a00 */
[----:B------:R0:W-:Y:S04]  /*1d4e0*/  STL.64 [R1+0x1e58], R12 ;  /* 0x001e580c01007387 */ /* 0x0001e80000100a00 */
[----:B0-----:R-:W2:Y:S01]  /*1d4f0*/  LDL.LU.64 R12, [R1+0x950] ;  /* 0x00095000010c7983 */ /* 0x001ea20000300a00 */
[----:B------:R-:W2:Y:S02]  /*1d500*/  LDL.LU.64 R14, [R1+0x958] ;  /* 0x00095800010e7983 */ /* 0x000ea40000300a00 */
[----:B------:R-:W-:Y:S02]  /*1d510*/  STL [R1+0x12d4], R29 ;  /* 0x0012d41d01007387 */ /* 0x000fe40000100800 */
[----:B------:R-:W-:Y:S01]  /*1d520*/  STL.64 [R1+0x40], R20 ;  /* 0x0000401401007387 */ /* 0x000fe20000100a00 */
[----:B------:R-:W-:Y:S01]  /*1d530*/  STL.64 [R1+0x30], R8 ;  /* 0x0000300801007387 */ /* 0x000fe20000100a00 */
[----:B------:R-:W-:Y:S02]  /*1d540*/  STL.64 [R1+0x38], R10 ;  /* 0x0000380a01007387 */ /* 0x000fe40000100a00 */
[----:B------:R-:W-:Y:S02]  /*1d550*/  STL.64 [R1+0x48], R22 ;  /* 0x0000481601007387 */ /* 0x000fe40000100a00 */
[----:B------:R-:W-:Y:S02]  /*1d560*/  STL.64 [R1+0x28], R18 ;  /* 0x0000281201007387 */ /* 0x000fe40000100a00 */
[----:B------:R-:W-:-:S02]  /*1d570*/  IMAD.MOV.U32 R2, RZ, RZ, R24 ;  /* 0x000000ffff027224 */ /* 0x000fc400078e0018 */
[----:B------:R-:W-:Y:S01]  /*1d580*/  IMAD.MOV.U32 R0, RZ, RZ, R25 ;  /* 0x000000ffff007224 */ /* 0x000fe200078e0019 */
[C---:B--2---:R-:W-:Y:S11]  /*1d590*/  HMMA.16816.F32.BF16 R12, R4.reuse, R24, R12 ;  /* 0x00000018040c723c */ /* 0x044ff6000004180c */
[----:B------:R-:W-:Y:S11]  /*1d5a0*/  @!UPT UIADD3 URZ, URZ, URZ, URZ ;  /* 0x0000003f3f3ff290 */ /* 0x000ff6000fffe03f */
[----:B------:R-:W-:Y:S01]  /*1d5b0*/  @!UPT UIADD3 URZ, URZ, URZ, URZ ;  /* 0x0000003f3f3ff290 */ /* 0x000fe2000fffe03f */
[----:B------:R0:W-:Y:S01]  /*1d5c0*/  STL.64 [R1+0x1f0], R12 ;  /* 0x0001f00c01007387 */ /* 0x0001e20000100a00 */
[----:B------:R1:W-:Y:S03]  /*1d5d0*/  STL.64 [R1+0x1f8], R14 ;  /* 0x0001f80e01007387 */ /* 0x0003e60000100a00 */
[----:B0-----:R-:W1:Y:S01]  /*1d5e0*/  LDL.LU.64 R12, [R1+0x1e58] ;  /* 0x001e5800010c7983 */ /* 0x001e620000300a00 */
[----:B------:R-:W1:Y:S02]  /*1d5f0*/  LDL.LU.64 R26, [R1+0x1e50] ;  /* 0x001e5000011a7983 */ /* 0x000e640000300a00 */
[----:B------:R-:W1:Y:S02]  /*1d600*/  LDL.LU.64 R24, [R1+0x1e48] ;  /* 0x001e480001187983 */ /* 0x000e640000300a00 */
[C---:B-1----:R-:W-:Y:S01]  /*1d610*/  HMMA.16816.F32.BF16 R12, R4.reuse, R12, R24 ;  /* 0x0000000c040c723c */ /* 0x042fe20000041818 */
[----:B------:R-:W2:Y:S01]  /*1d620*/  LDL.LU.64 R26, [R1+0x1e40] ;  /* 0x001e4000011a7983 */ /* 0x000ea20000300a00 */
[----:B------:R-:W2:Y:S11]  /*1d630*/  LDL.LU.64 R24, [R1+0x1e38] ;  /* 0x001e380001187983 */ /* 0x000eb60000300a00 */
[----:B------:R-:W-:Y:S10]  /*1d640*/  @!UPT UIADD3 URZ, URZ, URZ, URZ ;  /* 0x0000003f3f3ff290 */ /* 0x000ff4000fffe03f */
[----:B------:R-:W-:Y:S01]  /*1d650*/  STL.64 [R1+0x1e0], R12 ;  /* 0x0001e00c01007387 */ /* 0x000fe20000100a00 */
[----:B------:R0:W-:Y:S03]  /*1d660*/  STL.64 [R1+0x1e8], R14 ;  /* 0x0001e80e01007387 */ /* 0x0001e60000100a00 */
[----:B0-----:R-:W3:Y:S01]  /*1d670*/  LDL.LU.64 R14, [R1+0x1e30] ;  /* 0x001e3000010e7983 */ /* 0x001ee20000300a00 */
[----:B------:R-:W3:Y:S02]  /*1d680*/  LDL.LU.64 R12, [R1+0x1e28] ;  /* 0x001e2800010c7983 */ /* 0x000ee40000300a00 */
[----:B------:R0:W-:Y:S01]  /*1d690*/  STL.64 [R1+0x1df0], R20 ;  /* 0x001df01401007387 */ /* 0x0001e20000100a00 */
[C---:B--2---:R-:W-:Y:S01]  /*1d6a0*/  HMMA.16816.F32.BF16 R24, R4.reuse, R20, R24 ;  /* 0x000000140418723c */ /* 0x044fe20000041818 */
[----:B0-----:R-:W2:Y:S07]  /*1d6b0*/  LDL.64 R20, [R1+0x50] ;  /* 0x0000500001147983 */ /* 0x001eae0000100a00 */
[----:B---3--:R-:W-:Y:S11]  /*1d6c0*/  HMMA.16816.F32.BF16 R12, R4, R8, R12 ;  /* 0x00000008040c723c */ /* 0x008ff6000004180c */
[----:B------:R-:W-:Y:S04]  /*1d6d0*/  @!UPT UIADD3 URZ, URZ, URZ, URZ ;  /* 0x0000003f3f3ff290 */ /* 0x000fe8000fffe03f */
[----:B------:R-:W-:Y:S01]  /*1d6e0*/  STL.64 [R1+0x1d0], R24 ;  /* 0x0001d01801007387 */ /* 0x000fe20000100a00 */
[----:B------:R-:W-:Y:S03]  /*1d6f0*/  STL.64 [R1+0x1d8], R26 ;  /* 0x0001d81a01007387 */ /* 0x000fe60000100a00 */
[----:B--2---:R0:W-:Y:S02]  /*1d700*/  STL.64 [R1+0x1df8], R20 ;  /* 0x001df81401007387 */ /* 0x0041e40000100a00 */
[----:B0-----:R-:W-:Y:S02]  /*1d710*/  IMAD.MOV.U32 R20, RZ, RZ, R2 ;  /* 0x000000ffff147224 */ /* 0x001fe400078e0002 */
[----:B------:R-:W-:-:S05]  /*1d720*/  IMAD.MOV.U32 R21, RZ, RZ, R0 ;  /* 0x000000ffff157224 */ /* 0x000fca00078e0000 */
[----:B------:R0:W-:Y:S01]  /*1d730*/  STL.64 [R1+0x1e20], R20 ;  /* 0x001e201401007387 */ /* 0x0001e20000100a00 */
[----:B------:R1:W-:Y:S02]  /*1d740*/  STL.64 [R1+0x1c0], R12 ;  /* 0x0001c00c01007387 */ /* 0x0003e40000100a00 */
[----:B------:R2:W-:Y:S01]  /*1d750*/  STL.64 [R1+0x1c8], R14 ;  /* 0x0001c80e01007387 */ /* 0x0005e20000100a00 */
[----:B0-----:R-:W3:Y:S01]  /*1d760*/  LDL.LU.64 R20, [R1+0x910] ;  /* 0x0009100001147983 */ /* 0x001ee20000300a00 */
[----:B------:R-:W3:Y:S02]  /*1d770*/  LDL.LU.64 R22, [R1+0x918] ;  /* 0x0009180001167983 */ /* 0x000ee40000300a00 */
[----:B-1----:R-:W4:Y:S02]  /*1d780*/  LDL.LU.64 R12, [R1+0x730] ;  /* 0x00073000010c7983 */ /* 0x002f240000300a00 */
[----:B--2---:R-:W2:Y:S02]  /*1d790*/  LDL.LU.64 R14, [R1+0x738] ;  /* 0x00073800010e7983 */ /* 0x004ea40000300a00 */
[----:B------:R-:W-:-:S02]  /*1d7a0*/  IMAD.MOV.U32 R2, RZ, RZ, R8 ;  /* 0x000000ffff027224 */ /* 0x000fc400078e0008 */
[----:B------:R-:W-:Y:S01]  /*1d7b0*/  IMAD.MOV.U32 R0, RZ, RZ, R9 ;  /* 0x000000ffff007224 */ /* 0x000fe200078e0009 */
[----:B--2---:R-:W-:Y:S01]  /*1d7c0*/  STL.64 [R1+0x1e08], R14 ;  /* 0x001e080e01007387 */ /* 0x004fe20000100a00 */
[----:B----4-:R0:W-:Y:S03]  /*1d7d0*/  STL.64 [R1+0x1e00], R12 ;  /* 0x001e000c01007387 */ /* 0x0101e60000100a00 */
[----:B0-----:R-:W2:Y:S01]  /*1d7e0*/  LDL.LU.64 R12, [R1+0x750] ;  /* 0x00075000010c7983 */ /* 0x001ea20000300a00 */
[----:B------:R-:W2:Y:S02]  /*1d7f0*/  LDL.LU.64 R14, [R1+0x758] ;  /* 0x00075800010e7983 */ /* 0x000ea40000300a00 */
[----:B------:R-:W4:Y:S02]  /*1d800*/  LDL.LU.64 R8, [R1+0x710] ;  /* 0x0007100001087983 */ /* 0x000f240000300a00 */
[----:B------:R-:W2:Y:S01]  /*1d810*/  LDL.LU.64 R10, [R1+0x718] ;  /* 0x00071800010a7983 */ /* 0x000ea20000300a00 */
[----:B---3--:R-:W-:Y:S01]  /*1d820*/  HMMA.16816.F32.BF16 R4, R4, R16, R20 ;  /* 0x000000100404723c */ /* 0x008fe20000041814 */
[----:B--2---:R-:W-:Y:S01]  /*1d830*/  STL.64 [R1+0x1de8], R10 ;  /* 0x001de80a01007387 */ /* 0x004fe20000100a00 */
[----:B----4-:R0:W-:Y:S03]  /*1d840*/  STL.64 [R1+0x1de0], R8 ;  /* 0x001de00801007387 */ /* 0x0101e60000100a00 */
[----:B0-----:R-:W2:Y:S01]  /*1d850*/  LDL.LU.64 R8, [R1+0x720] ;  /* 0x0007200001087983 */ /* 0x001ea20000300a00 */
[----:B------:R-:W2:Y:S02]  /*1d860*/  LDL.LU.64 R10, [R1+0x728] ;  /* 0x00072800010a7983 */ /* 0x000ea40000300a00 */
[----:B------:R-:W3:Y:S02]  /*1d870*/  LDL.LU R24, [R1] ;  /* 0x0000000001187983 */ /* 0x000ee40000300800 */
[----:B------:R-:W3:Y:S02]  /*1d880*/  LDL.LU R25, [R1+0x4] ;  /* 0x0000040001197983 */ /* 0x000ee40000300800 */
[----:B------:R-:W-:-:S02]  /*1d890*/  IMAD.MOV.U32 R26, RZ, RZ, R28 ;  /* 0x000000ffff1a7224 */ /* 0x000fc400078e001c */
[----:B------:R-:W-:-:S05]  /*1d8a0*/  IMAD.MOV.U32 R27, RZ, RZ, R3 ;  /* 0x000000ffff1b7224 */ /* 0x000fca00078e0003 */
[----:B------:R-:W-:Y:S04]  /*1d8b0*/  STL.64 [R1+0x1d50], R26 ;  /* 0x001d501a01007387 */ /* 0x000fe80000100a00 */
[----:B---3--:R0:W-:Y:S04]  /*1d8c0*/  STL.64 [R1+0x1d48], R24 ;  /* 0x001d481801007387 */ /* 0x0081e80000100a00 */
[----:B0-----:R-:W3:Y:S01]  /*1d8d0*/  LDL.LU.64 R24, [R1+0x6e0] ;  /* 0x0006e00001187983 */ /* 0x001ee20000300a00 */
[----:B------:R-:W3:Y:S02]  /*1d8e0*/  LDL.LU.64 R26, [R1+0x6e8] ;  /* 0x0006e800011a7983 */ /* 0x000ee40000300a00 */
[----:B------:R-:W4:Y:S02]  /*1d8f0*/  LDL.LU.64 R20, [R1+0x1e20] ;  /* 0x001e200001147983 */ /* 0x000f240000300a00 */
[----:B------:R-:W-:Y:S01]  /*1d900*/  STL.64 [R1+0x180], R4 ;  /* 0x0001800401007387 */ /* 0x000fe20000100a00 */
[----:B------:R0:W-:Y:S04]  /*1d910*/  STL.64 [R1+0x188], R6 ;  /* 0x0001880601007387 */ /* 0x0001e80000100a00 */
[----:B0-----:R-:W4:Y:S01]  /*1d920*/  LDL.LU.64 R6, [R1+0x1e18] ;  /* 0x001e180001067983 */ /* 0x001f220000300a00 */
[----:B------:R-:W4:Y:S02]  /*1d930*/  LDL.LU.64 R4, [R1+0x1e10] ;  /* 0x001e100001047983 */ /* 0x000f240000300a00 */
[C---:B----4-:R-:W-:Y:S01]  /*1d940*/  HMMA.16816.F32.BF16 R20, R4.reuse, R20, R12 ;  /* 0x000000140414723c */ /* 0x050fe2000004180c */
[----:B------:R-:W4:Y:S01]  /*1d950*/  LDL.LU.64 R14, [R1+0x1e08] ;  /* 0x001e0800010e7983 */ /* 0x000f220000300a00 */
[----:B------:R-:W4:Y:S11]  /*1d960*/  LDL.LU.64 R12, [R1+0x1e00] ;  /* 0x001e0000010c7983 */ /* 0x000f360000300a00 */
[----:B------:R-:W-:Y:S10]  /*1d970*/  @!UPT UIADD3 URZ, URZ, URZ, URZ ;  /* 0x0000003f3f3ff290 */ /* 0x000ff4000fffe03f */
[----:B------:R0:W-:Y:S01]  /*1d980*/  STL.64 [R1+0x260], R20 ;  /* 0x0002601401007387 */ /* 0x0001e20000100a00 */
[----:B------:R-:W-:Y:S03]  /*1d990*/  STL.64 [R1+0x268], R22 ;  /* 0x0002681601007387 */ /* 0x000fe60000100a00 */
[----:B0-----:R-:W4:Y:S02]  /*1d9a0*/  LDL.LU.64 R20, [R1+0x1df8] ;  /* 0x001df80001147983 */ /* 0x001f240000300a00 */
[C---:B----4-:R-:W-:Y:S01]  /*1d9b0*/  HMMA.16816.F32.BF16 R12, R4.reuse, R20, R12 ;  /* 0x00000014040c723c */ /* 0x050fe2000004180c */
[----:B------:R-:W-:Y:S11]  /*1d9c0*/  IMAD.MOV.U32 R3, RZ, RZ, R21 ;  /* 0x000000ffff037224 */ /* 0x000ff600078e0015 */
[----:B------:R-:W-:Y:S11]  /*1d9d0*/  @!UPT UIADD3 URZ, URZ, URZ, URZ ;  /* 0x0000003f3f3ff290 */ /* 0x000ff6000fffe03f */
[----:B------:R0:W-:Y:S01]  /*1d9e0*/  STL.64 [R1+0x250], R12 ;  /* 0x0002500c01007387 */ /* 0x0001e20000100a00 */
[----:B------:R-:W-:Y:S02]  /*1d9f0*/  STL.64 [R1+0x258], R14 ;  /* 0x0002580e01007387 */ /* 0x000fe40000100a00 */
[----:B0-----:R-:W-:Y:S02]  /*1da00*/  IMAD.MOV.U32 R12, RZ, RZ, R20 ;  /* 0x000000ffff0c7224 */ /* 0x001fe400078e0014 */
[----:B------:R-:W2:Y:S02]  /*1da10*/  LDL.LU.64 R20, [R1+0x1df0] ;  /* 0x001df00001147983 */ /* 0x000ea40000300a00 */
[----:B--2---:R-:W-:Y:S11]  /*1da20*/  HMMA.16816.F32.BF16 R8, R4, R20, R8 ;  /* 0x000000140408723c */ /* 0x004ff60000041808 */
[----:B------:R-:W-:Y:S11]  /*1da30*/  @!UPT UIADD3 URZ, URZ, URZ, URZ ;  /* 0x0000003f3f3ff290 */ /* 0x000ff6000fffe03f */
[----:B------:R-:W-:Y:S01]  /*1da40*/  @!UPT UIADD3 URZ, URZ, URZ, URZ ;  /* 0x0000003f3f3ff290 */ /* 0x000fe2000fffe03f */
[----:B------:R-:W-:Y:S01]  /*1da50*/  STL.64 [R1+0x240], R8 ;  /* 0x0002400801007387 */ /* 0x000fe20000100a00 */
[----:B------:R0:W-:Y:S03]  /*1da60*/  STL.64 [R1+0x248], R10 ;  /* 0x0002480a01007387 */ /* 0x0001e60000100a00 */
[----:B0-----:R-:W2:Y:S01]  /*1da70*/  LDL.LU.64 R10, [R1+0x1de8] ;  /* 0x001de800010a7983 */ /* 0x001ea20000300a00 */
[----:B------:R-:W2:Y:S02]  /*1da80*/  LDL.LU.64 R8, [R1+0x1de0] ;  /* 0x001de00001087983 */ /* 0x000ea40000300a00 */
[----:B------:R0:W-:Y:S02]  /*1da90*/  STL.64 [R1+0x1dc0], R20 ;  /* 0x001dc01401007387 */ /* 0x0001e40000100a00 */
[----:B0-----:R-:W-:Y:S02]  /*1daa0*/  IMAD.MOV.U32 R20, RZ, RZ, R2 ;  /* 0x000000ffff147224 */ /* 0x001fe400078e0002 */
[----:B------:R-:W-:-:S07]  /*1dab0*/  IMAD.MOV.U32 R21, RZ, RZ, R0 ;  /* 0x000000ffff157224 */ /* 0x000fce00078e0000 */
[C---:B--2---:R-:W-:Y:S08]  /*1dac0*/  HMMA.16816.F32.BF16 R20, R4.reuse, R20, R8 ;  /* 0x000000140414723c */ /* 0x044ff00000041808 */
[----:B---3--:R-:W-:Y:S01]  /*1dad0*/  HMMA.16816.F32.BF16 R4, R4, R16, R24 ;  /* 0x000000100404723c */ /* 0x008fe20000041818 */
[----:B------:R-:W2:Y:S01]  /*1dae0*/  LDL.LU.64 R10, [R1+0x1dd8] ;  /* 0x001dd800010a7983 */ /* 0x000ea20000300a00 */
[----:B------:R-:W2:Y:S11]  /*1daf0*/  LDL.LU.64 R8, [R1+0x1dd0] ;  /* 0x001dd00001087983 */ /* 0x000eb60000300a00 */
[----:B------:R-:W-:Y:S02]  /*1db00*/  @!UPT UIADD3 URZ, URZ, URZ, URZ ;  /* 0x0000003f3f3ff290 */ /* 0x000fe4000fffe03f */
[----:B------:R-:W-:Y:S01]  /*1db10*/  STL.64 [R1+0x230], R20 ;  /* 0x0002301401007387 */ /* 0x000fe20000100a00 */
[----:B------:R-:W-:Y:S07]  /*1db20*/  STL.64 [R1+0x238], R22 ;  /* 0x0002381601007387 */ /* 0x000fee0000100a00 */
[----:B------:R0:W-:Y:S02]  /*1db30*/  STL.64 [R1+0x1b0], R4 ;  /* 0x0001b00401007387 */ /* 0x0001e40000100a00 */
[----:B------:R-:W-:Y:S01]  /*1db40*/  STL.64 [R1+0x1b8], R6 ;  /* 0x0001b80601007387 */ /* 0x000fe20000100a00 */
[----:B------:R-:W3:Y:S01]  /*1db50*/  LDL.LU.64 R24, [R1+0x4d0] ;  /* 0x0004d00001187983 */ /* 0x000ee20000300a00 */
[----:B------:R-:W4:Y:S02]  /*1db60*/  LDL.LU.64 R26, [R1+0x4d8] ;  /* 0x0004d800011a7983 */ /* 0x000f240000300a00 */
[----:B------:R-:W-:-:S02]  /*1db70*/  IMAD.MOV.U32 R2, RZ, RZ, R16 ;  /* 0x000000ffff027224 */ /* 0x000fc400078e0010 */
[----:B------:R-:W-:Y:S02]  /*1db80*/  IMAD.MOV.U32 R0, RZ, RZ, R17 ;  /* 0x000000ffff007224 */ /* 0x000fe400078e0011 */
[----:B0-----:R-:W-:Y:S02]  /*1db90*/  IMAD.MOV.U32 R4, RZ, RZ, R2 ;  /* 0x000000ffff047224 */ /* 0x001fe400078e0002 */
[----:B------:R-:W-:Y:S01]  /*1dba0*/  IMAD.MOV.U32 R5, RZ, RZ, R0 ;  /* 0x000000ffff057224 */ /* 0x000fe200078e0000 */
[----:B----4-:R-:W-:Y:S01]  /*1dbb0*/  STL.64 [R1+0x1d60], R26 ;  /* 0x001d601a01007387 */ /* 0x010fe20000100a00 */
[----:B---3--:R0:W-:Y:S02]  /*1dbc0*/  STL.64 [R1+0x1d58], R24 ;  /* 0x001d581801007387 */ /* 0x0081e40000100a00 */
[----:B0-----:R-:W-:Y:S02]  /*1dbd0*/  IMAD.MOV.U32 R24, RZ, RZ, R12 ;  /* 0x000000ffff187224 */ /* 0x001fe400078e000c */
[----:B------:R-:W-:-:S05]  /*1dbe0*/  IMAD.MOV.U32 R25, RZ, RZ, R3 ;  /* 0x000000ffff197224 */ /* 0x000fca00078e0003 */
[----:B------:R0:W-:Y:S04]  /*1dbf0*/  STL.64 [R1+0x1dc8], R24 ;  /* 0x001dc81801007387 */ /* 0x0001e80000100a00 */
[----:B0-----:R-:W2:Y:S01]  /*1dc00*/  LDL.LU.64 R24, [R1+0x5e0] ;  /* 0x0005e00001187983 */ /* 0x001ea20000300a00 */
[----:B------:R-:W2:Y:S02]  /*1dc10*/  LDL.LU.64 R26, [R1+0x5e8] ;  /* 0x0005e800011a7983 */ /* 0x000ea40000300a00 */
[----:B------:R-:W3:Y:S02]  /*1dc20*/  LDL.LU.64 R20, [R1+0x5d0] ;  /* 0x0005d00001147983 */ /* 0x000ee40000300a00 */
[----:B------:R-:W3:Y:S01]  /*1dc30*/  LDL.LU.64 R22, [R1+0x5d8] ;  /* 0x0005d80001167983 */ /* 0x000ee20000300a00 */
[----:B------:R0:W-:Y:S04]  /*1dc40*/  STL.64 [R1+0x1da0], R4 ;  /* 0x001da00401007387 */ /* 0x0001e80000100a00 */
[----:B0-----:R-:W4:Y:S04]  /*1dc50*/  LDL.LU.64 R4, [R1+0x30] ;  /* 0x0000300001047983 */ /* 0x001f280000300a00 */
[----:B----4-:R0:W-:Y:S04]  /*1dc60*/  STL.64 [R1+0x1db8], R4 ;  /* 0x001db80401007387 */ /* 0x0101e80000100a00 */
[----:B0-----:R-:W4:Y:S01]  /*1dc70*/  LDL.LU.64 R4, [R1+0x5b0] ;  /* 0x0005b00001047983 */ /* 0x001f220000300a00 */
[----:B------:R-:W4:Y:S02]  /*1dc80*/  LDL.LU.64 R6, [R1+0x5b8] ;  /* 0x0005b80001067983 */ /* 0x000f240000300a00 */
[----:B------:R-:W2:Y:S02]  /*1dc90*/  LDL.LU.64 R12, [R1+0x580] ;  /* 0x00058000010c7983 */ /* 0x000ea40000300a00 */
[----:B------:R-:W2:Y:S02]  /*1dca0*/  LDL.LU.64 R14, [R1+0x588] ;  /* 0x00058800010e7983 */ /* 0x000ea40000300a00 */
[----:B--2---:R-:W-:Y:S01]  /*1dcb0*/  STL.64 [R1+0x1db0], R14 ;  /* 0x001db00e01007387 */ /* 0x004fe20000100a00 */
[----:B------:R0:W-:Y:S03]  /*1dcc0*/  STL.64 [R1+0x1da8], R12 ;  /* 0x001da80c01007387 */ /* 0x0001e60000100a00 */
[----:B0-----:R-:W2:Y:S01]  /*1dcd0*/  LDL.LU.64 R12, [R1+0x5a0] ;  /* 0x0005a000010c7983 */ /* 0x001ea20000300a00 */
[----:B------:R-:W2:Y:S02]  /*1dce0*/  LDL.LU.64 R14, [R1+0x5a8] ;  /* 0x0005a800010e7983 */ /* 0x000ea40000300a00 */
[----:B------:R-:W2:Y:S02]  /*1dcf0*/  LDL.LU.64 R16, [R1+0x4c0] ;  /* 0x0004c00001107983 */ /* 0x000ea40000300a00 */
[----:B------:R-:W2:Y:S02]  /*1dd00*/  LDL.LU.64 R18, [R1+0x4c8] ;  /* 0x0004c80001127983 */ /* 0x000ea40000300a00 */
[----:B--2---:R-:W-:Y:S01]  /*1dd10*/  STL.64 [R1+0x1d70], R18 ;  /* 0x001d701201007387 */ /* 0x004fe20000100a00 */
[----:B------:R0:W-:Y:S03]  /*1dd20*/  STL.64 [R1+0x1d68], R16 ;  /* 0x001d681001007387 */ /* 0x0001e60000100a00 */
[----:B0-----:R-:W2:Y:S01]  /*1dd30*/  LDL.LU.64 R16, [R1+0x520] ;  /* 0x0005200001107983 */ /* 0x001ea20000300a00 */
[----:B------:R-:W2:Y:S03]  /*1dd40*/  LDL.LU.64 R18, [R1+0x528] ;  /* 0x0005280001127983 */ /* 0x000ea60000300a00 */
[----:B--2---:R-:W-:Y:S01]  /*1dd50*/  STL.64 [R1+0x1d80], R18 ;  /* 0x001d801201007387 */ /* 0x004fe20000100a00 */
[----:B------:R0:W-:Y:S03]  /*1dd60*/  STL.64 [R1+0x1d78], R16 ;  /* 0x001d781001007387 */ /* 0x0001e60000100a00 */
[----:B0-----:R-:W2:Y:S02]  /*1dd70*/  LDL.64 R16, [R1+0x60] ;  /* 0x0000600001107983 */ /* 0x001ea40000100a00 */
[C---:B--2---:R-:W-:Y:S11]  /*1dd80*/  HMMA.16816.F32.BF16 R24, R8.reuse, R16, R24 ;  /* 0x000000100818723c */ /* 0x044ff60000041818 */
[----:B------:R-:W-:Y:S11]  /*1dd90*/  @!UPT UIADD3 URZ, URZ, URZ, URZ ;  /* 0x0000003f3f3ff290 */ /* 0x000ff6000fffe03f */
[----:B------:R-:W-:Y:S01]  /*1dda0*/  @!UPT UIADD3 URZ, URZ, URZ, URZ ;  /* 0x0000003f3f3ff290 */ /* 0x000fe2000fffe03f */
[----:B------:R0:W-:Y:S01]  /*1ddb0*/  STL.64 [R1+0x3e0], R24 ;  /* 0x0003e01801007387 */ /* 0x0001e20000100a00 */
[----:B------:R-:W-:Y:S03]  /*1ddc0*/  STL.64 [R1+0x3e8], R26 ;  /* 0x0003e81a01007387 */ /* 0x000fe60000100a00 */
[----:B0-----:R-:W3:Y:S02]  /*1ddd0*/  LDL.LU.64 R24, [R1+0x1dc8] ;  /* 0x001dc80001187983 */ /* 0x001ee40000300a00 */
[C---:B---3--:R-:W-:Y:S11]  /*1dde0*/  HMMA.16816.F32.BF16 R20, R8.reuse, R24, R20 ;  /* 0x000000180814723c */ /* 0x048ff60000041814 */
[----:B------:R-:W-:Y:S11]  /*1ddf0*/  @!UPT UIADD3 URZ, URZ, URZ, URZ ;  /* 0x0000003f3f3ff290 */ /* 0x000ff6000fffe03f */
[----:B------:R-:W-:Y:S01]  /*1de00*/  @!UPT UIADD3 URZ, URZ, URZ, URZ ;  /* 0x0000003f3f3ff290 */ /* 0x000fe2000fffe03f */
[----:B------:R0:W-:Y:S01]  /*1de10*/  STL.64 [R1+0x3d0], R20 ;  /* 0x0003d01401007387 */ /* 0x0001e20000100a00 */
[----:B------:R-:W-:Y:S03]  /*1de20*/  STL.64 [R1+0x3d8], R22 ;  /* 0x0003d81601007387 */ /* 0x000fe60000100a00 */
[----:B0-----:R-:W4:Y:S01]  /*1de30*/  LDL.LU.64 R20, [R1+0x1dc0] ;  /* 0x001dc00001147983 */ /* 0x001f220000300a00 */
[----:B------:R0:W-:Y:S03]  /*1de40*/  STL.64 [R1+0x1d88], R24 ;  /* 0x001d881801007387 */ /* 0x0001e60000100a00 */
[----:B0-----:R-:W2:Y:S01]  /*1de50*/  LDL.LU.64 R24, [R1+0x530] ;  /* 0x0005300001187983 */ /* 0x001ea20000300a00 */
[----:B------:R-:W2:Y:S01]  /*1de60*/  LDL.LU.64 R26, [R1+0x538] ;  /* 0x00053800011a7983 */ /* 0x000ea20000300a00 */
[C---:B----4-:R-:W-:Y:S11]  /*1de70*/  HMMA.16816.F32.BF16 R4, R8.reuse, R20, R4 ;  /* 0x000000140804723c */ /* 0x050ff60000041804 */
[----:B------:R-:W-:Y:S11]  /*1de80*/  @!UPT UIADD3 URZ, URZ, URZ, URZ ;  /* 0x0000003f3f3ff290 */ /* 0x000ff6000fffe03f */
[----:B------:R-:W-:Y:S01]  /*1de90*/  @!UPT UIADD3 URZ, URZ, URZ, URZ ;  /* 0x0000003f3f3ff290 */ /* 0x000fe2000fffe03f */
[----:B------:R0:W-:Y:S01]  /*1dea0*/  STL.64 [R1+0x370], R4 ;  /* 0x0003700401007387 */ /* 0x0001e20000100a00 */
[----:B------:R-:W-:Y:S03]  /*1deb0*/  STL.64 [R1+0x378], R6 ;  /* 0x0003780601007387 */ /* 0x000fe60000100a00 */
[----:B0-----:R-:W3:Y:S02]  /*1dec0*/  LDL.LU.64 R4, [R1+0x1db8] ;  /* 0x001db80001047983 */ /* 0x001ee40000300a00 */
[C---:B---3--:R-:W-:Y:S01]  /*1ded0*/  HMMA.16816.F32.BF16 R12, R8.reuse, R4, R12 ;  /* 0x00000004080c723c */ /* 0x048fe2000004180c */
[----:B------:R-:W-:Y:S02]  /*1dee0*/  IMAD.MOV.U32 R2, RZ, RZ, R4 ;  /* 0x000000ffff027224 */ /* 0x000fe400078e0004 */
[----:B------:R-:W-:Y:S11]  /*1def0*/  IMAD.MOV.U32 R0, RZ, RZ, R5 ;  /* 0x000000ffff007224 */ /* 0x000ff600078e0005 */
[----:B------:R-:W-:Y:S09]  /*1df00*/  @!UPT UIADD3 URZ, URZ, URZ, URZ ;  /* 0x0000003f3f3ff290 */ /* 0x000ff2000fffe03f */
[----:B------:R-:W-:Y:S01]  /*1df10*/  STL.64 [R1+0x360], R12 ;  /* 0x0003600c01007387 */ /* 0x000fe20000100a00 */
[----:B------:R0:W-:Y:S03]  /*1df20*/  STL.64 [R1+0x368], R14 ;  /* 0x0003680e01007387 */ /* 0x0001e60000100a00 */
[----:B0-----:R-:W3:Y:S01]  /*1df30*/  LDL.LU.64 R14, [R1+0x1db0] ;  /* 0x001db000010e7983 */ /* 0x001ee20000300a00 */
[----:B------:R-:W3:Y:S02]  /*1df40*/  LDL.LU.64 R12, [R1+0x1da8] ;  /* 0x001da800010c7983 */ /* 0x000ee40000300a00 */
[----:B------:R-:W3:Y:S02]  /*1df50*/  LDL.LU.64 R4, [R1+0x1da0] ;  /* 0x001da00001047983 */ /* 0x000ee40000300a00 */
[----:B---3--:R-:W-:Y:S01]  /*1df60*/  HMMA.16816.F32.BF16 R8, R8, R4, R12 ;  /* 0x000000040808723c */ /* 0x008fe2000004180c */
[----:B------:R-:W2:Y:S01]  /*1df70*/  LDL.LU.64 R14, [R1+0x1d98] ;  /* 0x001d9800010e7983 */ /* 0x000ea20000300a00 */
[----:B------:R-:W2:Y:S11]  /*1df80*/  LDL.LU.64 R12, [R1+0x1d90] ;  /* 0x001d9000010c7983 */ /* 0x000eb60000300a00 */
[----:B------:R-:W-:Y:S10]  /*1df90*/  @!UPT UIADD3 URZ, URZ, URZ, URZ ;  /* 0x0000003f3f3ff290 */ /* 0x000ff4000fffe03f */
[----:B------:R0:W-:Y:S01]  /*1dfa0*/  STL.64 [R1+0x350], R8 ;  /* 0x0003500801007387 */ /* 0x0001e20000100a00 */
[----:B------:R-:W-:Y:S02]  /*1dfb0*/  STL.64 [R1+0x358], R10 ;  /* 0x0003580a01007387 */ /* 0x000fe40000100a00 */
[----:B0-----:R-:W-:Y:S02]  /*1dfc0*/  IMAD.MOV.U32 R8, RZ, RZ, R2 ;  /* 0x000000ffff087224 */ /* 0x001fe400078e0002 */
[----:B------:R-:W-:Y:S02]  /*1dfd0*/  IMAD.MOV.U32 R9, RZ, RZ, R0 ;  /* 0x000000ffff097224 */ /* 0x000fe400078e0000 */
[----:B------:R-:W-:Y:S02]  /*1dfe0*/  IMAD.MOV.U32 R2, RZ, RZ, R16 ;  /* 0x000000ffff027224 */ /* 0x000fe400078e0010 */
        /* <DEDUP_REMOVED lines=14> */
[----:B------:R0:W-:Y:S02]  /*1e0d0*/  STL [R1+0x528], R26 ;  /* 0x0005281a01007387 */ /* 0x0001e40000100800 */
[----:B------:R-:W-:Y:S02]  /*1e0e0*/  IMAD.MOV.U32 R28, RZ, RZ, R27 ;  /* 0x000000ffff1c7224 */ /* 0x000fe400078e001b */
[----:B0-----:R-:W3:Y:S01]  /*1e0f0*/  LDL.LU.64 R26, [R1+0x1d60] ;  /* 0x001d6000011a7983 */ /* 0x001ee20000300a00 */
[----:B------:R-:W3:Y:S02]  /*1e100*/  LDL.LU.64 R24, [R1+0x1d58] ;  /* 0x001d580001187983 */ /* 0x000ee40000300a00 */
[----:B------:R-:W-:Y:S01]  /*1e110*/  STL [R1+0x1550], R28 ;  /* 0x0015501c01007387 */ /* 0x000fe20000100800 */
[C---:B--2---:R-:W-:Y:S08]  /*1e120*/  HMMA.16816.F32.BF16 R16, R12.reuse, R8, R16 ;  /* 0x000000080c10723c */ /* 0x044ff00000041810 */
[----:B---3--:R-:W-:Y:S11]  /*1e130*/  HMMA.16816.F32.BF16 R24, R12, R20, R24 ;  /* 0x000000140c18723c */ /* 0x008ff60000041818 */
[----:B------:R-:W-:Y:S11]  /*1e140*/  @!UPT UIADD3 URZ, URZ, URZ, URZ ;  /* 0x0000003f3f3ff290 */ /* 0x000ff6000fffe03f */
[----:B------:R-:W-:Y:S01]  /*1e150*/  @!UPT UIADD3 URZ, URZ, URZ, URZ ;  /* 0x0000003f3f3ff290 */ /* 0x000fe2000fffe03f */
[----:B------:R0:W-:Y:S01]  /*1e160*/  STL.64 [R1+0x8f0], R24 ;  /* 0x0008f01801007387 */ /* 0x0001e20000100a00 */
[----:B------:R1:W-:Y:S02]  /*1e170*/  STL.64 [R1+0x8f8], R26 ;  /* 0x0008f81a01007387 */ /* 0x0003e40000100a00 */
[----:B------:R-:W-:Y:S02]  /*1e180*/  STL.64 [R1+0x8d0], R16 ;  /* 0x0008d01001007387 */ /* 0x000fe40000100a00 */
[----:B------:R-:W-:Y:S01]  /*1e190*/  STL [R1+0x8d8], R18 ;  /* 0x0008d81201007387 */ /* 0x000fe20000100800 */
[----:B0-----:R-:W2:Y:S01]  /*1e1a0*/  LDL.LU.64 R24, [R1+0x4b0] ;  /* 0x0004b00001187983 */ /* 0x001ea20000300a00 */
[----:B-1----:R-:W2:Y:S02]  /*1e1b0*/  LDL.LU.64 R26, [R1+0x4b8] ;  /* 0x0004b800011a7983 */ /* 0x002ea40000300a00 */
[----:B------:R0:W-:Y:S02]  /*1e1c0*/  STL.64 [R1+0x1d18], R8 ;  /* 0x001d180801007387 */ /* 0x0001e40000100a00 */
[----:B0-----:R-:W3:Y:S01]  /*1e1d0*/  LDL.LU.64 R8, [R1+0x8c0] ;  /* 0x0008c00001087983 */ /* 0x001ee20000300a00 */
[----:B------:R-:W4:Y:S03]  /*1e1e0*/  LDL.LU.64 R10, [R1+0x8c8] ;  /* 0x0008c800010a7983 */ /* 0x000f260000300a00 */
[----:B----4-:R-:W-:Y:S01]  /*1e1f0*/  STL.64 [R1+0x1d28], R10 ;  /* 0x001d280a01007387 */ /* 0x010fe20000100a00 */
[----:B---3--:R0:W-:Y:S03]  /*1e200*/  STL.64 [R1+0x1d20], R8 ;  /* 0x001d200801007387 */ /* 0x0081e60000100a00 */
[----:B0-----:R-:W3:Y:S01]  /*1e210*/  LDL.64 R8, [R1+0x50] ;  /* 0x0000500001087983 */ /* 0x001ee20000100a00 */
[----:B------:R-:W-:-:S03]  /*1e220*/  IMAD.MOV.U32 R28, RZ, RZ, R19 ;  /* 0x000000ffff1c7224 */ /* 0x000fc600078e0013 */
[----:B---3--:R0:W-:Y:S04]  /*1e230*/  STL.64 [R1+0x1d40], R8 ;  /* 0x001d400801007387 */ /* 0x0081e80000100a00 */
[----:B0-----:R-:W3:Y:S01]  /*1e240*/  LDL.LU.64 R8, [R1+0x900] ;  /* 0x0009000001087983 */ /* 0x001ee20000300a00 */
[----:B------:R-:W3:Y:S02]  /*1e250*/  LDL.LU.64 R10, [R1+0x908] ;  /* 0x00090800010a7983 */ /* 0x000ee40000300a00 */
[----:B------:R-:W4:Y:S02]  /*1e260*/  LDL.LU.64 R16, [R1+0x8a0] ;  /* 0x0008a00001107983 */ /* 0x000f240000300a00 */
[----:B------:R-:W2:Y:S02]  /*1e270*/  LDL.LU.64 R18, [R1+0x8a8] ;  /* 0x0008a80001127983 */ /* 0x000ea40000300a00 */
        /* <DEDUP_REMOVED lines=8> */
[----:B------:R-:W-:Y:S01]  /*1e300*/  HMMA.16816.F32.BF16 R12, R12, R4, R24 ;  /* 0x000000040c0c723c */ /* 0x000fe20000041818 */
[----:B--2---:R-:W-:Y:S01]  /*1e310*/  STL.64 [R1+0x1cd8], R22 ;  /* 0x001cd81601007387 */ /* 0x004fe20000100a00 */
[----:B----4-:R-:W-:Y:S02]  /*1e320*/  STL.64 [R1+0x1cd0], R20 ;  /* 0x001cd01401007387 */ /* 0x010fe40000100a00 */
[----:B------:R-:W-:Y:S02]  /*1e330*/  STL [R1+0x16e0], R28 ;  /* 0x0016e01c01007387 */ /* 0x000fe40000100800 */
[----:B------:R-:W3:Y:S01]  /*1e340*/  LDL.LU.64 R26, [R1+0x1d50] ;  /* 0x001d5000011a7983 */ /* 0x000ee20000300a00 */
[----:B------:R-:W3:Y:S11]  /*1e350*/  LDL.LU.64 R24, [R1+0x1d48] ;  /* 0x001d480001187983 */ /* 0x000ef60000300a00 */
[----:B------:R-:W-:Y:S05]  /*1e360*/  @!UPT UIADD3 URZ, URZ, URZ, URZ ;  /* 0x0000003f3f3ff290 */ /* 0x000fea000fffe03f */
[----:B------:R0:W-:Y:S02]  /*1e370*/  STL.64 [R1+0x880], R12 ;  /* 0x0008800c01007387 */ /* 0x0001e40000100a00 */
[----:B------:R3:W-:Y:S02]  /*1e380*/  STL.64 [R1+0x888], R14 ;  /* 0x0008880e01007387 */ /* 0x0007e40000100a00 */
[----:B0-----:R-:W-:Y:S02]  /*1e390*/  IMAD.MOV.U32 R12, RZ, RZ, R2 ;  /* 0x000000ffff0c7224 */ /* 0x001fe400078e0002 */
[----:B------:R-:W-:-:S07]  /*1e3a0*/  IMAD.MOV.U32 R13, RZ, RZ, R0 ;  /* 0x000000ffff0d7224 */ /* 0x000fce00078e0000 */
[C---:B---3--:R-:W-:Y:S01]  /*1e3b0*/  HMMA.16816.F32.BF16 R12, R24.reuse, R12, R8 ;  /* 0x0000000c180c723c */ /* 0x048fe20000041808 */
[----:B------:R-:W2:Y:S11]  /*1e3c0*/  LDL.LU.64 R8, [R1+0x1d40] ;  /* 0x001d400001087983 */ /* 0x000eb60000300a00 */
[----:B------:R-:W-:Y:S11]  /*1e3d0*/  @!UPT UIADD3 URZ, URZ, URZ, URZ ;  /* 0x0000003f3f3ff290 */ /* 0x000ff6000fffe03f */
[----:B------:R0:W-:Y:S01]  /*1e3e0*/  STL.64 [R1+0x140], R12 ;  /* 0x0001400c01007387 */ /* 0x0001e20000100a00 */
[----:B------:R1:W-:Y:S03]  /*1e3f0*/  STL.64 [R1+0x148], R14 ;  /* 0x0001480e01007387 */ /* 0x0003e60000100a00 */
[----:B0-----:R-:W3:Y:S01]  /*1e400*/  LDL.LU.64 R12, [R1+0x890] ;  /* 0x00089000010c7983 */ /* 0x001ee20000300a00 */
[----:B-1----:R-:W3:Y:S01]  /*1e410*/  LDL.LU.64 R14, [R1+0x898] ;  /* 0x00089800010e7983 */ /* 0x002ee20000300a00 */
[----:B--2---:R-:W-:Y:S01]  /*1e420*/  HMMA.16816.F32.BF16 R16, R24, R8, R16 ;  /* 0x000000081810723c */ /* 0x004fe20000041810 */
[----:B------:R-:W-:Y:S02]  /*1e430*/  IMAD.MOV.U32 R2, RZ, RZ, R8 ;  /* 0x000000ffff027224 */ /* 0x000fe400078e0008 */
        /* <DEDUP_REMOVED lines=8> */
[----:B------:R-:W-:-:S02]  /*1e4c0*/  IMAD.MOV.U32 R20, RZ, RZ, R6 ;  /* 0x000000ffff147224 */ /* 0x000fc400078e0006 */
[----:B------:R-:W-:-:S07]  /*1e4d0*/  IMAD.MOV.U32 R21, RZ, RZ, R3 ;  /* 0x000000ffff157224 */ /* 0x000fce00078e0003 */
[----:B----4-:R-:W-:Y:S11]  /*1e4e0*/  HMMA.16816.F32.BF16 R8, R24, R20, R8 ;  /* 0x000000141808723c */ /* 0x010ff60000041808 */
[----:B------:R-:W-:Y:S11]  /*1e4f0*/  @!UPT UIADD3 URZ, URZ, URZ, URZ ;  /* 0x0000003f3f3ff290 */ /* 0x000ff6000fffe03f */
[----:B------:R-:W-:Y:S01]  /*1e500*/  @!UPT UIADD3 URZ, URZ, URZ, URZ ;  /* 0x0000003f3f3ff290 */ /* 0x000fe2000fffe03f */
[----:B------:R0:W-:Y:S01]  /*1e510*/  STL.64 [R1+0x120], R8 ;  /* 0x0001200801007387 */ /* 0x0001e20000100a00 */
[----:B------:R-:W-:Y:S03]  /*1e520*/  STL.64 [R1+0x128], R10 ;  /* 0x0001280a01007387 */ /* 0x000fe60000100a00 */
[----:B0-----:R-:W2:Y:S01]  /*1e530*/  LDL.LU.64 R8, [R1+0x1d18] ;  /* 0x001d180001087983 */ /* 0x001ea20000300a00 */
[----:B------:R0:W-:Y:S02]  /*1e540*/  STL.64 [R1+0x1ce8], R20 ;  /* 0x001ce81401007387 */ /* 0x0001e40000100a00 */
[----:B0-----:R-:W-:Y:S02]  /*1e550*/  IMAD.MOV.U32 R20, RZ, RZ, R2 ;  /* 0x000000ffff147224 */ /* 0x001fe400078e0002 */
[----:B------:R-:W-:-:S05]  /*1e560*/  IMAD.MOV.U32 R21, RZ, RZ, R0 ;  /* 0x000000ffff157224 */ /* 0x000fca00078e0000 */
[----:B------:R0:W-:Y:S04]  /*1e570*/  STL.64 [R1+0x1d00], R20 ;  /* 0x001d001401007387 */ /* 0x0001e80000100a00 */
[----:B0-----:R-:W4:Y:S01]  /*1e580*/  LDL.LU.64 R20, [R1+0x860] ;  /* 0x0008600001147983 */ /* 0x001f220000300a00 */
[----:B------:R-:W4:Y:S01]  /*1e590*/  LDL.LU.64 R22, [R1+0x868] ;  /* 0x0008680001167983 */ /* 0x000f220000300a00 */
[C---:B--2---:R-:W-:Y:S11]  /*1e5a0*/  HMMA.16816.F32.BF16 R16, R24.reuse, R8, R16 ;  /* 0x000000081810723c */ /* 0x044ff60000041810 */
[----:B------:R-:W-:Y:S11]  /*1e5b0*/  @!UPT UIADD3 URZ, URZ, URZ, URZ ;  /* 0x0000003f3f3ff290 */ /* 0x000ff6000fffe03f */
[----:B------:R-:W-:Y:S01]  /*1e5c0*/  @!UPT UIADD3 URZ, URZ, URZ, URZ ;  /* 0x0000003f3f3ff290 */ /* 0x000fe2000fffe03f */
[----:B------:R-:W-:Y:S01]  /*1e5d0*/  STL.64 [R1+0x10], R16 ;  /* 0x0000101001007387 */ /* 0x000fe20000100a00 */
[----:B------:R0:W-:Y:S03]  /*1e5e0*/  STL.64 [R1+0x18], R18 ;  /* 0x0000181201007387 */ /* 0x0001e60000100a00 */
[----:B0-----:R-:W4:Y:S01]  /*1e5f0*/  LDL.LU.64 R18, [R1+0x1d10] ;  /* 0x001d100001127983 */ /* 0x001f220000300a00 */
[----:B------:R-:W4:Y:S02]  /*1e600*/  LDL.LU.64 R16, [R1+0x1d08] ;  /* 0x001d080001107983 */ /* 0x000f240000300a00 */
[----:B------:R0:W-:Y:S02]  /*1e610*/  STL.64 [R1+0x1ce0], R8 ;  /* 0x001ce00801007387 */ /* 0x0001e40000100a00 */
[----:B0-----:R-:W2:Y:S01]  /*1e620*/  LDL.LU.64 R8, [R1+0x840] ;  /* 0x0008400001087983 */ /* 0x001ea20000300a00 */
[----:B------:R-:W2:Y:S01]  /*1e630*/  LDL.LU.64 R10, [R1+0x848] ;  /* 0x00084800010a7983 */ /* 0x000ea20000300a00 */
[----:B---3--:R-:W-:Y:S02]  /*1e640*/  HMMA.16816.F32.BF16 R12, R24, R4, R12 ;  /* 0x00000004180c723c */ /* 0x008fe4000004180c */
[----:B--2---:R-:W-:Y:S01]  /*1e650*/  STL.64 [R1+0x1cf8], R10 ;  /* 0x001cf80a01007387 */ /* 0x004fe20000100a00 */
[----:B------:R0:W-:Y:S03]  /*1e660*/  STL.64 [R1+0x1cf0], R8 ;  /* 0x001cf00801007387 */ /* 0x0001e60000100a00 */
[----:B0-----:R-:W2:Y:S01]  /*1e670*/  LDL.LU.64 R8, [R1+0x850] ;  /* 0x0008500001087983 */ /* 0x001ea20000300a00 */
[----:B------:R-:W2:Y:S02]  /*1e680*/  LDL.LU.64 R10, [R1+0x858] ;  /* 0x00085800010a7983 */ /* 0x000ea40000300a00 */
[----:B------:R-:W3:Y:S02]  /*1e690*/  LDL.LU.64 R24, [R1+0x820] ;  /* 0x0008200001187983 */ /* 0x000ee40000300a00 */
[----:B------:R-:W3:Y:S11]  /*1e6a0*/  LDL.LU.64 R26, [R1+0x828] ;  /* 0x00082800011a7983 */ /* 0x000ef60000300a00 */
[----:B------:R-:W-:Y:S01]  /*1e6b0*/  @!UPT UIADD3 URZ, URZ, URZ, URZ ;  /* 0x0000003f3f3ff290 */ /* 0x000fe2000fffe03f */
[----:B------:R-:W-:Y:S01]  /*1e6c0*/  STL.64 [R1+0x1a20], R14 ;  /* 0x001a200e01007387 */ /* 0x000fe20000100a00 */
[----:B------:R0:W-:Y:S03]  /*1e6d0*/  STL.64 [R1+0x1a18], R12 ;  /* 0x001a180c01007387 */ /* 0x0001e60000100a00 */
[----:B0-----:R-:W4:Y:S02]  /*1e6e0*/  LDL.LU.64 R12, [R1+0x60] ;  /* 0x00006000010c7983 */ /* 0x001f240000300a00 */
[C---:B----4-:R-:W-:Y:S11]  /*1e6f0*/  HMMA.16816.F32.BF16 R20, R16.reuse, R12, R20 ;  /* 0x0000000c1014723c */ /* 0x050ff60000041814 */
[----:B------:R-:W-:Y:S11]  /*1e700*/  @!UPT UIADD3 URZ, URZ, URZ, URZ ;  /* 0x0000003f3f3ff290 */ /* 0x000ff6000fffe03f */
[----:B------:R-:W-:Y:S01]  /*1e710*/  @!UPT UIADD3 URZ, URZ, URZ, URZ ;  /* 0x0000003f3f3ff290 */ /* 0x000fe2000fffe03f */
[----:B------:R0:W-:Y:S01]  /*1e720*/  STL.64 [R1+0x170], R20 ;  /* 0x0001701401007387 */ /* 0x0001e20000100a00 */
[----:B------:R2:W-:Y:S03]  /*1e730*/  STL.64 [R1+0x178], R22 ;  /* 0x0001781601007387 */ /* 0x0005e60000100a00 */
[----:B0-----:R-:W2:Y:S02]  /*1e740*/  LDL.LU.64 R20, [R1+0x1d00] ;  /* 0x001d000001147983 */ /* 0x001ea40000300a00 */
[C---:B--2---:R-:W-:Y:S02]  /*1e750*/  HMMA.16816.F32.BF16 R20, R16.reuse, R20, R8 ;  /* 0x000000141014723c */ /* 0x044fe40000041808 */
[----:B------:R-:W2:Y:S01]  /*1e760*/  LDL.LU.64 R10, [R1+0x1cf8] ;  /* 0x001cf800010a7983 */ /* 0x000ea20000300a00 */
[----:B------:R-:W2:Y:S11]  /*1e770*/  LDL.LU.64 R8, [R1+0x1cf0] ;  /* 0x001cf00001087983 */ /* 0x000eb60000300a00 */
[----:B------:R-:W-:Y:S09]  /*1e780*/  @!UPT UIADD3 URZ, URZ, URZ, URZ ;  /* 0x0000003f3f3ff290 */ /* 0x000ff2000fffe03f */
[----:B------:R0:W-:Y:S01]  /*1e790*/  STL.64 [R1+0x160], R20 ;  /* 0x0001601401007387 */ /* 0x0001e20000100a00 */
[----:B------:R2:W-:Y:S03]  /*1e7a0*/  STL.64 [R1+0x168], R22 ;  /* 0x0001681601007387 */ /* 0x0005e60000100a00 */
[----:B0-----:R-:W2:Y:S02]  /*1e7b0*/  LDL.LU.64 R20, [R1+0x1ce8] ;  /* 0x001ce80001147983 */ /* 0x001ea40000300a00 */
[C---:B--2---:R-:W-:Y:S02]  /*1e7c0*/  HMMA.16816.F32.BF16 R20, R16.reuse, R20, R8 ;  /* 0x000000141014723c */ /* 0x044fe40000041808 */
[----:B------:R-:W2:Y:S11]  /*1e7d0*/  LDL.LU.64 R8, [R1+0x1ce0] ;  /* 0x001ce00001087983 */ /* 0x000eb60000300a00 */
[----:B------:R-:W-:Y:S10]  /*1e7e0*/  @!UPT UIADD3 URZ, URZ, URZ, URZ ;  /* 0x0000003f3f3ff290 */ /* 0x000ff4000fffe03f */
[----:B------:R-:W-:Y:S01]  /*1e7f0*/  STL.64 [R1+0x150], R20 ;  /* 0x0001501401007387 */ /* 0x000fe20000100a00 */
[----:B------:R0:W-:Y:S03]  /*1e800*/  STL.64 [R1+0x158], R22 ;  /* 0x0001581601007387 */ /* 0x0001e60000100a00 */
[----:B0-----:R-:W2:Y:S01]  /*1e810*/  LDL.LU.64 R22, [R1+0x1cd8] ;  /* 0x001cd80001167983 */ /* 0x001ea20000300a00 */
[----:B------:R-:W2:Y:S02]  /*1e820*/  LDL.LU.64 R20, [R1+0x1cd0] ;  /* 0x001cd00001147983 */ /* 0x000ea40000300a00 */
[C---:B--2---:R-:W-:Y:S11]  /*1e830*/  HMMA.16816.F32.BF16 R20, R16.reuse, R8, R20 ;  /* 0x000000081014723c */ /* 0x044ff60000041814 */
[----:B------:R-:W-:Y:S11]  /*1e840*/  @!UPT UIADD3 URZ, URZ, URZ, URZ ;  /* 0x0000003f3f3ff290 */ /* 0x000ff6000fffe03f */
[----:B------:R-:W-:Y:S01]  /*1e850*/  @!UPT UIADD3 URZ, URZ, URZ, URZ ;  /* 0x0000003f3f3ff290 */ /* 0x000fe2000fffe03f */
[----:B------:R-:W-:Y:S01]  /*1e860*/  STL.64 [R1], R20 ;  /* 0x0000001401007387 */ /* 0x000fe20000100a00 */
[----:B------:R0:W-:Y:S03]  /*1e870*/  STL.64 [R1+0x8], R22 ;  /* 0x0000081601007387 */ /* 0x0001e60000100a00 */
[----:B0-----:R-:W2:Y:S01]  /*1e880*/  LDL.LU.64 R22, [R1+0x1cc8] ;  /* 0x001cc80001167983 */ /* 0x001ea20000300a00 */
[----:B------:R-:W2:Y:S02]  /*1e890*/  LDL.LU.64 R20, [R1+0x1cc0] ;  /* 0x001cc00001147983 */ /* 0x000ea40000300a00 */
[----:B------:R0:W-:Y:S02]  /*1e8a0*/  STL.64 [R1+0x1c90], R8 ;  /* 0x001c900801007387 */ /* 0x0001e40000100a00 */
[----:B0-----:R-:W4:Y:S04]  /*1e8b0*/  LDL.LU.64 R8, [R1+0x40] ;  /* 0x0000400001087983 */ /* 0x001f280000300a00 */
[----:B----4-:R0:W-:Y:S04]  /*1e8c0*/  STL.64 [R1+0x1ca8], R8 ;  /* 0x001ca80801007387 */ /* 0x0101e80000100a00 */
[----:B0-----:R-:W4:Y:S01]  /*1e8d0*/  LDL.LU.64 R8, [R1+0x800] ;  /* 0x0008000001087983 */ /* 0x001f220000300a00 */
[----:B------:R-:W2:Y:S01]  /*1e8e0*/  LDL.LU.64 R10, [R1+0x808] ;  /* 0x00080800010a7983 */ /* 0x000ea20000300a00 */
[----:B---3--:R-:W-:Y:S02]  /*1e8f0*/  HMMA.16816.F32.BF16 R16, R16, R4, R24 ;  /* 0x000000041010723c */ /* 0x008fe40000041818 */
[----:B--2---:R-:W-:Y:S01]  /*1e900*/  STL.64 [R1+0x1cb8], R10 ;  /* 0x001cb80a01007387 */ /* 0x004fe20000100a00 */
[----:B----4-:R0:W-:Y:S03]  /*1e910*/  STL.64 [R1+0x1cb0], R8 ;  /* 0x001cb00801007387 */ /* 0x0101e60000100a00 */
[----:B0-----:R-:W2:Y:S01]  /*1e920*/  LDL.LU.64 R8, [R1+0x810] ;  /* 0x0008100001087983 */ /* 0x001ea20000300a00 */
[----:B------:R-:W2:Y:S02]  /*1e930*/  LDL.LU.64 R10, [R1+0x818] ;  /* 0x00081800010a7983 */ /* 0x000ea40000300a00 */
[----:B------:R-:W3:Y:S02]  /*1e940*/  LDL.LU.64 R24, [R1+0x7e0] ;  /* 0x0007e00001187983 */ /* 0x000ee40000300a00 */
[----:B------:R-:W4:Y:S01]  /*1e950*/  LDL.LU.64 R26, [R1+0x7e8] ;  /* 0x0007e800011a7983 */ /* 0x000f220000300a00 */
[----:B--2---:R-:W-:Y:S01]  /*1e960*/  HMMA.16816.F32.BF16 R8, R20, R12, R8 ;  /* 0x0000000c1408723c */ /* 0x004fe20000041808 */
[----:B----4-:R-:W-:Y:S01]  /*1e970*/  STL.64 [R1+0x1ca0], R26 ;  /* 0x001ca01a01007387 */ /* 0x010fe20000100a00 */
[----:B---3--:R0:W-:Y:S03]  /*1e980*/  STL.64 [R1+0x1c98], R24 ;  /* 0x001c981801007387 */ /* 0x0081e60000100a00 */
[----:B0-----:R-:W2:Y:S01]  /*1e990*/  LDL.LU.64 R24, [R1+0x7f0] ;  /* 0x0007f00001187983 */ /* 0x001ea20000300a00 */
[----:B------:R-:W2:Y:S05]  /*1e9a0*/  LDL.LU.64 R26, [R1+0x7f8] ;  /* 0x0007f800011a7983 */ /* 0x000eaa0000300a00 */
[----:B------:R-:W-:Y:S02]  /*1e9b0*/  STL.64 [R1+0x1808], R18 ;  /* 0x0018081201007387 */ /* 0x000fe40000100a00 */
[----:B------:R0:W-:Y:S02]  /*1e9c0*/  STL.64 [R1+0x1800], R16 ;  /* 0x0018001001007387 */ /* 0x0001e40000100a00 */
[----:B0-----:R-:W3:Y:S01]  /*1e9d0*/  LDL.LU.64 R16, [R1+0x50] ;  /* 0x0000500001107983 */ /* 0x001ee20000300a00 */
[----:B------:R-:W4:Y:S07]  /*1e9e0*/  LDL.64 R18, [R1+0x58] ;  /* 0x0000580001127983 */ /* 0x000f2e0000100a00 */
[----:B------:R-:W-:Y:S02]  /*1e9f0*/  STL.64 [R1+0x4d0], R8 ;  /* 0x0004d00801007387 */ /* 0x000fe40000100a00 */
[----:B------:R0:W-:Y:S02]  /*1ea00*/  STL.64 [R1+0x4d8], R10 ;  /* 0x0004d80a01007387 */ /* 0x0001e40000100a00 */
[----:B0-----:R-:W3:Y:S01]  /*1ea10*/  LDL.LU.64 R10, [R1+0x1cb8] ;  /* 0x001cb800010a7983 */ /* 0x001ee20000300a00 */
[----:B------:R-:W3:Y:S02]  /*1ea20*/  LDL.LU.64 R8, [R1+0x1cb0] ;  /* 0x001cb00001087983 */ /* 0x000ee40000300a00 */
[----:B------:R-:W-:-:S02]  /*1ea30*/  IMAD.MOV.U32 R6, RZ, RZ, R12 ;  /* 0x000000ffff067224 */ /* 0x000fc400078e000c */
[----:B------:R-:W-:Y:S02]  /*1ea40*/  IMAD.MOV.U32 R3, RZ, RZ, R13 ;  /* 0x000000ffff037224 */ /* 0x000fe400078e000d */
[----:B------:R-:W2:Y:S01]  /*1ea50*/  LDL.LU.64 R12, [R1+0x7a0] ;  /* 0x0007a000010c7983 */ /* 0x000ea20000300a00 */
[----:B------:R-:W2:Y:S01]  /*1ea60*/  LDL.LU.64 R14, [R1+0x7a8] ;  /* 0x0007a800010e7983 */ /* 0x000ea20000300a00 */
[C---:B---3--:R-:W-:Y:S11]  /*1ea70*/  HMMA.16816.F32.BF16 R8, R20.reuse, R16, R8 ;  /* 0x000000101408723c */ /* 0x048ff60000041808 */
[----:B------:R-:W-:Y:S11]  /*1ea80*/  @!UPT UIADD3 URZ, URZ, URZ, URZ ;  /* 0x0000003f3f3ff290 */ /* 0x000ff6000fffe03f */
[----:B------:R-:W-:Y:S01]  /*1ea90*/  @!UPT UIADD3 URZ, URZ, URZ, URZ ;  /* 0x0000003f3f3ff290 */ /* 0x000fe2000fffe03f */
[----:B------:R0:W-:Y:S01]  /*1eaa0*/  STL.64 [R1+0x4c0], R8 ;  /* 0x0004c00801007387 */ /* 0x0001e20000100a00 */
[----:B------:R-:W-:Y:S03]  /*1eab0*/  STL.64 [R1+0x4c8], R10 ;  /* 0x0004c80a01007387 */ /* 0x000fe60000100a00 */
[----:B0-----:R-:W2:Y:S01]  /*1eac0*/  LDL.LU.64 R8, [R1+0x1ca8] ;  /* 0x001ca80001087983 */ /* 0x001ea20000300a00 */
[----:B----4-:R-:W-:Y:S02]  /*1ead0*/  STL.64 [R1+0x1c78], R18 ;  /* 0x001c781201007387 */ /* 0x010fe40000100a00 */
[----:B------:R0:W-:Y:S02]  /*1eae0*/  STL.64 [R1+0x1c70], R16 ;  /* 0x001c701001007387 */ /* 0x0001e40000100a00 */
[----:B0-----:R-:W3:Y:S01]  /*1eaf0*/  LDL.LU.64 R16, [R1+0x790] ;  /* 0x0007900001107983 */ /* 0x001ee20000300a00 */
[----:B------:R-:W3:Y:S01]  /*1eb00*/  LDL.LU.64 R18, [R1+0x798] ;  /* 0x0007980001127983 */ /* 0x000ee20000300a00 */
[----:B--2---:R-:W-:Y:S01]  /*1eb10*/  HMMA.16816.F32.BF16 R24, R20, R8, R24 ;  /* 0x000000081418723c */ /* 0x004fe20000041818 */
[----:B------:R-:W-:-:S02]  /*1eb20*/  IMAD.MOV.U32 R2, RZ, RZ, R8 ;  /* 0x000000ffff027224 */ /* 0x000fc400078e0008 */
[----:B------:R-:W-:Y:S11]  /*1eb30*/  IMAD.MOV.U32 R0, RZ, RZ, R9 ;  /* 0x000000ffff007224 */ /* 0x000ff600078e0009 */
[----:B------:R-:W-:Y:S09]  /*1eb40*/  @!UPT UIADD3 URZ, URZ, URZ, URZ ;  /* 0x0000003f3f3ff290 */ /* 0x000ff2000fffe03f */
[----:B------:R-:W-:Y:S01]  /*1eb50*/  STL.64 [R1+0x4b0], R24 ;  /* 0x0004b01801007387 */ /* 0x000fe20000100a00 */
[----:B------:R0:W-:Y:S03]  /*1eb60*/  STL.64 [R1+0x4b8], R26 ;  /* 0x0004b81a01007387 */ /* 0x0001e60000100a00 */
[----:B0-----:R-:W2:Y:S01]  /*1eb70*/  LDL.LU.64 R26, [R1+0x1ca0] ;  /* 0x001ca000011a7983 */ /* 0x001ea20000300a00 */
[----:B------:R-:W2:Y:S02]  /*1eb80*/  LDL.LU.64 R24, [R1+0x1c98] ;  /* 0x001c980001187983 */ /* 0x000ea40000300a00 */
[----:B------:R-:W2:Y:S02]  /*1eb90*/  LDL.LU.64 R8, [R1+0x1c90] ;  /* 0x001c900001087983 */ /* 0x000ea40000300a00 */
[C---:B--2---:R-:W-:Y:S11]  /*1eba0*/  HMMA.16816.F32.BF16 R24, R20.reuse, R8, R24 ;  /* 0x000000081418723c */ /* 0x044ff60000041818 */
[----:B------:R-:W-:Y:S11]  /*1ebb0*/  @!UPT UIADD3 URZ, URZ, URZ, URZ ;  /* 0x0000003f3f3ff290 */ /* 0x000ff6000fffe03f */
[----:B------:R-:W-:Y:S01]  /*1ebc0*/  @!UPT UIADD3 URZ, URZ, URZ, URZ ;  /* 0x0000003f3f3ff290 */ /* 0x000fe2000fffe03f */
[----:B------:R-:W-:Y:S01]  /*1ebd0*/  STL.64 [R1+0x3f0], R24 ;  /* 0x0003f01801007387 */ /* 0x000fe20000100a00 */
[----:B------:R0:W-:Y:S02]  /*1ebe0*/  STL [R1+0x3f8], R26 ;  /* 0x0003f81a01007387 */ /* 0x0001e40000100800 */
[----:B------:R-:W-:Y:S02]  /*1ebf0*/  IMAD.MOV.U32 R28, RZ, RZ, R27 ;  /* 0x000000ffff1c7224 */ /* 0x000fe400078e001b */
[----:B0-----:R-:W3:Y:S01]  /*1ec00*/  LDL.LU.64 R26, [R1+0x1c88] ;  /* 0x001c8800011a7983 */ /* 0x001ee20000300a00 */
[----:B------:R-:W3:Y:S01]  /*1ec10*/  LDL.LU.64 R24, [R1+0x1c80] ;  /* 0x001c800001187983 */ /* 0x000ee20000300a00 */
[----:B------:R-:W-:Y:S01]  /*1ec20*/  HMMA.16816.F32.BF16 R20, R20, R4, R12 ;  /* 0x000000041414723c */ /* 0x000fe2000004180c */
[----:B------:R0:W-:Y:S02]  /*1ec30*/  STL.64 [R1+0x1c68], R8 ;  /* 0x001c680801007387 */ /* 0x0001e40000100a00 */
[----:B0-----:R-:W2:Y:S01]  /*1ec40*/  LDL.LU.64 R8, [R1+0x780] ;  /* 0x0007800001087983 */ /* 0x001ea20000300a00 */
[----:B------:R-:W2:Y:S02]  /*1ec50*/  LDL.LU.64 R10, [R1+0x788] ;  /* 0x00078800010a7983 */ /* 0x000ea40000300a00 */
[----:B------:R-:W-:Y:S02]  /*1ec60*/  STL [R1+0x16f8], R28 ;  /* 0x0016f81c01007387 */ /* 0x000fe40000100800 */
[----:B------:R-:W4:Y:S01]  /*1ec70*/  LDL.LU.64 R12, [R1+0x760] ;  /* 0x00076000010c7983 */ /* 0x000f220000300a00 */
[----:B------:R-:W4:Y:S11]  /*1ec80*/  LDL.LU.64 R14, [R1+0x768] ;  /* 0x00076800010e7983 */ /* 0x000f360000300a00 */
[----:B------:R-:W-:Y:S03]  /*1ec90*/  @!UPT UIADD3 URZ, URZ, URZ, URZ ;  /* 0x0000003f3f3ff290 */ /* 0x000fe6000fffe03f */
[----:B------:R-:W-:Y:S01]  /*1eca0*/  STL.64 [R1+0x15b0], R22 ;  /* 0x0015b01601007387 */ /* 0x000fe20000100a00 */
[----:B------:R0:W-:Y:S02]  /*1ecb0*/  STL.64 [R1+0x15a8], R20 ;  /* 0x0015a81401007387 */ /* 0x0001e40000100a00 */
[----:B0-----:R-:W-:Y:S02]  /*1ecc0*/  IMAD.MOV.U32 R20, RZ, RZ, R6 ;  /* 0x000000ffff147224 */ /* 0x001fe400078e0006 */
[----:B------:R-:W-:-:S07]  /*1ecd0*/  IMAD.MOV.U32 R21, RZ, RZ, R3 ;  /* 0x000000ffff157224 */ /* 0x000fce00078e0003 */
[C---:B---3--:R-:W-:Y:S01]  /*1ece0*/  HMMA.16816.F32.BF16 R20, R24.reuse, R20, R16 ;  /* 0x000000141814723c */ /* 0x048fe20000041810 */
[----:B------:R-:W3:Y:S01]  /*1ecf0*/  LDL.LU.64 R18, [R1+0x1c78] ;  /* 0x001c780001127983 */ /* 0x000ee20000300a00 */
[----:B------:R-:W2:Y:S11]  /*1ed00*/  LDL.LU.64 R16, [R1+0x1c70] ;  /* 0x001c700001107983 */ /* 0x000eb60000300a00 */
[----:B------:R-:W-:Y:S10]  /*1ed10*/  @!UPT UIADD3 URZ, URZ, URZ, URZ ;  /* 0x0000003f3f3ff290 */ /* 0x000ff4000fffe03f */
[----:B------:R-:W-:Y:S01]  /*1ed20*/  STL.64 [R1+0x790], R20 ;  /* 0x0007901401007387 */ /* 0x000fe20000100a00 */
[----:B------:R0:W-:Y:S03]  /*1ed30*/  STL.64 [R1+0x798], R22 ;  /* 0x0007981601007387 */ /* 0x0001e60000100a00 */
[----:B0-----:R-:W3:Y:S01]  /*1ed40*/  LDL.64 R22, [R1+0xa8] ;  /* 0x0000a80001167983 */ /* 0x001ee20000100a00 */
[----:B------:R-:W-:Y:S01]  /*1ed50*/  IMAD.MOV.U32 R21, RZ, RZ, R0 ;  /* 0x000000ffff157224 */ /* 0x000fe200078e0000 */
[----:B--2---:R-:W-:Y:S11]  /*1ed60*/  HMMA.16816.F32.BF16 R8, R24, R16, R8 ;  /* 0x000000101808723c */ /* 0x004ff60000041808 */
[----:B------:R-:W-:Y:S11]  /*1ed70*/  @!UPT UIADD3 URZ, URZ, URZ, URZ ;  /* 0x0000003f3f3ff290 */ /* 0x000ff6000fffe03f */
[----:B------:R-:W-:Y:S02]  /*1ed80*/  @!UPT UIADD3 URZ, URZ, URZ, URZ ;  /* 0x0000003f3f3ff290 */ /* 0x000fe4000fffe03f */
[----:B------:R-:W-:Y:S02]  /*1ed90*/  IMAD.MOV.U32 R0, RZ, RZ, R8 ;  /* 0x000000ffff007224 */ /* 0x000fe400078e0008 */
[----:B------:R-:W-:Y:S01]  /*1eda0*/  IMAD.MOV.U32 R29, RZ, RZ, R9 ;  /* 0x000000ffff1d7224 */ /* 0x000fe200078e0009 */
[----:B---3--:R-:W-:Y:S01]  /*1edb0*/  STL.64 [R1+0x1c30], R22 ;  /* 0x001c301601007387 */ /* 0x008fe20000100a00 */
[----:B------:R-:W4:Y:S02]  /*1edc0*/  LDL.LU.64 R8, [R1+0x1c68] ;  /* 0x001c680001087983 */ /* 0x000f240000300a00 */
[----:B------:R0:W-:Y:S02]  /*1edd0*/  STL.64 [R1+0x1bc0], R18 ;  /* 0x001bc01201007387 */ /* 0x0001e40000100a00 */
[----:B------:R-:W2:Y:S01]  /*1ede0*/  LDL.LU.64 R16, [R1+0x770] ;  /* 0x0007700001107983 */ /* 0x000ea20000300a00 */
[----:B0-----:R-:W2:Y:S01]  /*1edf0*/  LDL.LU.64 R18, [R1+0x778] ;  /* 0x0007780001127983 */ /* 0x001ea20000300a00 */
[----:B------:R-:W-:-:S02]  /*1ee00*/  IMAD.MOV.U32 R20, RZ, RZ, R2 ;  /* 0x000000ffff147224 */ /* 0x000fc400078e0002 */
[----:B------:R-:W-:Y:S02]  /*1ee10*/  IMAD.MOV.U32 R3, RZ, RZ, R10 ;  /* 0x000000ffff037224 */ /* 0x000fe400078e000a */
[----:B------:R-:W-:-:S05]  /*1ee20*/  IMAD.MOV.U32 R2, RZ, RZ, R11 ;  /* 0x000000ffff027224 */ /* 0x000fca00078e000b */
[----:B------:R-:W-:Y:S01]  /*1ee30*/  STL [R1+0x1468], R2 ;  /* 0x0014680201007387 */ /* 0x000fe20000100800 */
[----:B------:R-:W-:Y:S02]  /*1ee40*/  STL [R1+0x1464], R3 ;  /* 0x0014640301007387 */ /* 0x000fe40000100800 */
[----:B------:R-:W-:Y:S02]  /*1ee50*/  STL [R1+0x1460], R29 ;  /* 0x0014601d01007387 */ /* 0x000fe40000100800 */
[----:B------:R0:W-:Y:S01]  /*1ee60*/  STL [R1+0x145c], R0 ;  /* 0x00145c0001007387 */ /* 0x0001e20000100800 */
[C---:B----4-:R-:W-:Y:S08]  /*1ee70*/  HMMA.16816.F32.BF16 R8, R24.reuse, R8, R12 ;  /* 0x000000081808723c */ /* 0x050ff0000004180c */
[----:B--2---:R-:W-:Y:S11]  /*1ee80*/  HMMA.16816.F32.BF16 R16, R24, R20, R16 ;  /* 0x000000141810723c */ /* 0x004ff60000041810 */
[----:B------:R-:W-:Y:S05]  /*1ee90*/  @!UPT UIADD3 URZ, URZ, URZ, URZ ;  /* 0x0000003f3f3ff290 */ /* 0x000fea000fffe03f */
[----:B0-----:R-:W-:-:S07]  /*1eea0*/  IMAD.MOV.U32 R0, RZ, RZ, R11 ;  /* 0x000000ffff007224 */ /* 0x001fce00078e000b */
[----:B------:R-:W-:Y:S01]  /*1eeb0*/  STL.64 [R1+0x770], R16 ;  /* 0x0007701001007387 */ /* 0x000fe20000100a00 */
[----:B------:R-:W-:Y:S02]  /*1eec0*/  STL.64 [R1+0x778], R18 ;  /* 0x0007781201007387 */ /* 0x000fe40000100a00 */
[----:B------:R-:W2:Y:S02]  /*1eed0*/  LDL R11, [R1+0xc90] ;  /* 0x000c9000010b7983 */ /* 0x000ea40000100800 */
[----:B------:R-:W-:Y:S02]  /*1eee0*/  IMAD.MOV.U32 R2, RZ, RZ, R8 ;  /* 0x000000ffff027224 */ /* 0x000fe400078e0008 */
[----:B------:R-:W-:Y:S02]  /*1eef0*/  IMAD.MOV.U32 R3, RZ, RZ, R9 ;  /* 0x000000ffff037224 */ /* 0x000fe400078e0009 */
[----:B------:R-:W-:Y:S01]  /*1ef00*/  IMAD.MOV.U32 R29, RZ, RZ, R10 ;  /* 0x000000ffff1d7224 */ /* 0x000fe200078e000a */
[----:B--2---:R0:W-:Y:S01]  /*1ef10*/  STL [R1+0x1c60], R11 ;  /* 0x001c600b01007387 */ /* 0x0041e20000100800 */
[----:B------:R-:W2:Y:S03]  /*1ef20*/  LDL.LU.64 R8, [R1+0x6f0] ;  /* 0x0006f00001087983 */ /* 0x000ea60000300a00 */
[----:B0-----:R-:W2:Y:S01]  /*1ef30*/  LDL.LU.64 R10, [R1+0x6f8] ;  /* 0x0006f800010a7983 */ /* 0x001ea20000300a00 */
[----:B------:R-:W3:Y:S02]  /*1ef40*/  LDL.LU R12, [R1+0x4f0] ;  /* 0x0004f000010c7983 */ /* 0x000ee40000300800 */
[----:B------:R-:W3:Y:S02]  /*1ef50*/  LDL.LU R13, [R1+0x4f4] ;  /* 0x0004f400010d7983 */ /* 0x000ee40000300800 */
[----:B------:R-:W4:Y:S01]  /*1ef60*/  LDL.LU R14, [R1+0x4f8] ;  /* 0x0004f800010e7983 */ /* 0x000f220000300800 */
[----:B------:R-:W4:Y:S04]  /*1ef70*/  LDL.LU R15, [R1+0x4fc] ;  /* 0x0004fc00010f7983 */ /* 0x000f280000300800 */
[----:B----4-:R0:W-:Y:S01]  /*1ef80*/  STL.64 [R1+0x1c40], R14 ;  /* 0x001c400e01007387 */ /* 0x0101e20000100a00 */
[----:B---3--:R-:W-:Y:S03]  /*1ef90*/  STL.64 [R1+0x1c38], R12 ;  /* 0x001c380c01007387 */ /* 0x008fe60000100a00 */
[----:B0-----:R-:W3:Y:S04]  /*1efa0*/  LDL.64 R14, [R1+0x108] ;  /* 0x00010800010e7983 */ /* 0x001ee80000100a00 */
[----:B---3--:R0:W-:Y:S04]  /*1efb0*/  STL.64 [R1+0x1c58], R14 ;  /* 0x001c580e01007387 */ /* 0x0081e80000100a00 */
[----:B0-----:R-:W3:Y:S01]  /*1efc0*/  LDL.64 R14, [R1+0x118] ;  /* 0x00011800010e7983 */ /* 0x001ee20000100a00 */
[----:B------:R-:W4:Y:S02]  /*1efd0*/  LDL.LU R16, [R1+0x400] ;  /* 0x0004000001107983 */ /* 0x000f240000300800 */
[----:B------:R-:W4:Y:S02]  /*1efe0*/  LDL.LU R17, [R1+0x404] ;  /* 0x0004040001117983 */ /* 0x000f240000300800 */
[----:B------:R-:W3:Y:S01]  /*1eff0*/  LDL.LU R18, [R1+0x408] ;  /* 0x0004080001127983 */ /* 0x000ee20000300800 */
[----:B------:R-:W3:Y:S01]  /*1f000*/  LDL.LU R19, [R1+0x40c] ;  /* 0x00040c0001137983 */ /* 0x000ee20000300800 */
[----:B--2---:R-:W-:Y:S03]  /*1f010*/  HMMA.16816.F32.BF16 R24, R24, R4, R8 ;  /* 0x000000041818723c */ /* 0x004fe60000041808 */
[----:B---3--:R-:W-:Y:S01]  /*1f020*/  STL.64 [R1+0x1c50], R18 ;  /* 0x001c501201007387 */ /* 0x008fe20000100a00 */
[----:B----4-:R0:W-:Y:S03]  /*1f030*/  STL.64 [R1+0x1c48], R16 ;  /* 0x001c481001007387 */ /* 0x0101e60000100a00 */
[----:B0-----:R-:W2:Y:S01]  /*1f040*/  LDL.LU R16, [R1+0x620] ;  /* 0x0006200001107983 */ /* 0x001ea20000300800 */
[----:B------:R-:W2:Y:S02]  /*1f050*/  LDL.LU R17, [R1+0x624] ;  /* 0x0006240001117983 */ /* 0x000ea40000300800 */
[----:B------:R-:W2:Y:S02]  /*1f060*/  LDL.LU R18, [R1+0x628] ;  /* 0x0006280001127983 */ /* 0x000ea40000300800 */
[----:B------:R-:W2:Y:S01]  /*1f070*/  LDL.LU R19, [R1+0x62c] ;  /* 0x00062c0001137983 */ /* 0x000ea20000300800 */
[----:B------:R-:W3:Y:S01]  /*1f080*/  LDL.64 R22, [R1+0xd8] ;  /* 0x0000d80001167983 */ /* 0x000ee20000100a00 */
[----:B------:R-:W-:Y:S02]  /*1f090*/  STL [R1+0x1478], R0 ;  /* 0x0014780001007387 */ /* 0x000fe40000100800 */
[----:B------:R-:W-:Y:S02]  /*1f0a0*/  STL [R1+0x1474], R29 ;  /* 0x0014741d01007387 */ /* 0x000fe40000100800 */
[----:B------:R-:W-:Y:S01]  /*1f0b0*/  STL [R1+0x1470], R3 ;  /* 0x0014700301007387 */ /* 0x000fe20000100800 */
[----:B------:R-:W-:Y:S01]  /*1f0c0*/  STL [R1+0x146c], R2 ;  /* 0x00146c0201007387 */ /* 0x000fe20000100800 */
[----:B------:R-:W4:Y:S03]  /*1f0d0*/  LDL.LU R11, [R1+0x1c60] ;  /* 0x001c6000010b7983 */ /* 0x000f260000300800 */
[----:B------:R0:W-:Y:S02]  /*1f0e0*/  STL.64 [R1+0x1320], R26 ;  /* 0x0013201a01007387 */ /* 0x0001e40000100a00 */
[----:B------:R-:W-:Y:S01]  /*1f0f0*/  STL.64 [R1+0x1318], R24 ;  /* 0x0013181801007387 */ /* 0x000fe20000100a00 */
[----:B0-----:R-:W2:Y:S01]  /*1f100*/  LDL.LU R26, [R1+0x38] ;  /* 0x00003800011a7983 */ /* 0x001ea20000300800 */
[----:B------:R-:W2:Y:S03]  /*1f110*/  LDL.LU R27, [R1+0x3c] ;  /* 0x00003c00011b7983 */ /* 0x000ea60000300800 */
[----:B----4-:R-:W-:Y:S02]  /*1f120*/  LDSM.16.MT88.4 R4, [R11+0x5000] ;  /* 0x005000000b04783b */ /* 0x010fe40000004200 */
[----:B------:R-:W0:Y:S02]  /*1f130*/  LDSM.16.MT88.4 R8, [R11+0x5080] ;  /* 0x005080000b08783b */ /* 0x000e240000004200 */
[----:B--2---:R1:W-:Y:S04]  /*1f140*/  STL.64 [R1+0x1b78], R26 ;  /* 0x001b781a01007387 */ /* 0x0043e80000100a00 */
[----:B-1----:R-:W2:Y:S04]  /*1f150*/  LDL.64 R26, [R1+0xf8] ;  /* 0x0000f800011a7983 */ /* 0x002ea80000100a00 */
[----:B0-----:R-:W-:Y:S01]  /*1f160*/  STL.64 [R1+0x1b50], R10 ;  /* 0x001b500a01007387 */ /* 0x001fe20000100a00 */
[----:B------:R0:W-:Y:S03]  /*1f170*/  STL.64 [R1+0x1b48], R8 ;  /* 0x001b480801007387 */ /* 0x0001e60000100a00 */
[----:B0-----:R-:W4:Y:S01]  /*1f180*/  LDL.LU R8, [R1+0xb10] ;  /* 0x000b100001087983 */ /* 0x001f220000300800 */
[----:B------:R-:W4:Y:S02]  /*1f190*/  LDL.LU R9, [R1+0xb14] ;  /* 0x000b140001097983 */ /* 0x000f240000300800 */
[----:B------:R-:W4:Y:S02]  /*1f1a0*/  LDL.LU R10, [R1+0xb18] ;  /* 0x000b1800010a7983 */ /* 0x000f240000300800 */
[----:B------:R-:W4:Y:S02]  /*1f1b0*/  LDL.LU R11, [R1+0xb1c] ;  /* 0x000b1c00010b7983 */ /* 0x000f240000300800 */
[C---:B----4-:R-:W-:Y:S11]  /*1f1c0*/  HMMA.16816.F32.BF16 R8, R4.reuse, R14, R8 ;  /* 0x0000000e0408723c */ /* 0x050ff60000041808 */
[----:B------:R-:W-:Y:S11]  /*1f1d0*/  @!UPT UIADD3 URZ, URZ, URZ, URZ ;  /* 0x0000003f3f3ff290 */ /* 0x000ff6000fffe03f */
[----:B------:R-:W-:Y:S01]  /*1f1e0*/  @!UPT UIADD3 URZ, URZ, URZ, URZ ;  /* 0x0000003f3f3ff290 */ /* 0x000fe2000fffe03f */
[----:B------:R0:W-:Y:S01]  /*1f1f0*/  STL.64 [R1+0xb10], R8 ;  /* 0x000b100801007387 */ /* 0x0001e20000100a00 */
[----:B------:R1:W-:Y:S02]  /*1f200*/  STL.64 [R1+0xb18], R10 ;  /* 0x000b180a01007387 */ /* 0x0003e40000100a00 */
[----:B0-----:R-:W-:Y:S02]  /*1f210*/  IMAD.MOV.U32 R9, RZ, RZ, R14 ;  /* 0x000000ffff097224 */ /* 0x001fe400078e000e */
[----:B------:R-:W-:Y:S02]  /*1f220*/  IMAD.MOV.U32 R8, RZ, RZ, R15 ;  /* 0x000000ffff087224 */ /* 0x000fe400078e000f */
[----:B------:R-:W4:Y:S01]  /*1f230*/  LDL.LU.64 R14, [R1+0x1c58] ;  /* 0x001c5800010e7983 */ /* 0x000f220000300a00 */
[----:B------:R-:W-:Y:S01]  /*1f240*/  STL [R1+0x1b60], R9 ;  /* 0x001b600901007387 */ /* 0x000fe20000100800 */
[----:B----4-:R-:W-:Y:S01]  /*1f250*/  HMMA.16816.F32.BF16 R16, R4, R14, R16 ;  /* 0x0000000e0410723c */ /* 0x010fe20000041810 */
[----:B-1----:R-:W-:-:S02]  /*1f260*/  IMAD.MOV.U32 R11, RZ, RZ, R14 ;  /* 0x000000ffff0b7224 */ /* 0x002fc400078e000e */
[----:B------:R-:W-:Y:S11]  /*1f270*/  IMAD.MOV.U32 R10, RZ, RZ, R15 ;  /* 0x000000ffff0a7224 */ /* 0x000ff600078e000f */
[----:B------:R-:W-:Y:S09]  /*1f280*/  @!UPT UIADD3 URZ, URZ, URZ, URZ ;  /* 0x0000003f3f3ff290 */ /* 0x000ff2000fffe03f */
[----:B------:R-:W-:Y:S01]  /*1f290*/  STL.64 [R1+0xae0], R16 ;  /* 0x000ae01001007387 */ /* 0x000fe20000100a00 */
[----:B------:R0:W-:Y:S03]  /*1f2a0*/  STL.64 [R1+0xae8], R18 ;  /* 0x000ae81201007387 */ /* 0x0001e60000100a00 */
[----:B0-----:R-:W3:Y:S01]  /*1f2b0*/  LDL.LU.64 R18, [R1+0x1c50] ;  /* 0x001c500001127983 */ /* 0x001ee20000300a00 */
[----:B------:R-:W3:Y:S02]  /*1f2c0*/  LDL.LU.64 R16, [R1+0x1c48] ;  /* 0x001c480001107983 */ /* 0x000ee40000300a00 */
[----:B------:R-:W2:Y:S02]  /*1f2d0*/  LDL.LU.64 R14, [R1+0x1c40] ;  /* 0x001c4000010e7983 */ /* 0x000ea40000300a00 */
[----:B------:R-:W2:Y:S01]  /*1f2e0*/  LDL.LU.64 R12, [R1+0x1c38] ;  /* 0x001c3800010c7983 */ /* 0x000ea20000300a00 */
[----:B------:R0:W-:Y:S01]  /*1f2f0*/  STL.64 [R1+0x1c18], R10 ;  /* 0x001c180a01007387 */ /* 0x0001e20000100a00 */
[----:B------:R-:W-:Y:S03]  /*1f300*/  STL [R1+0x1c10], R8 ;  /* 0x001c100801007387 */ /* 0x000fe60000100800 */
[----:B0-----:R-:W4:Y:S01]  /*1f310*/  LDL.64 R10, [R1+0xe8] ;  /* 0x0000e800010a7983 */ /* 0x001f220000100a00 */
[----:B--2---:R-:W-:Y:S11]  /*1f320*/  HMMA.16816.F32.BF16 R12, R4, R26, R12 ;  /* 0x0000001a040c723c */ /* 0x004ff6000004180c */
[----:B------:R-:W-:Y:S11]  /*1f330*/  @!UPT UIADD3 URZ, URZ, URZ, URZ ;  /* 0x0000003f3f3ff290 */ /* 0x000ff6000fffe03f */
[----:B------:R-:W-:Y:S01]  /*1f340*/  @!UPT UIADD3 URZ, URZ, URZ, URZ ;  /* 0x0000003f3f3ff290 */ /* 0x000fe2000fffe03f */
[----:B------:R0:W-:Y:S01]  /*1f350*/  STL.64 [R1+0xad0], R12 ;  /* 0x000ad00c01007387 */ /* 0x0001e20000100a00 */
[----:B------:R-:W-:Y:S02]  /*1f360*/  STL.64 [R1+0xad8], R14 ;  /* 0x000ad80e01007387 */ /* 0x000fe40000100a00 */
[----:B0-----:R-:W-:Y:S02]  /*1f370*/  IMAD.MOV.U32 R13, RZ, RZ, R26 ;  /* 0x000000ffff0d7224 */ /* 0x001fe400078e001a */
[----:B------:R-:W-:Y:S02]  /*1f380*/  IMAD.MOV.U32 R12, RZ, RZ, R27 ;  /* 0x000000ffff0c7224 */ /* 0x000fe400078e001b */
[----:B------:R-:W2:Y:S04]  /*1f390*/  LDL.64 R26, [R1+0x48] ;  /* 0x00004800011a7983 */ /* 0x000ea80000100a00 */
[----:B--2---:R0:W-:Y:S01]  /*1f3a0*/  STL.64 [R1+0x1b90], R26 ;  /* 0x001b901a01007387 */ /* 0x0041e20000100a00 */
[----:B------:R-:W2:Y:S02]  /*1f3b0*/  LDL.LU R24, [R1+0x490] ;  /* 0x0004900001187983 */ /* 0x000ea40000300800 */
[----:B------:R-:W2:Y:S01]  /*1f3c0*/  LDL.LU R25, [R1+0x494] ;  /* 0x0004940001197983 */ /* 0x000ea20000300800 */
[----:B0-----:R-:W2:Y:S01]  /*1f3d0*/  LDL.LU R26, [R1+0x498] ;  /* 0x00049800011a7983 */ /* 0x001ea20000300800 */
[----:B------:R-:W2:Y:S02]  /*1f3e0*/  LDL.LU R27, [R1+0x49c] ;  /* 0x00049c00011b7983 */ /* 0x000ea40000300800 */
[----:B----4-:R-:W-:-:S02]  /*1f3f0*/  IMAD.MOV.U32 R28, RZ, RZ, R10 ;  /* 0x000000ffff1c7224 */ /* 0x010fc400078e000a */
[----:B------:R-:W-:Y:S01]  /*1f400*/  IMAD.MOV.U32 R3, RZ, RZ, R11 ;  /* 0x000000ffff037224 */ /* 0x000fe200078e000b */
[C---:B--2---:R-:W-:Y:S08]  /*1f410*/  HMMA.16816.F32.BF16 R24, R4.reuse, R10, R24 ;  /* 0x0000000a0418723c */ /* 0x044ff00000041818 */
[----:B---3--:R-:W-:Y:S11]  /*1f420*/  HMMA.16816.F32.BF16 R8, R4, R22, R16 ;  /* 0x000000160408723c */ /* 0x008ff60000041810 */
[----:B------:R-:W-:Y:S04]  /*1f430*/  @!UPT UIADD3 URZ, URZ, URZ, URZ ;  /* 0x0000003f3f3ff290 */ /* 0x000fe8000fffe03f */
[----:B------:R0:W-:Y:S01]  /*1f440*/  STL.64 [R1+0xac0], R24 ;  /* 0x000ac01801007387 */ /* 0x0001e20000100a00 */
[----:B------:R1:W-:Y:S07]  /*1f450*/  STL.64 [R1+0xac8], R26 ;  /* 0x000ac81a01007387 */ /* 0x0003ee0000100a00 */
[----:B------:R-:W-:Y:S02]  /*1f460*/  STL.64 [R1+0x9c0], R8 ;  /* 0x0009c00801007387 */ /* 0x000fe40000100a00 */
[----:B------:R-:W-:Y:S01]  /*1f470*/  STL.64 [R1+0x9c8], R10 ;  /* 0x0009c80a01007387 */ /* 0x000fe20000100a00 */
[----:B0-----:R-:W2:Y:S01]  /*1f480*/  LDL.LU R24, [R1+0x1e0] ;  /* 0x0001e00001187983 */ /* 0x001ea20000300800 */
[----:B------:R-:W2:Y:S02]  /*1f490*/  LDL.LU R25, [R1+0x1e4] ;  /* 0x0001e40001197983 */ /* 0x000ea40000300800 */
[----:B-1----:R-:W3:Y:S02]  /*1f4a0*/  LDL.LU R26, [R1+0x1e8] ;  /* 0x0001e800011a7983 */ /* 0x002ee40000300800 */
[----:B------:R-:W3:Y:S02]  /*1f4b0*/  LDL.LU R27, [R1+0x1ec] ;  /* 0x0001ec00011b7983 */ /* 0x000ee40000300800 */
[----:B---3--:R0:W-:Y:S01]  /*1f4c0*/  STL.64 [R1+0x1ba0], R26 ;  /* 0x001ba01a01007387 */ /* 0x0081e20000100a00 */
[----:B--2---:R-:W-:Y:S03]  /*1f4d0*/  STL.64 [R1+0x1b98], R24 ;  /* 0x001b981801007387 */ /* 0x004fe60000100a00 */
[----:B0-----:R-:W2:Y:S04]  /*1f4e0*/  LDL R26, [R1+0x68] ;  /* 0x00006800011a7983 */ /* 0x001ea80000100800 */
[----:B------:R-:W2:Y:S01]  /*1f4f0*/  LDL R27, [R1+0x6c] ;  /* 0x00006c00011b7983 */ /* 0x000ea20000100800 */
        /* <DEDUP_REMOVED lines=8> */
[----:B0-----:R-:W3:Y:S04]  /*1f580*/  LDL.64 R18, [R1+0x98] ;  /* 0x0000980001127983 */ /* 0x001ee80000100a00 */
[----:B---3--:R-:W-:Y:S01]  /*1f590*/  STL.64 [R1+0x1bf8], R18 ;  /* 0x001bf81201007387 */ /* 0x008fe20000100a00 */
[----:B--2---:R0:W-:Y:S03]  /*1f5a0*/  STL.64 [R1+0x1bb8], R26 ;  /* 0x001bb81a01007387 */ /* 0x0041e60000100a00 */
[----:B0-----:R-:W2:Y:S04]  /*1f5b0*/  LDL.64 R26, [R1+0x78] ;  /* 0x00007800011a7983 */ /* 0x001ea80000100a00 */
[----:B--2---:R0:W-:Y:S01]  /*1f5c0*/  STL.64 [R1+0x1bd8], R26 ;  /* 0x001bd81a01007387 */ /* 0x0041e20000100a00 */
[----:B------:R-:W2:Y:S02]  /*1f5d0*/  LDL.LU R24, [R1+0x210] ;  /* 0x0002100001187983 */ /* 0x000ea40000300800 */
[----:B------:R-:W2:Y:S01]  /*1f5e0*/  LDL.LU R25, [R1+0x214] ;  /* 0x0002140001197983 */ /* 0x000ea20000300800 */
[----:B0-----:R-:W3:Y:S01]  /*1f5f0*/  LDL.LU R26, [R1+0x218] ;  /* 0x00021800011a7983 */ /* 0x001ee20000300800 */
[----:B------:R-:W3:Y:S02]  /*1f600*/  LDL.LU R27, [R1+0x21c] ;  /* 0x00021c00011b7983 */ /* 0x000ee40000300800 */
[----:B------:R-:W4:Y:S02]  /*1f610*/  LDL.LU R16, [R1+0x2f0] ;  /* 0x0002f00001107983 */ /* 0x000f240000300800 */
[----:B------:R-:W4:Y:S01]  /*1f620*/  LDL.LU R17, [R1+0x2f4] ;  /* 0x0002f40001117983 */ /* 0x000f220000300800 */
[----:B------:R-:W2:Y:S01]  /*1f630*/  LDL.LU R18, [R1+0x2f8] ;  /* 0x0002f80001127983 */ /* 0x000ea20000300800 */
[----:B------:R-:W2:Y:S02]  /*1f640*/  LDL.LU R19, [R1+0x2fc] ;  /* 0x0002fc0001137983 */ /* 0x000ea40000300800 */
[----:B------:R-:W2:Y:S02]  /*1f650*/  LDL.LU R8, [R1+0x320] ;  /* 0x0003200001087983 */ /* 0x000ea40000300800 */
[----:B------:R-:W2:Y:S01]  /*1f660*/  LDL.LU R9, [R1+0x324] ;  /* 0x0003240001097983 */ /* 0x000ea20000300800 */
[----:B------:R-:W2:Y:S01]  /*1f670*/  LDL.LU R10, [R1+0x328] ;  /* 0x00032800010a7983 */ /* 0x000ea20000300800 */
[----:B------:R-:W2:Y:S02]  /*1f680*/  LDL.LU R11, [R1+0x32c] ;  /* 0x00032c00010b7983 */ /* 0x000ea40000300800 */
[----:B------:R-:W3:Y:S02]  /*1f690*/  LDL.LU R20, [R1+0x3a0] ;  /* 0x0003a00001147983 */ /* 0x000ee40000300800 */
[----:B------:R-:W-:Y:S01]  /*1f6a0*/  IMAD.MOV.U32 R15, RZ, RZ, R22 ;  /* 0x000000ffff0f7224 */ /* 0x000fe200078e0016 */
[----:B------:R-:W3:Y:S01]  /*1f6b0*/  LDL.LU R21, [R1+0x3a4] ;  /* 0x0003a40001157983 */ /* 0x000ee20000300800 */
[----:B------:R-:W-:-:S02]  /*1f6c0*/  IMAD.MOV.U32 R14, RZ, RZ, R23 ;  /* 0x000000ffff0e7224 */ /* 0x000fc400078e0017 */
[----:B------:R-:W3:Y:S02]  /*1f6d0*/  LDL.LU R22, [R1+0x3a8] ;  /* 0x0003a80001167983 */ /* 0x000ee40000300800 */
[----:B------:R-:W3:Y:S01]  /*1f6e0*/  LDL.LU R23, [R1+0x3ac] ;  /* 0x0003ac0001177983 */ /* 0x000ee20000300800 */
[----:B--2---:R0:W-:Y:S01]  /*1f6f0*/  STL.64 [R1+0x1c28], R10 ;  /* 0x001c280a01007387 */ /* 0x0041e20000100a00 */
[----:B------:R-:W-:Y:S03]  /*1f700*/  STL.64 [R1+0x1c20], R8 ;  /* 0x001c200801007387 */ /* 0x000fe60000100a00 */
[----:B0-----:R-:W2:Y:S01]  /*1f710*/  LDL.64 R10, [R1+0xc8] ;  /* 0x0000c800010a7983 */ /* 0x001ea20000100a00 */
[----:B------:R0:W-:Y:S02]  /*1f720*/  STL.64 [R1+0x1c08], R18 ;  /* 0x001c081201007387 */ /* 0x0001e40000100a00 */
[----:B----4-:R-:W-:Y:S01]  /*1f730*/  STL.64 [R1+0x1c00], R16 ;  /* 0x001c001001007387 */ /* 0x010fe20000100a00 */
[----:B0-----:R-:W4:Y:S01]  /*1f740*/  LDL.64 R18, [R1+0xb8] ;  /* 0x0000b80001127983 */ /* 0x001f220000100a00 */
[----:B---3--:R-:W-:Y:S02]  /*1f750*/  STL.64 [R1+0x1bf0], R26 ;  /* 0x001bf01a01007387 */ /* 0x008fe40000100a00 */
[----:B------:R0:W-:Y:S02]  /*1f760*/  STL.64 [R1+0x1be8], R24 ;  /* 0x001be81801007387 */ /* 0x0001e40000100a00 */
[----:B0-----:R-:W3:Y:S01]  /*1f770*/  LDL.LU R24, [R1+0x2b0] ;  /* 0x0002b00001187983 */ /* 0x001ee20000300800 */
[----:B------:R-:W3:Y:S02]  /*1f780*/  LDL.LU R25, [R1+0x2b4] ;  /* 0x0002b40001197983 */ /* 0x000ee40000300800 */
[----:B------:R-:W3:Y:S02]  /*1f790*/  LDL.LU R26, [R1+0x2b8] ;  /* 0x0002b800011a7983 */ /* 0x000ee40000300800 */
[----:B------:R-:W3:Y:S01]  /*1f7a0*/  LDL.LU R27, [R1+0x2bc] ;  /* 0x0002bc00011b7983 */ /* 0x000ee20000300800 */
[----:B------:R-:W-:Y:S01]  /*1f7b0*/  STL.64 [R1+0x1b70], R14 ;  /* 0x001b700e01007387 */ /* 0x000fe20000100a00 */
[----:B------:R0:W-:Y:S03]  /*1f7c0*/  STL.64 [R1+0x1b68], R12 ;  /* 0x001b680c01007387 */ /* 0x0001e60000100a00 */
[----:B0-----:R-:W2:Y:S01]  /*1f7d0*/  LDL.LU R12, [R1+0x1c0] ;  /* 0x0001c000010c7983 */ /* 0x001ea20000300800 */
[----:B------:R-:W2:Y:S02]  /*1f7e0*/  LDL.LU R13, [R1+0x1c4] ;  /* 0x0001c400010d7983 */ /* 0x000ea40000300800 */
[----:B------:R-:W2:Y:S02]  /*1f7f0*/  LDL.LU R14, [R1+0x1c8] ;  /* 0x0001c800010e7983 */ /* 0x000ea40000300800 */
[----:B------:R-:W2:Y:S02]  /*1f800*/  LDL.LU R15, [R1+0x1cc] ;  /* 0x0001cc00010f7983 */ /* 0x000ea40000300800 */
[----:B--2---:R-:W-:Y:S01]  /*1f810*/  STL.64 [R1+0x1b88], R14 ;  /* 0x001b880e01007387 */ /* 0x004fe20000100a00 */
[----:B------:R0:W-:Y:S03]  /*1f820*/  STL.64 [R1+0x1b80], R12 ;  /* 0x001b800c01007387 */ /* 0x0001e60000100a00 */
[----:B0-----:R-:W2:Y:S01]  /*1f830*/  LDL.LU R12, [R1+0x1d0] ;  /* 0x0001d000010c7983 */ /* 0x001ea20000300800 */
[----:B------:R-:W2:Y:S02]  /*1f840*/  LDL.LU R13, [R1+0x1d4] ;  /* 0x0001d400010d7983 */ /* 0x000ea40000300800 */
[----:B------:R-:W2:Y:S02]  /*1f850*/  LDL.LU R14, [R1+0x1d8] ;  /* 0x0001d800010e7983 */ /* 0x000ea40000300800 */
[----:B------:R-:W2:Y:S01]  /*1f860*/  LDL.LU R15, [R1+0x1dc] ;  /* 0x0001dc00010f7983 */ /* 0x000ea20000300800 */
[C---:B------:R-:W-:Y:S01]  /*1f870*/  HMMA.16816.F32.BF16 R20, R4.reuse, R10, R20 ;  /* 0x0000000a0414723c */ /* 0x040fe20000041814 */
[----:B--2---:R-:W-:Y:S01]  /*1f880*/  STL.64 [R1+0x1bb0], R14 ;  /* 0x001bb00e01007387 */ /* 0x004fe20000100a00 */
[----:B------:R0:W-:Y:S03]  /*1f890*/  STL.64 [R1+0x1ba8], R12 ;  /* 0x001ba80c01007387 */ /* 0x0001e60000100a00 */
[----:B0-----:R-:W2:Y:S01]  /*1f8a0*/  LDL.LU R12, [R1+0x1f0] ;  /* 0x0001f000010c7983 */ /* 0x001ea20000300800 */
[----:B------:R-:W2:Y:S02]  /*1f8b0*/  LDL.LU R13, [R1+0x1f4] ;  /* 0x0001f400010d7983 */ /* 0x000ea40000300800 */
[----:B------:R-:W2:Y:S02]  /*1f8c0*/  LDL.LU R14, [R1+0x1f8] ;  /* 0x0001f800010e7983 */ /* 0x000ea40000300800 */
[----:B------:R-:W2:Y:S11]  /*1f8d0*/  LDL.LU R15, [R1+0x1fc] ;  /* 0x0001fc00010f7983 */ /* 0x000eb60000300800 */
[----:B------:R-:W-:Y:S02]  /*1f8e0*/  @!UPT UIADD3 URZ, URZ, URZ, URZ ;  /* 0x0000003f3f3ff290 */ /* 0x000fe4000fffe03f */
[----:B------:R0:W-:Y:S01]  /*1f8f0*/  STL.64 [R1+0x9b0], R20 ;  /* 0x0009b01401007387 */ /* 0x0001e20000100a00 */
[----:B------:R1:W-:Y:S02]  /*1f900*/  STL.64 [R1+0x9b8], R22 ;  /* 0x0009b81601007387 */ /* 0x0003e40000100a00 */
[----:B0-----:R-:W-:Y:S01]  /*1f910*/  IMAD.MOV.U32 R21, RZ, RZ, R10 ;  /* 0x000000ffff157224 */ /* 0x001fe200078e000a */
[----:B-1----:R-:W2:Y:S01]  /*1f920*/  LDL.LU.64 R22, [R1+0x1c30] ;  /* 0x001c300001167983 */ /* 0x002ea20000300a00 */
[----:B------:R-:W-:Y:S02]  /*1f930*/  IMAD.MOV.U32 R20, RZ, RZ, R11 ;  /* 0x000000ffff147224 */ /* 0x000fe400078e000b */
[----:B------:R-:W2:Y:S02]  /*1f940*/  LDL.LU.64 R10, [R1+0x1c28] ;  /* 0x001c2800010a7983 */ /* 0x000ea40000300a00 */
[----:B------:R-:W2:Y:S02]  /*1f950*/  LDL.LU.64 R8, [R1+0x1c20] ;  /* 0x001c200001087983 */ /* 0x000ea40000300a00 */
[----:B----4-:R-:W-:Y:S01]  /*1f960*/  IMAD.MOV.U32 R29, RZ, RZ, R19 ;  /* 0x000000ffff1d7224 */ /* 0x010fe200078e0013 */
[C---:B--2---:R-:W-:Y:S11]  /*1f970*/  HMMA.16816.F32.BF16 R8, R4.reuse, R18, R8 ;  /* 0x000000120408723c */ /* 0x044ff60000041808 */
[----:B------:R-:W-:Y:S11]  /*1f980*/  @!UPT UIADD3 URZ, URZ, URZ, URZ ;  /* 0x0000003f3f3ff290 */ /* 0x000ff6000fffe03f */
[----:B------:R-:W-:Y:S01]  /*1f990*/  @!UPT UIADD3 URZ, URZ, URZ, URZ ;  /* 0x0000003f3f3ff290 */ /* 0x000fe2000fffe03f */
[----:B------:R0:W-:Y:S01]  /*1f9a0*/  STL.64 [R1+0x9a0], R8 ;  /* 0x0009a00801007387 */ /* 0x0001e20000100a00 */
[----:B------:R1:W-:Y:S02]  /*1f9b0*/  STL.64 [R1+0x9a8], R10 ;  /* 0x0009a80a01007387 */ /* 0x0003e40000100a00 */
[----:B0-----:R-:W-:Y:S01]  /*1f9c0*/  IMAD.MOV.U32 R9, RZ, RZ, R18 ;  /* 0x000000ffff097224 */ /* 0x001fe200078e0012 */
[----:B-1----:R-:W2:Y:S01]  /*1f9d0*/  LDL.LU.64 R10, [R1+0x1c18] ;  /* 0x001c1800010a7983 */ /* 0x002ea20000300a00 */
[----:B------:R-:W4:Y:S02]  /*1f9e0*/  LDL.LU R8, [R1+0x1c10] ;  /* 0x001c100001087983 */ /* 0x000f240000300800 */
[----:B------:R-:W2:Y:S02]  /*1f9f0*/  LDL.LU.64 R18, [R1+0x1c08] ;  /* 0x001c080001127983 */ /* 0x000ea40000300a00 */
[----:B------:R-:W2:Y:S02]  /*1fa00*/  LDL.LU.64 R16, [R1+0x1c00] ;  /* 0x001c000001107983 */ /* 0x000ea40000300a00 */
[C---:B--2---:R-:W-:Y:S11]  /*1fa10*/  HMMA.16816.F32.BF16 R16, R4.reuse, R22, R16 ;  /* 0x000000160410723c */ /* 0x044ff60000041810 */
[----:B------:R-:W-:Y:S11]  /*1fa20*/  @!UPT UIADD3 URZ, URZ, URZ, URZ ;  /* 0x0000003f3f3ff290 */ /* 0x000ff6000fffe03f */
[----:B------:R-:W-:Y:S01]  /*1fa30*/  @!UPT UIADD3 URZ, URZ, URZ, URZ ;  /* 0x0000003f3f3ff290 */ /* 0x000fe2000fffe03f */
[----:B------:R-:W-:Y:S01]  /*1fa40*/  STL.64 [R1+0x990], R16 ;  /* 0x0009901001007387 */ /* 0x000fe20000100a00 */
[----:B------:R0:W-:Y:S03]  /*1fa50*/  STL.64 [R1+0x998], R18 ;  /* 0x0009981201007387 */ /* 0x0001e60000100a00 */
[----:B0-----:R-:W3:Y:S01]  /*1fa60*/  LDL.LU.64 R18, [R1+0x1bf8] ;  /* 0x001bf80001127983 */ /* 0x001ee20000300a00 */
[----:B------:R0:W-:Y:S01]  /*1fa70*/  STL.64 [R1+0x1aa8], R22 ;  /* 0x001aa81601007387 */ /* 0x0001e20000100a00 */
[C---:B---3--:R-:W-:Y:S01]  /*1fa80*/  HMMA.16816.F32.BF16 R24, R4.reuse, R18, R24 ;  /* 0x000000120418723c */ /* 0x048fe20000041818 */
[----:B0-----:R-:W-:Y:S02]  /*1fa90*/  IMAD.MOV.U32 R23, RZ, RZ, R18 ;  /* 0x000000ffff177224 */ /* 0x001fe400078e0012 */
[----:B------:R-:W-:Y:S11]  /*1faa0*/  IMAD.MOV.U32 R22, RZ, RZ, R19 ;  /* 0x000000ffff167224 */ /* 0x000ff600078e0013 */
[----:B------:R-:W-:Y:S09]  /*1fab0*/  @!UPT UIADD3 URZ, URZ, URZ, URZ ;  /* 0x0000003f3f3ff290 */ /* 0x000ff2000fffe03f */
[----:B------:R-:W-:Y:S01]  /*1fac0*/  STL.64 [R1+0x980], R24 ;  /* 0x0009801801007387 */ /* 0x000fe20000100a00 */
[----:B------:R0:W-:Y:S03]  /*1fad0*/  STL.64 [R1+0x988], R26 ;  /* 0x0009881a01007387 */ /* 0x0001e60000100a00 */
[----:B0-----:R-:W2:Y:S01]  /*1fae0*/  LDL.LU.64 R26, [R1+0x1bf0] ;  /* 0x001bf000011a7983 */ /* 0x001ea20000300a00 */
[----:B------:R-:W2:Y:S02]  /*1faf0*/  LDL.LU.64 R24, [R1+0x1be8] ;  /* 0x001be80001187983 */ /* 0x000ea40000300a00 */
[----:B------:R-:W2:Y:S02]  /*1fb00*/  LDL.LU.64 R18, [R1+0x1be0] ;  /* 0x001be00001127983 */ /* 0x000ea40000300a00 */
        /* <DEDUP_REMOVED lines=12> */
[----:B------:R0:W-:Y:S01]  /*1fbd0*/  STL.64 [R1+0x960], R16 ;  /* 0x0009601001007387 */ /* 0x0001e20000100a00 */
[----:B------:R1:W-:Y:S02]  /*1fbe0*/  STL.64 [R1+0x968], R18 ;  /* 0x0009681201007387 */ /* 0x0003e40000100a00 */
[----:B0-----:R-:W-:Y:S01]  /*1fbf0*/  IMAD.MOV.U32 R17, RZ, RZ, R26 ;  /* 0x000000ffff117224 */ /* 0x001fe200078e001a */
[----:B-1----:R-:W2:Y:S01]  /*1fc00*/  LDL.LU.64 R18, [R1+0x1bc0] ;  /* 0x001bc00001127983 */ /* 0x002ea20000300a00 */
[----:B------:R-:W-:Y:S02]  /*1fc10*/  IMAD.MOV.U32 R16, RZ, RZ, R27 ;  /* 0x000000ffff107224 */ /* 0x000fe400078e001b */
[----:B------:R-:W3:Y:S02]  /*1fc20*/  LDL.LU.64 R26, [R1+0x1bb8] ;  /* 0x001bb800011a7983 */ /* 0x000ee40000300a00 */
[C---:B---3--:R-:W-:Y:S01]  /*1fc30*/  HMMA.16816.F32.BF16 R24, R4.reuse, R26, R12 ;  /* 0x0000001a0418723c */ /* 0x048fe2000004180c */
[----:B------:R-:W3:Y:S01]  /*1fc40*/  LDL.LU.64 R14, [R1+0x1bb0] ;  /* 0x001bb000010e7983 */ /* 0x000ee20000300a00 */
[----:B------:R-:W3:Y:S11]  /*1fc50*/  LDL.LU.64 R12, [R1+0x1ba8] ;  /* 0x001ba800010c7983 */ /* 0x000ef60000300a00 */
        /* <DEDUP_REMOVED lines=21> */
[----:B--2---:R-:W-:Y:S11]  /*1fdb0*/  HMMA.16816.F32.BF16 R12, R4, R26, R12 ;  /* 0x0000001a040c723c */ /* 0x004ff6000004180c */
[----:B------:R-:W-:Y:S11]  /*1fdc0*/  @!UPT UIADD3 URZ, URZ, URZ, URZ ;  /* 0x0000003f3f3ff290 */ /* 0x000ff6000fffe03f */
[----:B------:R-:W-:Y:S01]  /*1fdd0*/  @!UPT UIADD3 URZ, URZ, URZ, URZ ;  /* 0x0000003f3f3ff290 */ /* 0x000fe2000fffe03f */
[----:B------:R-:W-:Y:S01]  /*1fde0*/  STL.64 [R1+0x920], R12 ;  /* 0x0009200c01007387 */ /* 0x000fe20000100a00 */
[----:B------:R0:W-:Y:S03]  /*1fdf0*/  STL.64 [R1+0x928], R14 ;  /* 0x0009280e01007387 */ /* 0x0001e60000100a00 */
[----:B0-----:R-:W2:Y:S01]  /*1fe00*/  LDL.LU.64 R14, [R1+0x1b70] ;  /* 0x001b7000010e7983 */ /* 0x001ea20000300a00 */
[----:B------:R-:W3:Y:S02]  /*1fe10*/  LDL.LU.64 R12, [R1+0x1b68] ;  /* 0x001b6800010c7983 */ /* 0x000ee40000300a00 */
[----:B------:R0:W-:Y:S02]  /*1fe20*/  STL.64 [R1+0x1a28], R26 ;  /* 0x001a281a01007387 */ /* 0x0001e40000100a00 */
[----:B0-----:R-:W-:Y:S02]  /*1fe30*/  IMAD.MOV.U32 R26, RZ, RZ, R19 ;  /* 0x000000ffff1a7224 */ /* 0x001fe400078e0013 */
[----:B------:R-:W-:-:S02]  /*1fe40*/  IMAD.MOV.U32 R27, RZ, RZ, R18 ;  /* 0x000000ffff1b7224 */ /* 0x000fc400078e0012 */
[----:B------:R-:W2:Y:S04]  /*1fe50*/  LDL.64 R18, [R1+0x68] ;  /* 0x0000680001127983 */ /* 0x000ea80000100a00 */
[----:B--2---:R-:W-:Y:S01]  /*1fe60*/  STL.64 [R1+0x1a60], R18 ;  /* 0x001a601201007387 */ /* 0x004fe20000100a00 */
[----:B------:R0:W-:Y:S02]  /*1fe70*/  STL.64 [R1+0x1a40], R26 ;  /* 0x001a401a01007387 */ /* 0x0001e40000100a00 */
[----:B------:R-:W2:Y:S02]  /*1fe80*/  LDL.LU R24, [R1+0x130] ;  /* 0x0001300001187983 */ /* 0x000ea40000300800 */
[----:B------:R-:W2:Y:S01]  /*1fe90*/  LDL.LU R25, [R1+0x134] ;  /* 0x0001340001197983 */ /* 0x000ea20000300800 */
[----:B0-----:R-:W2:Y:S01]  /*1fea0*/  LDL.LU R26, [R1+0x138] ;  /* 0x00013800011a7983 */ /* 0x001ea20000300800 */
[----:B------:R-:W2:Y:S02]  /*1feb0*/  LDL.LU R27, [R1+0x13c] ;  /* 0x00013c00011b7983 */ /* 0x000ea40000300800 */
[----:B------:R-:W-:-:S02]  /*1fec0*/  IMAD.MOV.U32 R18, RZ, RZ, R17 ;  /* 0x000000ffff127224 */ /* 0x000fc400078e0011 */
[----:B------:R-:W-:-:S05]  /*1fed0*/  IMAD.MOV.U32 R19, RZ, RZ, R16 ;  /* 0x000000ffff137224 */ /* 0x000fca00078e0010 */
[----:B------:R-:W-:Y:S04]  /*1fee0*/  STL.64 [R1+0x1a78], R18 ;  /* 0x001a781201007387 */ /* 0x000fe80000100a00 */
[----:B--2---:R-:W-:Y:S01]  /*1fef0*/  STL.64 [R1+0x1a58], R26 ;  /* 0x001a581a01007387 */ /* 0x004fe20000100a00 */
[----:B------:R0:W-:Y:S03]  /*1ff00*/  STL.64 [R1+0x1a50], R24 ;  /* 0x001a501801007387 */ /* 0x0001e60000100a00 */
[----:B0-----:R-:W2:Y:S01]  /*1ff10*/  LDL.LU R24, [R1+0x140] ;  /* 0x0001400001187983 */ /* 0x001ea20000300800 */
[----:B------:R-:W2:Y:S02]  /*1ff20*/  LDL.LU R25, [R1+0x144] ;  /* 0x0001440001197983 */ /* 0x000ea40000300800 */
[----:B------:R-:W2:Y:S02]  /*1ff30*/  LDL.LU R26, [R1+0x148] ;  /* 0x00014800011a7983 */ /* 0x000ea40000300800 */
[----:B------:R-:W2:Y:S01]  /*1ff40*/  LDL.LU R27, [R1+0x14c] ;  /* 0x00014c00011b7983 */ /* 0x000ea20000300800 */
[----:B------:R-:W2:Y:S01]  /*1ff50*/  LDL.LU R16, [R1+0x1a0] ;  /* 0x0001a00001107983 */ /* 0x000ea20000300800 */
[----:B------:R-:W2:Y:S02]  /*1ff60*/  LDL.LU R17, [R1+0x1a4] ;  /* 0x0001a40001117983 */ /* 0x000ea40000300800 */
[----:B------:R-:W2:Y:S02]  /*1ff70*/  LDL.LU R18, [R1+0x1a8] ;  /* 0x0001a80001127983 */ /* 0x000ea40000300800 */
[----:B------:R-:W2:Y:S02]  /*1ff80*/  LDL.LU R19, [R1+0x1ac] ;  /* 0x0001ac0001137983 */ /* 0x000ea40000300800 */
[----:B--2---:R0:W-:Y:S01]  /*1ff90*/  STL.64 [R1+0x1a88], R18 ;  /* 0x001a881201007387 */ /* 0x0041e20000100a00 */
[----:B------:R1:W-:Y:S02]  /*1ffa0*/  STL.64 [R1+0x1a80], R16 ;  /* 0x001a801001007387 */ /* 0x0003e40000100a00 */
[----:B0-----:R-:W-:-:S02]  /*1ffb0*/  IMAD.MOV.U32 R18, RZ, RZ, R23 ;  /* 0x000000ffff127224 */ /* 0x001fc400078e0017 */
[----:B------:R-:W-:-:S05]  /*1ffc0*/  IMAD.MOV.U32 R19, RZ, RZ, R22 ;  /* 0x000000ffff137224 */ /* 0x000fca00078e0016 */
[----:B------:R0:W-:Y:S01]  /*1ffd0*/  STL.64 [R1+0x1aa0], R18 ;  /* 0x001aa01201007387 */ /* 0x0001e20000100a00 */
[----:B-1----:R-:W2:Y:S02]  /*1ffe0*/  LDL.LU R16, [R1+0x2d0] ;  /* 0x0002d00001107983 */ /* 0x002ea40000300800 */
[----:B------:R-:W2:Y:S01]  /*1fff0*/  LDL.LU R17, [R1+0x2d4] ;  /* 0x0002d40001117983 */ /* 0x000ea20000300800 */
[----:B0-----:R-:W2:Y:S01]  /*20000*/  LDL.LU R18, [R1+0x2d8] ;  /* 0x0002d80001127983 */ /* 0x001ea20000300800 */
[----:B------:R-:W2:Y:S02]  /*20010*/  LDL.LU R19, [R1+0x2dc] ;  /* 0x0002dc0001137983 */ /* 0x000ea40000300800 */
[----:B------:R-:W-:Y:S02]  /*20020*/  IMAD.MOV.U32 R22, RZ, RZ, R9 ;  /* 0x000000ffff167224 */ /* 0x000fe400078e0009 */
[----:B------:R-:W-:Y:S01]  /*20030*/  IMAD.MOV.U32 R23, RZ, RZ, R29 ;  /* 0x000000ffff177224 */ /* 0x000fe200078e001d */
[----:B--2---:R-:W-:Y:S01]  /*20040*/  STL.64 [R1+0x1ab8], R18 ;  /* 0x001ab81201007387 */ /* 0x004fe20000100a00 */
[----:B------:R-:W-:Y:S02]  /*20050*/  STL.64 [R1+0x1ab0], R16 ;  /* 0x001ab01001007387 */ /* 0x000fe40000100a00 */
[----:B------:R-:W2:Y:S02]  /*20060*/  LDL.LU R9, [R1+0x1b60] ;  /* 0x001b600001097983 */ /* 0x000ea40000300800 */
[----:B------:R0:W-:Y:S02]  /*20070*/  STL.64 [R1+0x1ac0], R22 ;  /* 0x001ac01601007387 */ /* 0x0001e40000100a00 */
[----:B0-----:R-:W-:-:S02]  /*20080*/  IMAD.MOV.U32 R22, RZ, RZ, R21 ;  /* 0x000000ffff167224 */ /* 0x001fc400078e0015 */
[----:B------:R-:W-:-:S05]  /*20090*/  IMAD.MOV.U32 R23, RZ, RZ, R20 ;  /* 0x000000ffff177224 */ /* 0x000fca00078e0014 */
[----:B------:R0:W-:Y:S01]  /*200a0*/  STL.64 [R1+0x1ad8], R22 ;  /* 0x001ad81601007387 */ /* 0x0001e20000100a00 */
[----:B------:R-:W2:Y:S02]  /*200b0*/  LDL.LU R16, [R1+0x300] ;  /* 0x0003000001107983 */ /* 0x000ea40000300800 */
[----:B------:R-:W2:Y:S02]  /*200c0*/  LDL.LU R17, [R1+0x304] ;  /* 0x0003040001117983 */ /* 0x000ea40000300800 */
[----:B------:R-:W2:Y:S01]  /*200d0*/  LDL.LU R18, [R1+0x308] ;  /* 0x0003080001127983 */ /* 0x000ea20000300800 */
[----:B------:R-:W2:Y:S01]  /*200e0*/  LDL.LU R19, [R1+0x30c] ;  /* 0x00030c0001137983 */ /* 0x000ea20000300800 */
[----:B0-----:R-:W-:Y:S02]  /*200f0*/  IMAD.MOV.U32 R22, RZ, RZ, R15 ;  /* 0x000000ffff167224 */ /* 0x001fe400078e000f */
        /* <DEDUP_REMOVED lines=13> */
[----:B------:R-:W-:Y:S02]  /*201d0*/  STL.64 [R1+0x1af8], R20 ;  /* 0x001af81401007387 */ /* 0x000fe40000100a00 */
[----:B---3--:R-:W-:-:S02]  /*201e0*/  IMAD.MOV.U32 R22, RZ, RZ, R13 ;  /* 0x000000ffff167224 */ /* 0x008fc400078e000d */
[----:B------:R-:W-:-:S05]  /*201f0*/  IMAD.MOV.U32 R23, RZ, RZ, R12 ;  /* 0x000000ffff177224 */ /* 0x000fca00078e000c */
[----:B------:R-:W-:Y:S01]  /*20200*/  STL.64 [R1+0x1b18], R22 ;  /* 0x001b181601007387 */ /* 0x000fe20000100a00 */
[----:B------:R-:W-:Y:S02]  /*20210*/  STL.64 [R1+0x1ae8], R18 ;  /* 0x001ae81201007387 */ /* 0x000fe40000100a00 */
[----:B------:R0:W-:Y:S02]  /*20220*/  STL.64 [R1+0x1ae0], R16 ;  /* 0x001ae01001007387 */ /* 0x0001e40000100a00 */
[----:B0-----:R-:W2:Y:S01]  /*20230*/  LDL.LU R16, [R1+0x3b0] ;  /* 0x0003b00001107983 */ /* 0x001ea20000300800 */
[----:B------:R-:W2:Y:S02]  /*20240*/  LDL.LU R17, [R1+0x3b4] ;  /* 0x0003b40001117983 */ /* 0x000ea40000300800 */
[----:B------:R-:W3:Y:S02]  /*20250*/  LDL.LU R18, [R1+0x3b8] ;  /* 0x0003b80001127983 */ /* 0x000ee40000300800 */
[----:B------:R-:W3:Y:S02]  /*20260*/  LDL.LU R19, [R1+0x3bc] ;  /* 0x0003bc0001137983 */ /* 0x000ee40000300800 */
[----:B------:R-:W-:-:S02]  /*20270*/  IMAD.MOV.U32 R22, RZ, RZ, R11 ;  /* 0x000000ffff167224 */ /* 0x000fc400078e000b */
[----:B------:R-:W-:-:S05]  /*20280*/  IMAD.MOV.U32 R23, RZ, RZ, R10 ;  /* 0x000000ffff177224 */ /* 0x000fca00078e000a */
[----:B------:R-:W-:Y:S04]  /*20290*/  STL.64 [R1+0x1b30], R22 ;  /* 0x001b301601007387 */ /* 0x000fe80000100a00 */
[----:B---3--:R-:W-:Y:S01]  /*202a0*/  STL.64 [R1+0x1b10], R18 ;  /* 0x001b101201007387 */ /* 0x008fe20000100a00 */
[----:B--2---:R0:W-:Y:S03]  /*202b0*/  STL.64 [R1+0x1b08], R16 ;  /* 0x001b081001007387 */ /* 0x0041e60000100a00 */
[----:B0-----:R-:W2:Y:S01]  /*202c0*/  LDL.LU R16, [R1+0x4a0] ;  /* 0x0004a00001107983 */ /* 0x001ea20000300800 */
[----:B------:R-:W2:Y:S02]  /*202d0*/  LDL.LU R17, [R1+0x4a4] ;  /* 0x0004a40001117983 */ /* 0x000ea40000300800 */
[----:B------:R-:W3:Y:S02]  /*202e0*/  LDL.LU R18, [R1+0x4a8] ;  /* 0x0004a80001127983 */ /* 0x000ee40000300800 */
[----:B------:R-:W3:Y:S02]  /*202f0*/  LDL.LU R19, [R1+0x4ac] ;  /* 0x0004ac0001137983 */ /* 0x000ee40000300800 */
[----:B------:R-:W-:-:S02]  /*20300*/  IMAD.MOV.U32 R22, RZ, RZ, R9 ;  /* 0x000000ffff167224 */ /* 0x000fc400078e0009 */
[----:B----4-:R-:W-:-:S05]  /*20310*/  IMAD.MOV.U32 R23, RZ, RZ, R8 ;  /* 0x000000ffff177224 */ /* 0x010fca00078e0008 */
[----:B------:R0:W-:Y:S01]  /*20320*/  STL.64 [R1+0x1b58], R22 ;  /* 0x001b581601007387 */ /* 0x0001e20000100a00 */
[----:B------:R-:W4:Y:S02]  /*20330*/  LDL R10, [R1+0x28] ;  /* 0x00002800010a7983 */ /* 0x000f240000100800 */
[----:B------:R-:W4:Y:S02]  /*20340*/  LDL R11, [R1+0x2c] ;  /* 0x00002c00010b7983 */ /* 0x000f240000100800 */
[----:B------:R-:W4:Y:S01]  /*20350*/  LDL.LU R20, [R1+0x180] ;  /* 0x0001800001147983 */ /* 0x000f220000300800 */
[----:B------:R-:W4:Y:S04]  /*20360*/  LDL.LU R21, [R1+0x184] ;  /* 0x0001840001157983 */ /* 0x000f280000300800 */
[----:B0-----:R-:W4:Y:S01]  /*20370*/  LDL.LU R22, [R1+0x188] ;  /* 0x0001880001167983 */ /* 0x001f220000300800 */
[----:B------:R-:W4:Y:S03]  /*20380*/  LDL.LU R23, [R1+0x18c] ;  /* 0x00018c0001177983 */ /* 0x000f260000300800 */
[----:B---3--:R-:W-:Y:S01]  /*20390*/  STL.64 [R1+0x1b28], R18 ;  /* 0x001b281201007387 */ /* 0x008fe20000100a00 */
[----:B--2---:R0:W-:Y:S03]  /*203a0*/  STL.64 [R1+0x1b20], R16 ;  /* 0x001b201001007387 */ /* 0x0041e60000100a00 */
[----:B0-----:R-:W2:Y:S01]  /*203b0*/  LDL.LU R16, [R1+0x610] ;  /* 0x0006100001107983 */ /* 0x001ea20000300800 */
[----:B------:R-:W2:Y:S02]  /*203c0*/  LDL.LU R17, [R1+0x614] ;  /* 0x0006140001117983 */ /* 0x000ea40000300800 */
[----:B------:R-:W3:Y:S02]  /*203d0*/  LDL.LU R18, [R1+0x618] ;  /* 0x0006180001127983 */ /* 0x000ee40000300800 */
[----:B------:R-:W3:Y:S02]  /*203e0*/  LDL.LU R19, [R1+0x61c] ;  /* 0x00061c0001137983 */ /* 0x000ee40000300800 */
[----:B---3--:R-:W-:Y:S01]  /*203f0*/  STL.64 [R1+0x1b40], R18 ;  /* 0x001b401201007387 */ /* 0x008fe20000100a00 */
[----:B--2---:R0:W-:Y:S03]  /*20400*/  STL.64 [R1+0x1b38], R16 ;  /* 0x001b381001007387 */ /* 0x0041e60000100a00 */
[----:B0-----:R-:W2:Y:S01]  /*20410*/  LDL.LU R16, [R1+0xa50] ;  /* 0x000a500001107983 */ /* 0x001ea20000300800 */
[----:B------:R-:W2:Y:S02]  /*20420*/  LDL.LU R17, [R1+0xa54] ;  /* 0x000a540001117983 */ /* 0x000ea40000300800 */
[----:B------:R-:W2:Y:S02]  /*20430*/  LDL.LU R18, [R1+0xa58] ;  /* 0x000a580001127983 */ /* 0x000ea40000300800 */
[----:B------:R-:W2:Y:S01]  /*20440*/  LDL.LU R19, [R1+0xa5c] ;  /* 0x000a5c0001137983 */ /* 0x000ea20000300800 */
[----:B------:R-:W-:Y:S01]  /*20450*/  STL.64 [R1+0x1a70], R26 ;  /* 0x001a701a01007387 */ /* 0x000fe20000100a00 */
[----:B------:R0:W-:Y:S03]  /*20460*/  STL.64 [R1+0x1a68], R24 ;  /* 0x001a681801007387 */ /* 0x0001e60000100a00 */
[----:B0-----:R-:W3:Y:S01]  /*20470*/  LDL.LU R24, [R1+0x190] ;  /* 0x0001900001187983 */ /* 0x001ee20000300800 */
[----:B------:R-:W3:Y:S02]  /*20480*/  LDL.LU R25, [R1+0x194] ;  /* 0x0001940001197983 */ /* 0x000ee40000300800 */
[----:B------:R-:W2:Y:S02]  /*20490*/  LDL.LU R26, [R1+0x198] ;  /* 0x00019800011a7983 */ /* 0x000ea40000300800 */
[----:B------:R-:W2:Y:S02]  /*204a0*/  LDL.LU R27, [R1+0x19c] ;  /* 0x00019c00011b7983 */ /* 0x000ea40000300800 */
[----:B--2---:R-:W-:Y:S01]  /*204b0*/  STL.64 [R1+0x1a98], R26 ;  /* 0x001a981a01007387 */ /* 0x004fe20000100a00 */
[----:B---3--:R0:W-:Y:S03]  /*204c0*/  STL.64 [R1+0x1a90], R24 ;  /* 0x001a901801007387 */ /* 0x0081e60000100a00 */
[----:B0-----:R-:W2:Y:S01]  /*204d0*/  LDL.LU R24, [R1+0x220] ;  /* 0x0002200001187983 */ /* 0x001ea20000300800 */
[----:B------:R-:W2:Y:S02]  /*204e0*/  LDL.LU R25, [R1+0x224] ;  /* 0x0002240001197983 */ /* 0x000ea40000300800 */
[----:B------:R-:W2:Y:S02]  /*204f0*/  LDL.LU R26, [R1+0x228] ;  /* 0x00022800011a7983 */ /* 0x000ea40000300800 */
[----:B------:R-:W2:Y:S01]  /*20500*/  LDL.LU R27, [R1+0x22c] ;  /* 0x00022c00011b7983 */ /* 0x000ea20000300800 */
[----:B------:R-:W3:Y:S01]  /*20510*/  LDL.LU R12, [R1+0x10] ;  /* 0x00001000010c7983 */ /* 0x000ee20000300800 */
[----:B------:R-:W3:Y:S02]  /*20520*/  LDL.LU R13, [R1+0x14] ;  /* 0x00001400010d7983 */ /* 0x000ee40000300800 */
[----:B------:R-:W2:Y:S02]  /*20530*/  LDL.LU R14, [R1+0x18] ;  /* 0x00001800010e7983 */ /* 0x000ea40000300800 */
[----:B------:R-:W2:Y:S01]  /*20540*/  LDL.LU R15, [R1+0x1c] ;  /* 0x00001c00010f7983 */ /* 0x000ea20000300800 */
[----:B----4-:R-:W-:Y:S01]  /*20550*/  HMMA.16816.F32.BF16 R4, R4, R10, R20 ;  /* 0x0000000a0404723c */ /* 0x010fe20000041814 */
[----:B--2---:R-:W-:Y:S01]  /*20560*/  STL.64 [R1+0x1a38], R14 ;  /* 0x001a380e01007387 */ /* 0x004fe20000100a00 */
[----:B---3--:R0:W-:Y:S03]  /*20570*/  STL.64 [R1+0x1a30], R12 ;  /* 0x001a300c01007387 */ /* 0x0081e60000100a00 */
[----:B0-----:R-:W2:Y:S01]  /*20580*/  LDL.LU R12, [R1+0x120] ;  /* 0x00012000010c7983 */ /* 0x001ea20000300800 */
[----:B------:R-:W2:Y:S02]  /*20590*/  LDL.LU R13, [R1+0x124] ;  /* 0x00012400010d7983 */ /* 0x000ea40000300800 */
[----:B------:R-:W2:Y:S02]  /*205a0*/  LDL.LU R14, [R1+0x128] ;  /* 0x00012800010e7983 */ /* 0x000ea40000300800 */
[----:B------:R-:W2:Y:S01]  /*205b0*/  LDL.LU R15, [R1+0x12c] ;  /* 0x00012c00010f7983 */ /* 0x000ea20000300800 */
[----:B------:R-:W3:Y:S01]  /*205c0*/  LDL.LU.64 R22, [R1+0x1b58] ;  /* 0x001b580001167983 */ /* 0x000ee20000300a00 */
[----:B------:R-:W3:Y:S02]  /*205d0*/  LDL.LU.64 R10, [R1+0x1b50] ;  /* 0x001b5000010a7983 */ /* 0x000ee40000300a00 */
[----:B------:R-:W3:Y:S09]  /*205e0*/  LDL.LU.64 R8, [R1+0x1b48] ;  /* 0x001b480001087983 */ /* 0x000ef20000300a00 */
[----:B------:R-:W-:Y:S01]  /*205f0*/  STL.64 [R1+0x910], R4 ;  /* 0x0009100401007387 */ /* 0x000fe20000100a00 */
[----:B------:R-:W-:Y:S01]  /*20600*/  STL.64 [R1+0x918], R6 ;  /* 0x0009180601007387 */ /* 0x000fe20000100a00 */
[C---:B---3--:R-:W-:Y:S03]  /*20610*/  HMMA.16816.F32.BF16 R20, R8.reuse, R22, R16 ;  /* 0x000000160814723c */ /* 0x048fe60000041810 */
[----:B------:R-:W3:Y:S01]  /*20620*/  LDL.LU.64 R18, [R1+0x1b40] ;  /* 0x001b400001127983 */ /* 0x000ee20000300a00 */
[----:B------:R-:W3:Y:S11]  /*20630*/  LDL.LU.64 R16, [R1+0x1b38] ;  /* 0x001b380001107983 */ /* 0x000ef60000300a00 */
[----:B------:R-:W-:Y:S08]  /*20640*/  @!UPT UIADD3 URZ, URZ, URZ, URZ ;  /* 0x0000003f3f3ff290 */ /* 0x000ff0000fffe03f */
[----:B------:R-:W-:Y:S01]  /*20650*/  STL.64 [R1+0x620], R20 ;  /* 0x0006201401007387 */ /* 0x000fe20000100a00 */
[----:B------:R0:W-:Y:S03]  /*20660*/  STL.64 [R1+0x628], R22 ;  /* 0x0006281601007387 */ /* 0x0001e60000100a00 */
[----:B0-----:R-:W3:Y:S02]  /*20670*/  LDL.LU.64 R22, [R1+0x1b30] ;  /* 0x001b300001167983 */ /* 0x001ee40000300a00 */
[C---:B---3--:R-:W-:Y:S02]  /*20680*/  HMMA.16816.F32.BF16 R20, R8.reuse, R22, R16 ;  /* 0x000000160814723c */ /* 0x048fe40000041810 */
[----:B------:R-:W3:Y:S01]  /*20690*/  LDL.LU.64 R18, [R1+0x1b28] ;  /* 0x001b280001127983 */ /* 0x000ee20000300a00 */
[----:B------:R-:W3:Y:S11]  /*206a0*/  LDL.LU.64 R16, [R1+0x1b20] ;  /* 0x001b200001107983 */ /* 0x000ef60000300a00 */
[----:B------:R-:W-:Y:S09]  /*206b0*/  @!UPT UIADD3 URZ, URZ, URZ, URZ ;  /* 0x0000003f3f3ff290 */ /* 0x000ff2000fffe03f */
[----:B------:R-:W-:Y:S01]  /*206c0*/  STL.64 [R1+0x610], R20 ;  /* 0x0006101401007387 */ /* 0x000fe20000100a00 */
[----:B------:R0:W-:Y:S03]  /*206d0*/  STL.64 [R1+0x618], R22 ;  /* 0x0006181601007387 */ /* 0x0001e60000100a00 */
[----:B0-----:R-:W3:Y:S02]  /*206e0*/  LDL.LU.64 R22, [R1+0x1b18] ;  /* 0x001b180001167983 */ /* 0x001ee40000300a00 */
[----:B---3--:R-:W-:Y:S02]  /*206f0*/  HMMA.16816.F32.BF16 R20, R8, R22, R16 ;  /* 0x000000160814723c */ /* 0x008fe40000041810 */
[----:B------:R-:W3:Y:S01]  /*20700*/  LDL.LU.64 R18, [R1+0x1b10] ;  /* 0x001b100001127983 */ /* 0x000ee20000300a00 */
[----:B------:R-:W3:Y:S11]  /*20710*/  LDL.LU.64 R16, [R1+0x1b08] ;  /* 0x001b080001107983 */ /* 0x000ef60000300a00 */
[----:B------:R-:W-:Y:S09]  /*20720*/  @!UPT UIADD3 URZ, URZ, URZ, URZ ;  /* 0x0000003f3f3ff290 */ /* 0x000ff2000fffe03f */
[----:B------:R-:W-:Y:S01]  /*20730*/  STL.64 [R1+0x600], R20 ;  /* 0x0006001401007387 */ /* 0x000fe20000100a00 */
[----:B------:R0:W-:Y:S03]  /*20740*/  STL.64 [R1+0x608], R22 ;  /* 0x0006081601007387 */ /* 0x0001e60000100a00 */
[----:B0-----:R-:W4:Y:S01]  /*20750*/  LDL.LU.64 R22, [R1+0x1b00] ;  /* 0x001b000001167983 */ /* 0x001f220000300a00 */
[----:B------:R-:W4:Y:S02]  /*20760*/  LDL.LU.64 R20, [R1+0x1af8] ;  /* 0x001af80001147983 */ /* 0x000f240000300a00 */
[----:B------:R-:W-:Y:S02]  /*20770*/  IMAD.MOV.U32 R6, RZ, RZ, R28 ;  /* 0x000000ffff067224 */ /* 0x000fe400078e001c */
[----:B------:R-:W-:-:S07]  /*20780*/  IMAD.MOV.U32 R7, RZ, RZ, R3 ;  /* 0x000000ffff077224 */ /* 0x000fce00078e0003 */
[C---:B----4-:R-:W-:Y:S01]  /*20790*/  HMMA.16816.F32.BF16 R4, R8.reuse, R6, R20 ;  /* 0x000000060804723c */ /* 0x050fe20000041814 */
[----:B------:R-:W3:Y:S11]  /*207a0*/  LDL.LU.64 R22, [R1+0x1af0] ;  /* 0x001af00001167983 */ /* 0x000ef60000300a00 */
[----:B------:R-:W-:Y:S11]  /*207b0*/  @!UPT UIADD3 URZ, URZ, URZ, URZ ;  /* 0x0000003f3f3ff290 */ /* 0x000ff6000fffe03f */
[----:B------:R-:W-:Y:S01]  /*207c0*/  STL.64 [R1+0x5f0], R4 ;  /* 0x0005f00401007387 */ /* 0x000fe20000100a00 */
[----:B------:R0:W-:Y:S03]  /*207d0*/  STL.64 [R1+0x5f8], R6 ;  /* 0x0005f80601007387 */ /* 0x0001e60000100a00 */
[----:B0-----:R-:W4:Y:S01]  /*207e0*/  LDL.64 R6, [R1+0x28] ;  /* 0x0000280001067983 */ /* 0x001f220000100a00 */
        /* <DEDUP_REMOVED lines=21> */
[C---:B---3--:R-:W-:Y:S11]  /*20940*/  HMMA.16816.F32.BF16 R16, R8.reuse, R22, R16 ;  /* 0x000000160810723c */ /* 0x048ff60000041810 */
[----:B------:R-:W-:Y:S11]  /*20950*/  @!UPT UIADD3 URZ, URZ, URZ, URZ ;  /* 0x0000003f3f3ff290 */ /* 0x000ff6000fffe03f */
[----:B------:R-:W-:Y:S01]  /*20960*/  @!UPT UIADD3 URZ, URZ, URZ, URZ ;  /* 0x0000003f3f3ff290 */ /* 0x000fe2000fffe03f */
[----:B------:R-:W-:Y:S01]  /*20970*/  STL.64 [R1+0x6a0], R16 ;  /* 0x0006a01001007387 */ /* 0x000fe20000100a00 */
[----:B------:R0:W-:Y:S03]  /*20980*/  STL.64 [R1+0x6a8], R18 ;  /* 0x0006a81201007387 */ /* 0x0001e60000100a00 */
[----:B0-----:R-:W3:Y:S01]  /*20990*/  LDL.LU.64 R18, [R1+0x1aa0] ;  /* 0x001aa00001127983 */ /* 0x001ee20000300a00 */
[----:B------:R-:W-:Y:S01]  /*209a0*/  STL.64 [R1+0x19e8], R22 ;  /* 0x0019e81601007387 */ /* 0x000fe20000100a00 */
[----:B---3--:R-:W-:Y:S02]  /*209b0*/  HMMA.16816.F32.BF16 R16, R8, R18, R24 ;  /* 0x000000120810723c */ /* 0x008fe40000041818 */
[----:B------:R-:W3:Y:S01]  /*209c0*/  LDL.LU.64 R26, [R1+0x1a98] ;  /* 0x001a9800011a7983 */ /* 0x000ee20000300a00 */
[----:B------:R-:W3:Y:S11]  /*209d0*/  LDL.LU.64 R24, [R1+0x1a90] ;  /* 0x001a900001187983 */ /* 0x000ef60000300a00 */
[----:B------:R-:W-:Y:S09]  /*209e0*/  @!UPT UIADD3 URZ, URZ, URZ, URZ ;  /* 0x0000003f3f3ff290 */ /* 0x000ff2000fffe03f */
[----:B------:R-:W-:Y:S01]  /*209f0*/  STL.64 [R1+0x6d0], R16 ;  /* 0x0006d01001007387 */ /* 0x000fe20000100a00 */
[----:B------:R0:W-:Y:S03]  /*20a00*/  STL.64 [R1+0x6d8], R18 ;  /* 0x0006d81201007387 */ /* 0x0001e60000100a00 */
[----:B0-----:R-:W2:Y:S01]  /*20a10*/  LDL.LU.64 R18, [R1+0x1a88] ;  /* 0x001a880001127983 */ /* 0x001ea20000300a00 */
[----:B------:R-:W2:Y:S02]  /*20a20*/  LDL.LU.64 R16, [R1+0x1a80] ;  /* 0x001a800001107983 */ /* 0x000ea40000300a00 */
[----:B------:R-:W-:Y:S02]  /*20a30*/  IMAD.MOV.U32 R22, RZ, RZ, R2 ;  /* 0x000000ffff167224 */ /* 0x000fe400078e0002 */
[----:B------:R-:W-:-:S07]  /*20a40*/  IMAD.MOV.U32 R23, RZ, RZ, R0 ;  /* 0x000000ffff177224 */ /* 0x000fce00078e0000 */
[C---:B--2---:R-:W-:Y:S01]  /*20a50*/  HMMA.16816.F32.BF16 R20, R8.reuse, R22, R16 ;  /* 0x000000160814723c */ /* 0x044fe20000041810 */
[----:B------:R-:W3:Y:S11]  /*20a60*/  LDL.LU.64 R18, [R1+0x1a78] ;  /* 0x001a780001127983 */ /* 0x000ef60000300a00 */
[----:B------:R-:W-:Y:S11]  /*20a70*/  @!UPT UIADD3 URZ, URZ, URZ, URZ ;  /* 0x0000003f3f3ff290 */ /* 0x000ff6000fffe03f */
[----:B------:R0:W-:Y:S01]  /*20a80*/  STL.64 [R1+0x700], R20 ;  /* 0x0007001401007387 */ /* 0x0001e20000100a00 */
[----:B------:R-:W-:Y:S03]  /*20a90*/  STL.64 [R1+0x708], R22 ;  /* 0x0007081601007387 */ /* 0x000fe60000100a00 */
[----:B0-----:R-:W2:Y:S01]  /*20aa0*/  LDL R21, [R1+0x12bc] ;  /* 0x0012bc0001157983 */ /* 0x001ea20000100800 */
[C---:B---3--:R-:W-:Y:S03]  /*20ab0*/  HMMA.16816.F32.BF16 R16, R8.reuse, R18, R24 ;  /* 0x000000120810723c */ /* 0x048fe60000041818 */
[----:B------:R-:W3:Y:S01]  /*20ac0*/  LDL.LU.64 R26, [R1+0x1a70] ;  /* 0x001a7000011a7983 */ /* 0x000ee20000300a00 */
[----:B------:R-:W3:Y:S11]  /*20ad0*/  LDL.LU.64 R24, [R1+0x1a68] ;  /* 0x001a680001187983 */ /* 0x000ef60000300a00 */
[----:B------:R-:W-:Y:S08]  /*20ae0*/  @!UPT UIADD3 URZ, URZ, URZ, URZ ;  /* 0x0000003f3f3ff290 */ /* 0x000ff0000fffe03f */
[----:B------:R-:W-:Y:S01]  /*20af0*/  STL.64 [R1+0x7c0], R16 ;  /* 0x0007c01001007387 */ /* 0x000fe20000100a00 */
[----:B------:R0:W-:Y:S03]  /*20b00*/  STL.64 [R1+0x7c8], R18 ;  /* 0x0007c81201007387 */ /* 0x0001e60000100a00 */
        /* <DEDUP_REMOVED lines=10> */
[----:B------:R-:W2:Y:S02]  /*20bb0*/  LDL.64 R22, [R1+0xe8] ;  /* 0x0000e80001167983 */ /* 0x000ea40000100a00 */
[----:B--2---:R0:W-:Y:S04]  /*20bc0*/  STL.64 [R1+0x1a08], R22 ;  /* 0x001a081601007387 */ /* 0x0041e80000100a00 */
[----:B0-----:R-:W2:Y:S01]  /*20bd0*/  LDL.64 R22, [R1+0x108] ;  /* 0x0001080001167983 */ /* 0x001ea20000100a00 */
[C---:B---3--:R-:W-:Y:S03]  /*20be0*/  HMMA.16816.F32.BF16 R24, R8.reuse, R18, R24 ;  /* 0x000000120818723c */ /* 0x048fe60000041818 */
[----:B--2---:R0:W-:Y:S04]  /*20bf0*/  STL.64 [R1+0x1a10], R22 ;  /* 0x001a101601007387 */ /* 0x0041e80000100a00 */
[----:B0-----:R-:W2:Y:S11]  /*20c00*/  LDL.64 R22, [R1+0x118] ;  /* 0x0001180001167983 */ /* 0x001eb60000100a00 */
[----:B------:R-:W-:Y:S05]  /*20c10*/  @!UPT UIADD3 URZ, URZ, URZ, URZ ;  /* 0x0000003f3f3ff290 */ /* 0x000fea000fffe03f */
[----:B------:R-:W-:Y:S02]  /*20c20*/  STL.64 [R1+0x8e0], R24 ;  /* 0x0008e01801007387 */ /* 0x000fe40000100a00 */
[----:B------:R0:W-:Y:S02]  /*20c30*/  STL.64 [R1+0x8e8], R26 ;  /* 0x0008e81a01007387 */ /* 0x0001e40000100a00 */
[----:B0-----:R-:W3:Y:S01]  /*20c40*/  LDL.LU.64 R26, [R1+0x1a40] ;  /* 0x001a4000011a7983 */ /* 0x001ee20000300a00 */
[----:B------:R0:W-:Y:S02]  /*20c50*/  STL.64 [R1+0x19b0], R18 ;  /* 0x0019b01201007387 */ /* 0x0001e40000100a00 */
[----:B------:R-:W2:Y:S02]  /*20c60*/  LDL.LU R16, [R1+0x6c0] ;  /* 0x0006c00001107983 */ /* 0x000ea40000300800 */
[----:B------:R-:W2:Y:S01]  /*20c70*/  LDL.LU R17, [R1+0x6c4] ;  /* 0x0006c40001117983 */ /* 0x000ea20000300800 */
[----:B0-----:R-:W2:Y:S01]  /*20c80*/  LDL.LU R18, [R1+0x6c8] ;  /* 0x0006c80001127983 */ /* 0x001ea20000300800 */
[----:B------:R-:W2:Y:S01]  /*20c90*/  LDL.LU R19, [R1+0x6cc] ;  /* 0x0006cc0001137983 */ /* 0x000ea20000300800 */
        /* <DEDUP_REMOVED lines=12> */
[----:B0-----:R-:W4:Y:S01]  /*20d60*/  LDL.LU.64 R14, [R1+0x1a20] ;  /* 0x001a2000010e7983 */ /* 0x001f220000300a00 */
[----:B------:R-:W4:Y:S02]  /*20d70*/  LDL.LU.64 R12, [R1+0x1a18] ;  /* 0x001a1800010c7983 */ /* 0x000f240000300a00 */
[----:B------:R0:W-:Y:S02]  /*20d80*/  STL.64 [R1+0x1938], R26 ;  /* 0x0019381a01007387 */ /* 0x0001e40000100a00 */
[----:B------:R-:W3:Y:S01]  /*20d90*/  LDL.LU R24, [R1+0x9e0] ;  /* 0x0009e00001187983 */ /* 0x000ee20000300800 */
[----:B------:R-:W3:Y:S04]  /*20da0*/  LDL.LU R25, [R1+0x9e4] ;  /* 0x0009e40001197983 */ /* 0x000ee80000300800 */
[----:B0-----:R-:W3:Y:S01]  /*20db0*/  LDL.LU R26, [R1+0x9e8] ;  /* 0x0009e800011a7983 */ /* 0x001ee20000300800 */
[----:B------:R-:W3:Y:S01]  /*20dc0*/  LDL.LU R27, [R1+0x9ec] ;  /* 0x0009ec00011b7983 */ /* 0x000ee20000300800 */
[----:B----4-:R-:W-:Y:S11]  /*20dd0*/  HMMA.16816.F32.BF16 R8, R8, R6, R12 ;  /* 0x000000060808723c */ /* 0x010ff6000004180c */
[----:B------:R-:W-:Y:S11]  /*20de0*/  @!UPT UIADD3 URZ, URZ, URZ, URZ ;  /* 0x0000003f3f3ff290 */ /* 0x000ff6000fffe03f */
[----:B------:R-:W-:Y:S01]  /*20df0*/  @!UPT UIADD3 URZ, URZ, URZ, URZ ;  /* 0x0000003f3f3ff290 */ /* 0x000fe2000fffe03f */
[----:B------:R-:W-:Y:S01]  /*20e00*/  STL.64 [R1+0x890], R8 ;  /* 0x0008900801007387 */ /* 0x000fe20000100a00 */
[----:B------:R-:W-:Y:S02]  /*20e10*/  STL.64 [R1+0x898], R10 ;  /* 0x0008980a01007387 */ /* 0x000fe40000100a00 */
[----:B------:R-:W4:Y:S02]  /*20e20*/  LDL.LU R12, [R1+0xb60] ;  /* 0x000b6000010c7983 */ /* 0x000f240000300800 */
[----:B------:R-:W4:Y:S01]  /*20e30*/  LDL.LU R13, [R1+0xb64] ;  /* 0x000b6400010d7983 */ /* 0x000f220000300800 */
[----:B------:R-:W4:Y:S01]  /*20e40*/  LDL.LU R14, [R1+0xb68] ;  /* 0x000b6800010e7983 */ /* 0x000f220000300800 */
[----:B------:R-:W4:Y:S02]  /*20e50*/  LDL.LU R15, [R1+0xb6c] ;  /* 0x000b6c00010f7983 */ /* 0x000f240000300800 */
[----:B------:R-:W-:Y:S02]  /*20e60*/  IMAD.MOV.U32 R28, RZ, RZ, R6 ;  /* 0x000000ffff1c7224 */ /* 0x000fe400078e0006 */
[----:B------:R-:W-:Y:S01]  /*20e70*/  IMAD.MOV.U32 R3, RZ, RZ, R7 ;  /* 0x000000ffff037224 */ /* 0x000fe200078e0007 */
[----:B------:R-:W0:Y:S04]  /*20e80*/  LDSM.16.MT88.4 R8, [R21+0x5080] ;  /* 0x005080001508783b */ /* 0x000e280000004200 */
[----:B------:R-:W4:Y:S04]  /*20e90*/  LDSM.16.MT88.4 R4, [R21+0x5000] ;  /* 0x005000001504783b */ /* 0x000f280000004200 */
[----:B------:R-:W-:Y:S04]  /*20ea0*/  STL [R1+0x1920], R28 ;  /* 0x0019201c01007387 */ /* 0x000fe80000100800 */
[----:B0-----:R-:W-:Y:S01]  /*20eb0*/  STL.64 [R1+0x1910], R10 ;  /* 0x0019100a01007387 */ /* 0x001fe20000100a00 */
[----:B------:R2:W-:Y:S02]  /*20ec0*/  STL.64 [R1+0x1908], R8 ;  /* 0x0019080801007387 */ /* 0x0005e40000100a00 */
[----:B--2---:R-:W-:-:S02]  /*20ed0*/  IMAD.MOV.U32 R9, RZ, RZ, R22 ;  /* 0x000000ffff097224 */ /* 0x004fc400078e0016 */
[----:B------:R-:W-:Y:S01]  /*20ee0*/  IMAD.MOV.U32 R8, RZ, RZ, R23 ;  /* 0x000000ffff087224 */ /* 0x000fe200078e0017 */
[----:B----4-:R-:W-:Y:S01]  /*20ef0*/  HMMA.16816.F32.BF16 R12, R4, R22, R12 ;  /* 0x00000016040c723c */ /* 0x010fe2000004180c */
[----:B------:R-:W2:Y:S11]  /*20f00*/  LDL.LU.64 R22, [R1+0x1a10] ;  /* 0x001a100001167983 */ /* 0x000eb60000300a00 */
[----:B------:R-:W-:Y:S11]  /*20f10*/  @!UPT UIADD3 URZ, URZ, URZ, URZ ;  /* 0x0000003f3f3ff290 */ /* 0x000ff6000fffe03f */
[----:B------:R0:W-:Y:S01]  /*20f20*/  STL.64 [R1+0x4f0], R12 ;  /* 0x0004f00c01007387 */ /* 0x0001e20000100a00 */
[----:B------:R-:W-:Y:S02]  /*20f30*/  STL.64 [R1+0x4f8], R14 ;  /* 0x0004f80e01007387 */ /* 0x000fe40000100a00 */
[----:B0-----:R-:W-:-:S05]  /*20f40*/  IMAD.MOV.U32 R12, RZ, RZ, R14 ;  /* 0x000000ffff0c7224 */ /* 0x001fca00078e000e */
[----:B------:R0:W-:Y:S04]  /*20f50*/  STL [R1+0x12d8], R12 ;  /* 0x0012d80c01007387 */ /* 0x0001e80000100800 */
[----:B0-----:R-:W4:Y:S01]  /*20f60*/  LDL.LU R12, [R1+0xa70] ;  /* 0x000a7000010c7983 */ /* 0x001f220000300800 */
[----:B------:R-:W4:Y:S02]  /*20f70*/  LDL.LU R13, [R1+0xa74] ;  /* 0x000a7400010d7983 */ /* 0x000f240000300800 */
[----:B------:R-:W4:Y:S02]  /*20f80*/  LDL.LU R14, [R1+0xa78] ;  /* 0x000a7800010e7983 */ /* 0x000f240000300800 */
[----:B------:R-:W4:Y:S02]  /*20f90*/  LDL.LU R15, [R1+0xa7c] ;  /* 0x000a7c00010f7983 */ /* 0x000f240000300800 */
[----:B--2---:R-:W-:-:S02]  /*20fa0*/  IMAD.MOV.U32 R11, RZ, RZ, R22 ;  /* 0x000000ffff0b7224 */ /* 0x004fc400078e0016 */
[----:B------:R-:W-:Y:S01]  /*20fb0*/  IMAD.MOV.U32 R10, RZ, RZ, R23 ;  /* 0x000000ffff0a7224 */ /* 0x000fe200078e0017 */
[----:B----4-:R-:W-:Y:S01]  /*20fc0*/  HMMA.16816.F32.BF16 R12, R4, R22, R12 ;  /* 0x00000016040c723c */ /* 0x010fe2000004180c */
[----:B------:R-:W2:Y:S11]  /*20fd0*/  LDL.LU.64 R22, [R1+0x1a08] ;  /* 0x001a080001167983 */ /* 0x000eb60000300a00 */
[----:B------:R-:W-:Y:S11]  /*20fe0*/  @!UPT UIADD3 URZ, URZ, URZ, URZ ;  /* 0x0000003f3f3ff290 */ /* 0x000ff6000fffe03f */
[----:B------:R0:W-:Y:S01]  /*20ff0*/  STL.64 [R1+0x4a0], R12 ;  /* 0x0004a00c01007387 */ /* 0x0001e20000100a00 */
[----:B------:R1:W-:Y:S02]  /*21000*/  STL.64 [R1+0x4a8], R14 ;  /* 0x0004a80e01007387 */ /* 0x0003e40000100a00 */
[----:B------:R-:W-:Y:S02]  /*21010*/  STL.64 [R1+0x1930], R10 ;  /* 0x0019300a01007387 */ /* 0x000fe40000100a00 */
[----:B------:R4:W-:Y:S02]  /*21020*/  STL.64 [R1+0x1928], R8 ;  /* 0x0019280801007387 */ /* 0x0009e40000100a00 */
[----:B0-----:R-:W-:-:S05]  /*21030*/  IMAD.MOV.U32 R13, RZ, RZ, R14 ;  /* 0x000000ffff0d7224 */ /* 0x001fca00078e000e */
[----:B------:R-:W-:Y:S01]  /*21040*/  STL [R1+0x12dc], R13 ;  /* 0x0012dc0d01007387 */ /* 0x000fe20000100800 */
[----:B-1----:R-:W3:Y:S01]  /*21050*/  LDL.LU.64 R14, [R1+0xf8] ;  /* 0x0000f800010e7983 */ /* 0x002ee20000300a00 */
[C---:B--2---:R-:W-:Y:S08]  /*21060*/  HMMA.16816.F32.BF16 R16, R4.reuse, R22, R16 ;  /* 0x000000160410723c */ /* 0x044ff00000041810 */
[----:B---3--:R-:W-:Y:S01]  /*21070*/  HMMA.16816.F32.BF16 R24, R4, R14, R24 ;  /* 0x0000000e0418723c */ /* 0x008fe20000041818 */
[----:B----4-:R-:W-:-:S02]  /*21080*/  IMAD.MOV.U32 R9, RZ, RZ, R14 ;  /* 0x000000ffff097224 */ /* 0x010fc400078e000e */
[----:B------:R-:W-:Y:S11]  /*21090*/  IMAD.MOV.U32 R8, RZ, RZ, R15 ;  /* 0x000000ffff087224 */ /* 0x000ff600078e000f */
[----:B------:R-:W-:Y:S02]  /*210a0*/  @!UPT UIADD3 URZ, URZ, URZ, URZ ;  /* 0x0000003f3f3ff290 */ /* 0x000fe4000fffe03f */
[----:B------:R-:W-:-:S08]  /*210b0*/  IMAD.MOV.U32 R15, RZ, RZ, R18 ;  /* 0x000000ffff0f7224 */ /* 0x000fd000078e0012 */
[----:B------:R-:W-:Y:S01]  /*210c0*/  IMAD.MOV.U32 R14, RZ, RZ, R26 ;  /* 0x000000ffff0e7224 */ /* 0x000fe200078e001a */
[----:B------:R-:W-:Y:S01]  /*210d0*/  STL.64 [R1+0x490], R24 ;  /* 0x0004901801007387 */ /* 0x000fe20000100a00 */
[----:B------:R0:W-:Y:S03]  /*210e0*/  STL.64 [R1+0x498], R26 ;  /* 0x0004981a01007387 */ /* 0x0001e60000100a00 */
[----:B------:R-:W-:Y:S01]  /*210f0*/  STL [R1+0x12e0], R14 ;  /* 0x0012e00e01007387 */ /* 0x000fe20000100800 */
[----:B------:R-:W-:Y:S02]  /*21100*/  STL.64 [R1+0x480], R16 ;  /* 0x0004801001007387 */ /* 0x000fe40000100a00 */
[----:B------:R-:W-:Y:S02]  /*21110*/  STL.64 [R1+0x488], R18 ;  /* 0x0004881201007387 */ /* 0x000fe40000100a00 */
[----:B------:R-:W-:Y:S01]  /*21120*/  STL [R1+0x12e4], R15 ;  /* 0x0012e40f01007387 */ /* 0x000fe20000100800 */
[----:B0-----:R-:W2:Y:S04]  /*21130*/  LDL.64 R26, [R1+0x48] ;  /* 0x00004800011a7983 */ /* 0x001ea80000100a00 */
[----:B--2---:R0:W-:Y:S01]  /*21140*/  STL.64 [R1+0x1950], R26 ;  /* 0x0019501a01007387 */ /* 0x0041e20000100a00 */
[----:B------:R-:W2:Y:S02]  /*21150*/  LDL.LU R24, [R1+0x250] ;  /* 0x0002500001187983 */ /* 0x000ea40000300800 */
[----:B------:R-:W2:Y:S01]  /*21160*/  LDL.LU R25, [R1+0x254] ;  /* 0x0002540001197983 */ /* 0x000ea20000300800 */
[----:B0-----:R-:W3:Y:S01]  /*21170*/  LDL.LU R26, [R1+0x258] ;  /* 0x00025800011a7983 */ /* 0x001ee20000300800 */
[----:B------:R-:W3:Y:S02]  /*21180*/  LDL.LU R27, [R1+0x25c] ;  /* 0x00025c00011b7983 */ /* 0x000ee40000300800 */
[----:B------:R-:W-:-:S02]  /*21190*/  IMAD.MOV.U32 R15, RZ, RZ, R8 ;  /* 0x000000ffff0f7224 */ /* 0x000fc400078e0008 */
[----:B------:R-:W-:Y:S01]  /*211a0*/  IMAD.MOV.U32 R14, RZ, RZ, R9 ;  /* 0x000000ffff0e7224 */ /* 0x000fe200078e0009 */
[----:B---3--:R0:W-:Y:S01]  /*211b0*/  STL.64 [R1+0x1960], R26 ;  /* 0x0019601a01007387 */ /* 0x0081e20000100a00 */
[----:B--2---:R-:W-:Y:S02]  /*211c0*/  STL.64 [R1+0x1958], R24 ;  /* 0x0019581801007387 */ /* 0x004fe40000100a00 */
[----:B0-----:R-:W-:Y:S02]  /*211d0*/  IMAD.MOV.U32 R26, RZ, RZ, R2 ;  /* 0x000000ffff1a7224 */ /* 0x001fe400078e0002 */
[----:B------:R-:W-:-:S05]  /*211e0*/  IMAD.MOV.U32 R27, RZ, RZ, R0 ;  /* 0x000000ffff1b7224 */ /* 0x000fca00078e0000 */
[----:B------:R0:W-:Y:S01]  /*211f0*/  STL.64 [R1+0x1978], R26 ;  /* 0x0019781a01007387 */ /* 0x0001e20000100a00 */
[----:B------:R-:W2:Y:S02]  /*21200*/  LDL.LU R8, [R1+0x230] ;  /* 0x0002300001087983 */ /* 0x000ea40000300800 */
[----:B------:R-:W2:Y:S02]  /*21210*/  LDL.LU R9, [R1+0x234] ;  /* 0x0002340001097983 */ /* 0x000ea40000300800 */
[----:B------:R-:W3:Y:S01]  /*21220*/  LDL.LU R10, [R1+0x238] ;  /* 0x00023800010a7983 */ /* 0x000ee20000300800 */
[----:B------:R-:W3:Y:S04]  /*21230*/  LDL.LU R11, [R1+0x23c] ;  /* 0x00023c00010b7983 */ /* 0x000ee80000300800 */
[----:B0-----:R-:W4:Y:S04]  /*21240*/  LDL.64 R26, [R1+0x78] ;  /* 0x00007800011a7983 */ /* 0x001f280000100a00 */
[----:B----4-:R0:W-:Y:S04]  /*21250*/  STL.64 [R1+0x1990], R26 ;  /* 0x0019901a01007387 */ /* 0x0101e80000100a00 */
[----:B0-----:R-:W4:Y:S04]  /*21260*/  LDL.64 R26, [R1+0x88] ;  /* 0x00008800011a7983 */ /* 0x001f280000100a00 */
[----:B----4-:R-:W-:Y:S01]  /*21270*/  STL.64 [R1+0x19a8], R26 ;  /* 0x0019a81a01007387 */ /* 0x010fe20000100a00 */
[----:B---3--:R-:W-:Y:S02]  /*21280*/  STL.64 [R1+0x1948], R10 ;  /* 0x0019480a01007387 */ /* 0x008fe40000100a00 */
[----:B--2---:R0:W-:Y:S02]  /*21290*/  STL.64 [R1+0x1940], R8 ;  /* 0x0019400801007387 */ /* 0x0041e40000100a00 */
[----:B0-----:R-:W2:Y:S01]  /*212a0*/  LDL.LU R8, [R1+0x240] ;  /* 0x0002400001087983 */ /* 0x001ea20000300800 */
[----:B------:R-:W2:Y:S02]  /*212b0*/  LDL.LU R9, [R1+0x244] ;  /* 0x0002440001097983 */ /* 0x000ea40000300800 */
[----:B------:R-:W3:Y:S02]  /*212c0*/  LDL.LU R10, [R1+0x248] ;  /* 0x00024800010a7983 */ /* 0x000ee40000300800 */
[----:B------:R-:W3:Y:S01]  /*212d0*/  LDL.LU R11, [R1+0x24c] ;  /* 0x00024c00010b7983 */ /* 0x000ee20000300800 */
[----:B------:R-:W4:Y:S01]  /*212e0*/  LDL.LU R16, [R1+0x2e0] ;  /* 0x0002e00001107983 */ /* 0x000f220000300800 */
[----:B------:R-:W4:Y:S02]  /*212f0*/  LDL.LU R17, [R1+0x2e4] ;  /* 0x0002e40001117983 */ /* 0x000f240000300800 */
[----:B------:R-:W2:Y:S02]  /*21300*/  LDL.LU R18, [R1+0x2e8] ;  /* 0x0002e80001127983 */ /* 0x000ea40000300800 */
[----:B------:R-:W2:Y:S02]  /*21310*/  LDL.LU R19, [R1+0x2ec] ;  /* 0x0002ec0001137983 */ /* 0x000ea40000300800 */
[----:B------:R-:W-:-:S02]  /*21320*/  IMAD.MOV.U32 R13, RZ, RZ, R22 ;  /* 0x000000ffff0d7224 */ /* 0x000fc400078e0016 */
[----:B------:R-:W-:Y:S01]  /*21330*/  IMAD.MOV.U32 R12, RZ, RZ, R23 ;  /* 0x000000ffff0c7224 */ /* 0x000fe200078e0017 */
[----:B--2---:R-:W-:Y:S01]  /*21340*/  STL.64 [R1+0x19c0], R18 ;  /* 0x0019c01201007387 */ /* 0x004fe20000100a00 */
[----:B----4-:R0:W-:Y:S03]  /*21350*/  STL.64 [R1+0x19b8], R16 ;  /* 0x0019b81001007387 */ /* 0x0101e60000100a00 */
[----:B0-----:R-:W2:Y:S01]  /*21360*/  LDL.LU R16, [R1+0x310] ;  /* 0x0003100001107983 */ /* 0x001ea20000300800 */
[----:B------:R-:W2:Y:S02]  /*21370*/  LDL.LU R17, [R1+0x314] ;  /* 0x0003140001117983 */ /* 0x000ea40000300800 */
[----:B------:R-:W4:Y:S02]  /*21380*/  LDL.LU R18, [R1+0x318] ;  /* 0x0003180001127983 */ /* 0x000f240000300800 */
[----:B------:R-:W4:Y:S01]  /*21390*/  LDL.LU R19, [R1+0x31c] ;  /* 0x00031c0001137983 */ /* 0x000f220000300800 */
[----:B------:R-:W2:Y:S01]  /*213a0*/  LDL.LU R20, [R1+0x3c0] ;  /* 0x0003c00001147983 */ /* 0x000ea20000300800 */
[----:B------:R-:W2:Y:S02]  /*213b0*/  LDL.LU R21, [R1+0x3c4] ;  /* 0x0003c40001157983 */ /* 0x000ea40000300800 */
[----:B------:R-:W2:Y:S02]  /*213c0*/  LDL.LU R22, [R1+0x3c8] ;  /* 0x0003c80001167983 */ /* 0x000ea40000300800 */
[----:B------:R-:W2:Y:S02]  /*213d0*/  LDL.LU R23, [R1+0x3cc] ;  /* 0x0003cc0001177983 */ /* 0x000ea40000300800 */
[----:B--2---:R0:W-:Y:S01]  /*213e0*/  STL.64 [R1+0x19f8], R22 ;  /* 0x0019f81601007387 */ /* 0x0041e20000100a00 */
[----:B------:R-:W-:Y:S03]  /*213f0*/  STL.64 [R1+0x19f0], R20 ;  /* 0x0019f01401007387 */ /* 0x000fe60000100a00 */
[----:B0-----:R-:W2:Y:S01]  /*21400*/  LDL.64 R22, [R1+0xd8] ;  /* 0x0000d80001167983 */ /* 0x001ea20000100a00 */
[----:B----4-:R0:W-:Y:S02]  /*21410*/  STL.64 [R1+0x19d0], R18 ;  /* 0x0019d01201007387 */ /* 0x0101e40000100a00 */
[----:B------:R-:W-:Y:S01]  /*21420*/  STL.64 [R1+0x19c8], R16 ;  /* 0x0019c81001007387 */ /* 0x000fe20000100a00 */
[----:B0-----:R-:W4:Y:S04]  /*21430*/  LDL.64 R18, [R1+0xb8] ;  /* 0x0000b80001127983 */ /* 0x001f280000100a00 */
[----:B----4-:R0:W-:Y:S04]  /*21440*/  STL.64 [R1+0x19e0], R18 ;  /* 0x0019e01201007387 */ /* 0x0101e80000100a00 */
[----:B0-----:R-:W4:Y:S04]  /*21450*/  LDL.64 R18, [R1+0xc8] ;  /* 0x0000c80001127983 */ /* 0x001f280000100a00 */
[----:B----4-:R0:W-:Y:S01]  /*21460*/  STL.64 [R1+0x1a00], R18 ;  /* 0x001a001201007387 */ /* 0x0101e20000100a00 */
[----:B------:R-:W2:Y:S02]  /*21470*/  LDL.LU R16, [R1+0x470] ;  /* 0x0004700001107983 */ /* 0x000ea40000300800 */
[----:B------:R-:W2:Y:S01]  /*21480*/  LDL.LU R17, [R1+0x474] ;  /* 0x0004740001117983 */ /* 0x000ea20000300800 */
[----:B0-----:R-:W2:Y:S01]  /*21490*/  LDL.LU R18, [R1+0x478] ;  /* 0x0004780001127983 */ /* 0x001ea20000300800 */
[----:B------:R-:W2:Y:S02]  /*214a0*/  LDL.LU R19, [R1+0x47c] ;  /* 0x00047c0001137983 */ /* 0x000ea40000300800 */
[----:B------:R-:W4:Y:S02]  /*214b0*/  LDL.64 R26, [R1+0x98] ;  /* 0x00009800011a7983 */ /* 0x000f240000100a00 */
[----:B----4-:R0:W-:Y:S01]  /*214c0*/  STL.64 [R1+0x19d8], R26 ;  /* 0x0019d81a01007387 */ /* 0x0101e20000100a00 */
[----:B------:R-:W4:Y:S02]  /*214d0*/  LDL.LU R24, [R1+0x380] ;  /* 0x0003800001187983 */ /* 0x000f240000300800 */
[----:B------:R-:W4:Y:S01]  /*214e0*/  LDL.LU R25, [R1+0x384] ;  /* 0x0003840001197983 */ /* 0x000f220000300800 */
[----:B0-----:R-:W4:Y:S01]  /*214f0*/  LDL.LU R26, [R1+0x388] ;  /* 0x00038800011a7983 */ /* 0x001f220000300800 */
[----:B------:R-:W4:Y:S02]  /*21500*/  LDL.LU R27, [R1+0x38c] ;  /* 0x00038c00011b7983 */ /* 0x000f240000300800 */
[----:B---3--:R-:W-:Y:S02]  /*21510*/  STL.64 [R1+0x1970], R10 ;  /* 0x0019700a01007387 */ /* 0x008fe40000100a00 */
[----:B------:R0:W-:Y:S02]  /*21520*/  STL.64 [R1+0x1968], R8 ;  /* 0x0019680801007387 */ /* 0x0001e40000100a00 */
[----:B0-----:R-:W3:Y:S01]  /*21530*/  LDL.LU R8, [R1+0x260] ;  /* 0x0002600001087983 */ /* 0x001ee20000300800 */
[----:B------:R-:W3:Y:S02]  /*21540*/  LDL.LU R9, [R1+0x264] ;  /* 0x0002640001097983 */ /* 0x000ee40000300800 */
[----:B------:R-:W3:Y:S02]  /*21550*/  LDL.LU R10, [R1+0x268] ;  /* 0x00026800010a7983 */ /* 0x000ee40000300800 */
[----:B------:R-:W3:Y:S01]  /*21560*/  LDL.LU R11, [R1+0x26c] ;  /* 0x00026c00010b7983 */ /* 0x000ee20000300800 */
[----:B--2---:R-:W-:Y:S01]  /*21570*/  HMMA.16816.F32.BF16 R16, R4, R22, R16 ;  /* 0x000000160410723c */ /* 0x004fe20000041810 */
[----:B---3--:R-:W-:Y:S01]  /*21580*/  STL.64 [R1+0x1988], R10 ;  /* 0x0019880a01007387 */ /* 0x008fe20000100a00 */
[----:B------:R0:W-:Y:S03]  /*21590*/  STL.64 [R1+0x1980], R8 ;  /* 0x0019800801007387 */ /* 0x0001e60000100a00 */
        /* <DEDUP_REMOVED lines=10> */
[----:B------:R0:W-:Y:S01]  /*21640*/  STL.64 [R1+0x18d8], R14 ;  /* 0x0018d80e01007387 */ /* 0x0001e20000100a00 */
[----:B------:R-:W-:Y:S02]  /*21650*/  STL.64 [R1+0x470], R16 ;  /* 0x0004701001007387 */ /* 0x000fe40000100a00 */
[----:B------:R1:W-:Y:S02]  /*21660*/  STL.64 [R1+0x478], R18 ;  /* 0x0004781201007387 */ /* 0x0003e40000100a00 */
[----:B0-----:R-:W-:-:S02]  /*21670*/  IMAD.MOV.U32 R15, RZ, RZ, R22 ;  /* 0x000000ffff0f7224 */ /* 0x001fc400078e0016 */
[----:B------:R-:W-:Y:S01]  /*21680*/  IMAD.MOV.U32 R14, RZ, RZ, R23 ;  /* 0x000000ffff0e7224 */ /* 0x000fe200078e0017 */
[----:B-1----:R-:W3:Y:S01]  /*21690*/  LDL.LU.64 R18, [R1+0x1a00] ;  /* 0x001a000001127983 */ /* 0x002ee20000300a00 */
[----:B------:R-:W3:Y:S02]  /*216a0*/  LDL.LU.64 R22, [R1+0x19f8] ;  /* 0x0019f80001167983 */ /* 0x000ee40000300a00 */
[----:B------:R-:W3:Y:S02]  /*216b0*/  LDL.LU.64 R20, [R1+0x19f0] ;  /* 0x0019f00001147983 */ /* 0x000ee40000300a00 */
[C---:B---3--:R-:W-:Y:S11]  /*216c0*/  HMMA.16816.F32.BF16 R20, R4.reuse, R18, R20 ;  /* 0x000000120414723c */ /* 0x048ff60000041814 */
[----:B------:R-:W-:Y:S11]  /*216d0*/  @!UPT UIADD3 URZ, URZ, URZ, URZ ;  /* 0x0000003f3f3ff290 */ /* 0x000ff6000fffe03f */
[----:B------:R-:W-:Y:S01]  /*216e0*/  @!UPT UIADD3 URZ, URZ, URZ, URZ ;  /* 0x0000003f3f3ff290 */ /* 0x000fe2000fffe03f */
[----:B------:R0:W-:Y:S01]  /*216f0*/  STL.64 [R1+0x4e0], R20 ;  /* 0x0004e01401007387 */ /* 0x0001e20000100a00 */
[----:B------:R1:W-:Y:S02]  /*21700*/  STL.64 [R1+0x4e8], R22 ;  /* 0x0004e81601007387 */ /* 0x0003e40000100a00 */
[----:B0-----:R-:W-:Y:S01]  /*21710*/  IMAD.MOV.U32 R21, RZ, RZ, R18 ;  /* 0x000000ffff157224 */ /* 0x001fe200078e0012 */
[----:B-1----:R-:W3:Y:S01]  /*21720*/  LDL.LU.64 R22, [R1+0x19e8] ;  /* 0x0019e80001167983 */ /* 0x002ee20000300a00 */
[----:B------:R-:W-:Y:S02]  /*21730*/  IMAD.MOV.U32 R20, RZ, RZ, R19 ;  /* 0x000000ffff147224 */ /* 0x000fe400078e0013 */
[----:B------:R-:W4:Y:S02]  /*21740*/  LDL.LU.64 R18, [R1+0x19e0] ;  /* 0x0019e00001127983 */ /* 0x000f240000300a00 */
[----:B----4-:R-:W-:Y:S01]  /*21750*/  HMMA.16816.F32.BF16 R24, R4, R18, R24 ;  /* 0x000000120418723c */ /* 0x010fe20000041818 */
[----:B------:R-:W-:-:S02]  /*21760*/  IMAD.MOV.U32 R28, RZ, RZ, R18 ;  /* 0x000000ffff1c7224 */ /* 0x000fc400078e0012 */
[----:B------:R-:W-:Y:S11]  /*21770*/  IMAD.MOV.U32 R29, RZ, RZ, R19 ;  /* 0x000000ffff1d7224 */ /* 0x000ff600078e0013 */
[----:B------:R-:W-:Y:S09]  /*21780*/  @!UPT UIADD3 URZ, URZ, URZ, URZ ;  /* 0x0000003f3f3ff290 */ /* 0x000ff2000fffe03f */
[----:B------:R-:W-:Y:S01]  /*21790*/  STL.64 [R1+0x510], R24 ;  /* 0x0005101801007387 */ /* 0x000fe20000100a00 */
[----:B------:R0:W-:Y:S03]  /*217a0*/  STL.64 [R1+0x518], R26 ;  /* 0x0005181a01007387 */ /* 0x0001e60000100a00 */
[----:B0-----:R-:W4:Y:S01]  /*217b0*/  LDL.LU.64 R26, [R1+0x19d8] ;  /* 0x0019d800011a7983 */ /* 0x001f220000300a00 */
[----:B------:R-:W3:Y:S02]  /*217c0*/  LDL.LU.64 R18, [R1+0x19d0] ;  /* 0x0019d00001127983 */ /* 0x000ee40000300a00 */
[----:B------:R-:W3:Y:S02]  /*217d0*/  LDL.LU.64 R16, [R1+0x19c8] ;  /* 0x0019c80001107983 */ /* 0x000ee40000300a00 */
[C---:B---3--:R-:W-:Y:S11]  /*217e0*/  HMMA.16816.F32.BF16 R16, R4.reuse, R22, R16 ;  /* 0x000000160410723c */ /* 0x048ff60000041810 */
[----:B------:R-:W-:Y:S11]  /*217f0*/  @!UPT UIADD3 URZ, URZ, URZ, URZ ;  /* 0x0000003f3f3ff290 */ /* 0x000ff6000fffe03f */
[----:B------:R-:W-:Y:S01]  /*21800*/  @!UPT UIADD3 URZ, URZ, URZ, URZ ;  /* 0x0000003f3f3ff290 */ /* 0x000fe2000fffe03f */
[----:B------:R-:W-:Y:S01]  /*21810*/  STL.64 [R1+0x540], R16 ;  /* 0x0005401001007387 */ /* 0x000fe20000100a00 */
[----:B------:R0:W-:Y:S03]  /*21820*/  STL.64 [R1+0x548], R18 ;  /* 0x0005481201007387 */ /* 0x0001e60000100a00 */
[----:B0-----:R-:W4:Y:S01]  /*21830*/  LDL.LU.64 R18, [R1+0x19c0] ;  /* 0x0019c00001127983 */ /* 0x001f220000300a00 */
[----:B------:R-:W4:Y:S02]  /*21840*/  LDL.LU.64 R16, [R1+0x19b8] ;  /* 0x0019b80001107983 */ /* 0x000f240000300a00 */
[----:B------:R-:W-:Y:S01]  /*21850*/  STL.64 [R1+0x1870], R22 ;  /* 0x0018701601007387 */ /* 0x000fe20000100a00 */
[C---:B----4-:R-:W-:Y:S11]  /*21860*/  HMMA.16816.F32.BF16 R16, R4.reuse, R26, R16 ;  /* 0x0000001a0410723c */ /* 0x050ff60000041810 */
[----:B------:R-:W-:Y:S11]  /*21870*/  @!UPT UIADD3 URZ, URZ, URZ, URZ ;  /* 0x0000003f3f3ff290 */ /* 0x000ff6000fffe03f */
[----:B------:R-:W-:Y:S01]  /*21880*/  @!UPT UIADD3 URZ, URZ, URZ, URZ ;  /* 0x0000003f3f3ff290 */ /* 0x000fe2000fffe03f */
[----:B------:R0:W-:Y:S01]  /*21890*/  STL.64 [R1+0x570], R16 ;  /* 0x0005701001007387 */ /* 0x0001e20000100a00 */
[----:B------:R1:W-:Y:S02]  /*218a0*/  STL.64 [R1+0x578], R18 ;  /* 0x0005781201007387 */ /* 0x0003e40000100a00 */
[----:B0-----:R-:W-:Y:S01]  /*218b0*/  IMAD.MOV.U32 R17, RZ, RZ, R26 ;  /* 0x000000ffff117224 */ /* 0x001fe200078e001a */
[----:B-1----:R-:W3:Y:S01]  /*218c0*/  LDL.LU.64 R18, [R1+0x19b0] ;  /* 0x0019b00001127983 */ /* 0x002ee20000300a00 */
[----:B------:R-:W-:Y:S02]  /*218d0*/  IMAD.MOV.U32 R16, RZ, RZ, R27 ;  /* 0x000000ffff107224 */ /* 0x000fe400078e001b */
        /* <DEDUP_REMOVED lines=19> */
[C---:B--2---:R-:W-:Y:S01]  /*21a10*/  HMMA.16816.F32.BF16 R24, R4.reuse, R26, R8 ;  /* 0x0000001a0418723c */ /* 0x044fe20000041808 */
[----:B------:R-:W2:Y:S01]  /*21a20*/  LDL.LU.64 R10, [R1+0x1970] ;  /* 0x00197000010a7983 */ /* 0x000ea20000300a00 */
[----:B------:R-:W2:Y:S11]  /*21a30*/  LDL.LU.64 R8, [R1+0x1968] ;  /* 0x0019680001087983 */ /* 0x000eb60000300a00 */
[----:B------:R-:W-:Y:S10]  /*21a40*/  @!UPT UIADD3 URZ, URZ, URZ, URZ ;  /* 0x0000003f3f3ff290 */ /* 0x000ff4000fffe03f */
[----:B------:R-:W-:Y:S01]  /*21a50*/  STL.64 [R1+0x750], R24 ;  /* 0x0007501801007387 */ /* 0x000fe20000100a00 */
[----:B------:R0:W-:Y:S03]  /*21a60*/  STL.64 [R1+0x758], R26 ;  /* 0x0007581a01007387 */ /* 0x0001e60000100a00 */
[----:B0-----:R-:W3:Y:S01]  /*21a70*/  LDL.LU.64 R26, [R1+0x1960] ;  /* 0x00196000011a7983 */ /* 0x001ee20000300a00 */
[----:B------:R-:W3:Y:S02]  /*21a80*/  LDL.LU.64 R24, [R1+0x1958] ;  /* 0x0019580001187983 */ /* 0x000ee40000300a00 */
[C---:B---3--:R-:W-:Y:S11]  /*21a90*/  HMMA.16816.F32.BF16 R24, R4.reuse, R18, R24 ;  /* 0x000000120418723c */ /* 0x048ff60000041818 */
[----:B------:R-:W-:Y:S11]  /*21aa0*/  @!UPT UIADD3 URZ, URZ, URZ, URZ ;  /* 0x0000003f3f3ff290 */ /* 0x000ff6000fffe03f */
[----:B------:R-:W-:Y:S01]  /*21ab0*/  @!UPT UIADD3 URZ, URZ, URZ, URZ ;  /* 0x0000003f3f3ff290 */ /* 0x000fe2000fffe03f */
[----:B------:R-:W-:Y:S01]  /*21ac0*/  STL.64 [R1+0x730], R24 ;  /* 0x0007301801007387 */ /* 0x000fe20000100a00 */
[----:B------:R0:W-:Y:S03]  /*21ad0*/  STL.64 [R1+0x738], R26 ;  /* 0x0007381a01007387 */ /* 0x0001e60000100a00 */
[----:B0-----:R-:W2:Y:S01]  /*21ae0*/  LDL.LU.64 R26, [R1+0x1950] ;  /* 0x00195000011a7983 */ /* 0x001ea20000300a00 */
[----:B------:R0:W-:Y:S03]  /*21af0*/  STL.64 [R1+0x1818], R18 ;  /* 0x0018181201007387 */ /* 0x0001e60000100a00 */
[----:B0-----:R-:W3:Y:S01]  /*21b00*/  LDL.64 R18, [R1+0x68] ;  /* 0x0000680001127983 */ /* 0x001ee20000100a00 */
[----:B--2---:R-:W-:Y:S03]  /*21b10*/  HMMA.16816.F32.BF16 R8, R4, R26, R8 ;  /* 0x0000001a0408723c */ /* 0x004fe60000041808 */
[----:B---3--:R0:W-:Y:S02]  /*21b20*/  STL.64 [R1+0x1820], R18 ;  /* 0x0018201201007387 */ /* 0x0081e40000100a00 */
[----:B0-----:R-:W-:-:S02]  /*21b30*/  IMAD.MOV.U32 R18, RZ, RZ, R2 ;  /* 0x000000ffff127224 */ /* 0x001fc400078e0002 */
[----:B------:R-:W-:Y:S02]  /*21b40*/  IMAD.MOV.U32 R19, RZ, RZ, R0 ;  /* 0x000000ffff137224 */ /* 0x000fe400078e0000 */
[----:B------:R-:W-:-:S03]  /*21b50*/  IMAD.MOV.U32 R2, RZ, RZ, R26 ;  /* 0x000000ffff027224 */ /* 0x000fc600078e001a */
[----:B------:R-:W-:Y:S11]  /*21b60*/  STL.64 [R1+0x1838], R18 ;  /* 0x0018381201007387 */ /* 0x000ff60000100a00 */
[----:B------:R-:W-:Y:S02]  /*21b70*/  STL.64 [R1+0x720], R8 ;  /* 0x0007200801007387 */ /* 0x000fe40000100a00 */
[----:B------:R0:W-:Y:S02]  /*21b80*/  STL.64 [R1+0x728], R10 ;  /* 0x0007280a01007387 */ /* 0x0001e40000100a00 */
[----:B------:R-:W-:Y:S01]  /*21b90*/  IMAD.MOV.U32 R0, RZ, RZ, R27 ;  /* 0x000000ffff007224 */ /* 0x000fe200078e001b */
[----:B0-----:R-:W2:Y:S01]  /*21ba0*/  LDL.LU.64 R10, [R1+0x1948] ;  /* 0x00194800010a7983 */ /* 0x001ea20000300a00 */
[----:B------:R-:W2:Y:S02]  /*21bb0*/  LDL.LU.64 R8, [R1+0x1940] ;  /* 0x0019400001087983 */ /* 0x000ea40000300a00 */
[----:B------:R-:W2:Y:S02]  /*21bc0*/  LDL.LU.64 R26, [R1+0x1938] ;  /* 0x00193800011a7983 */ /* 0x000ea40000300a00 */
[----:B------:R-:W-:-:S02]  /*21bd0*/  IMAD.MOV.U32 R18, RZ, RZ, R23 ;  /* 0x000000ffff127224 */ /* 0x000fc400078e0017 */
[----:B------:R-:W-:Y:S01]  /*21be0*/  IMAD.MOV.U32 R19, RZ, RZ, R22 ;  /* 0x000000ffff137224 */ /* 0x000fe200078e0016 */
        /* <DEDUP_REMOVED lines=8> */
[----:B------:R1:W-:Y:S01]  /*21c70*/  STL.64 [R1+0x1810], R26 ;  /* 0x0018101a01007387 */ /* 0x0003e20000100a00 */
[----:B------:R-:W4:Y:S01]  /*21c80*/  LDL.LU R24, [R1+0x160] ;  /* 0x0001600001187983 */ /* 0x000f220000300800 */
[----:B------:R-:W4:Y:S02]  /*21c90*/  LDL.LU R25, [R1+0x164] ;  /* 0x0001640001197983 */ /* 0x000f240000300800 */
[----:B0-----:R-:W-:-:S02]  /*21ca0*/  IMAD.MOV.U32 R18, RZ, RZ, R17 ;  /* 0x000000ffff127224 */ /* 0x001fc400078e0011 */
[----:B------:R-:W-:Y:S01]  /*21cb0*/  IMAD.MOV.U32 R19, RZ, RZ, R16 ;  /* 0x000000ffff137224 */ /* 0x000fe200078e0010 */
[----:B-1----:R-:W2:Y:S01]  /*21cc0*/  LDL.LU R26, [R1+0x168] ;  /* 0x00016800011a7983 */ /* 0x002ea20000300800 */
[----:B------:R-:W2:Y:S03]  /*21cd0*/  LDL.LU R27, [R1+0x16c] ;  /* 0x00016c00011b7983 */ /* 0x000ea60000300800 */
[----:B------:R0:W-:Y:S01]  /*21ce0*/  STL.64 [R1+0x1868], R18 ;  /* 0x0018681201007387 */ /* 0x0001e20000100a00 */
[----:B------:R-:W2:Y:S02]  /*21cf0*/  LDL.LU R16, [R1+0x330] ;  /* 0x0003300001107983 */ /* 0x000ea40000300800 */
[----:B------:R-:W2:Y:S01]  /*21d00*/  LDL.LU R17, [R1+0x334] ;  /* 0x0003340001117983 */ /* 0x000ea20000300800 */
[----:B0-----:R-:W2:Y:S01]  /*21d10*/  LDL.LU R18, [R1+0x338] ;  /* 0x0003380001127983 */ /* 0x001ea20000300800 */
[----:B------:R-:W2:Y:S02]  /*21d20*/  LDL.LU R19, [R1+0x33c] ;  /* 0x00033c0001137983 */ /* 0x000ea40000300800 */
[----:B------:R-:W-:-:S02]  /*21d30*/  IMAD.MOV.U32 R22, RZ, RZ, R28 ;  /* 0x000000ffff167224 */ /* 0x000fc400078e001c */
[----:B------:R-:W-:Y:S01]  /*21d40*/  IMAD.MOV.U32 R23, RZ, RZ, R29 ;  /* 0x000000ffff177224 */ /* 0x000fe200078e001d */
[----:B--2---:R-:W-:Y:S01]  /*21d50*/  STL.64 [R1+0x1880], R18 ;  /* 0x0018801201007387 */ /* 0x004fe20000100a00 */
[----:B------:R0:W-:Y:S02]  /*21d60*/  STL.64 [R1+0x1878], R16 ;  /* 0x0018781001007387 */ /* 0x0001e40000100a00 */
[----:B------:R-:W2:Y:S02]  /*21d70*/  LDL.LU R28, [R1+0x1920] ;  /* 0x00192000011c7983 */ /* 0x000ea40000300800 */
[----:B------:R1:W-:Y:S01]  /*21d80*/  STL.64 [R1+0x1888], R22 ;  /* 0x0018881601007387 */ /* 0x0003e20000100a00 */
[----:B0-----:R-:W2:Y:S01]  /*21d90*/  LDL.LU R16, [R1+0x420] ;  /* 0x0004200001107983 */ /* 0x001ea20000300800 */
[----:B------:R-:W2:Y:S02]  /*21da0*/  LDL.LU R17, [R1+0x424] ;  /* 0x0004240001117983 */ /* 0x000ea40000300800 */
[----:B------:R-:W2:Y:S02]  /*21db0*/  LDL.LU R18, [R1+0x428] ;  /* 0x0004280001127983 */ /* 0x000ea40000300800 */
[----:B------:R-:W2:Y:S02]  /*21dc0*/  LDL.LU R19, [R1+0x42c] ;  /* 0x00042c0001137983 */ /* 0x000ea40000300800 */
[----:B-1----:R-:W-:-:S02]  /*21dd0*/  IMAD.MOV.U32 R22, RZ, RZ, R21 ;  /* 0x000000ffff167224 */ /* 0x002fc400078e0015 */
[----:B------:R-:W-:Y:S01]  /*21de0*/  IMAD.MOV.U32 R23, RZ, RZ, R20 ;  /* 0x000000ffff177224 */ /* 0x000fe200078e0014 */
[----:B--2---:R-:W-:Y:S01]  /*21df0*/  STL.64 [R1+0x1898], R18 ;  /* 0x0018981201007387 */ /* 0x004fe20000100a00 */
[----:B------:R0:W-:Y:S03]  /*21e00*/  STL.64 [R1+0x1890], R16 ;  /* 0x0018901001007387 */ /* 0x0001e60000100a00 */
        /* <DEDUP_REMOVED lines=8> */
[----:B------:R-:W-:Y:S03]  /*21e90*/  STL.64 [R1+0x18a8], R16 ;  /* 0x0018a81001007387 */ /* 0x000fe60000100a00 */
[----:B------:R0:W-:Y:S02]  /*21ea0*/  STL.64 [R1+0x18b8], R22 ;  /* 0x0018b81601007387 */ /* 0x0001e40000100a00 */
[----:B0-----:R-:W-:Y:S02]  /*21eb0*/  IMAD.MOV.U32 R22, RZ, RZ, R13 ;  /* 0x000000ffff167224 */ /* 0x001fe400078e000d */
[----:B------:R-:W-:-:S05]  /*21ec0*/  IMAD.MOV.U32 R23, RZ, RZ, R12 ;  /* 0x000000ffff177224 */ /* 0x000fca00078e000c */
[----:B------:R0:W-:Y:S01]  /*21ed0*/  STL.64 [R1+0x18d0], R22 ;  /* 0x0018d01601007387 */ /* 0x0001e20000100a00 */
[----:B------:R-:W2:Y:S02]  /*21ee0*/  LDL.LU R16, [R1+0x640] ;  /* 0x0006400001107983 */ /* 0x000ea40000300800 */
[----:B------:R-:W2:Y:S02]  /*21ef0*/  LDL.LU R17, [R1+0x644] ;  /* 0x0006440001117983 */ /* 0x000ea40000300800 */
[----:B------:R-:W2:Y:S01]  /*21f00*/  LDL.LU R18, [R1+0x648] ;  /* 0x0006480001127983 */ /* 0x000ea20000300800 */
[----:B------:R-:W2:Y:S01]  /*21f10*/  LDL.LU R19, [R1+0x64c] ;  /* 0x00064c0001137983 */ /* 0x000ea20000300800 */
[----:B------:R-:W2:Y:S02]  /*21f20*/  LDL.LU R20, [R1+0x8b0] ;  /* 0x0008b00001147983 */ /* 0x000ea40000300800 */
[----:B------:R-:W2:Y:S01]  /*21f30*/  LDL.LU R21, [R1+0x8b4] ;  /* 0x0008b40001157983 */ /* 0x000ea20000300800 */
[----:B0-----:R-:W2:Y:S01]  /*21f40*/  LDL.LU R22, [R1+0x8b8] ;  /* 0x0008b80001167983 */ /* 0x001ea20000300800 */
[----:B------:R-:W2:Y:S02]  /*21f50*/  LDL.LU R23, [R1+0x8bc] ;  /* 0x0008bc0001177983 */ /* 0x000ea40000300800 */
[----:B------:R-:W-:-:S02]  /*21f60*/  IMAD.MOV.U32 R14, RZ, RZ, R11 ;  /* 0x000000ffff0e7224 */ /* 0x000fc400078e000b */
[----:B------:R-:W-:Y:S01]  /*21f70*/  IMAD.MOV.U32 R15, RZ, RZ, R10 ;  /* 0x000000ffff0f7224 */ /* 0x000fe200078e000a */
[----:B--2---:R-:W-:Y:S01]  /*21f80*/  STL.64 [R1+0x18e8], R22 ;  /* 0x0018e81601007387 */ /* 0x004fe20000100a00 */
[----:B------:R-:W-:Y:S03]  /*21f90*/  STL.64 [R1+0x18e0], R20 ;  /* 0x0018e01401007387 */ /* 0x000fe60000100a00 */
[----:B------:R3:W-:Y:S02]  /*21fa0*/  STL.64 [R1+0x18f0], R14 ;  /* 0x0018f00e01007387 */ /* 0x0007e40000100a00 */
[----:B---3--:R-:W-:Y:S02]  /*21fb0*/  IMAD.MOV.U32 R14, RZ, RZ, R9 ;  /* 0x000000ffff0e7224 */ /* 0x008fe400078e0009 */
[----:B------:R-:W-:-:S05]  /*21fc0*/  IMAD.MOV.U32 R15, RZ, RZ, R8 ;  /* 0x000000ffff0f7224 */ /* 0x000fca00078e0008 */
[----:B------:R0:W-:Y:S01]  /*21fd0*/  STL.64 [R1+0x1918], R14 ;  /* 0x0019180e01007387 */ /* 0x0001e20000100a00 */
[----:B------:R-:W2:Y:S02]  /*21fe0*/  LDL.LU R20, [R1+0xa20] ;  /* 0x000a200001147983 */ /* 0x000ea40000300800 */
[----:B------:R-:W2:Y:S02]  /*21ff0*/  LDL.LU R21, [R1+0xa24] ;  /* 0x000a240001157983 */ /* 0x000ea40000300800 */
[----:B------:R-:W3:Y:S01]  /*22000*/  LDL.LU R22, [R1+0xa28] ;  /* 0x000a280001167983 */ /* 0x000ee20000300800 */
[----:B------:R-:W3:Y:S01]  /*22010*/  LDL.LU R23, [R1+0xa2c] ;  /* 0x000a2c0001177983 */ /* 0x000ee20000300800 */
[----:B------:R-:W2:Y:S02]  /*22020*/  LDL.LU R12, [R1+0x1b0] ;  /* 0x0001b000010c7983 */ /* 0x000ea40000300800 */
[----:B------:R-:W4:Y:S01]  /*22030*/  LDL.LU R13, [R1+0x1b4] ;  /* 0x0001b400010d7983 */ /* 0x000f220000300800 */
[----:B0-----:R-:W4:Y:S01]  /*22040*/  LDL.LU R14, [R1+0x1b8] ;  /* 0x0001b800010e7983 */ /* 0x001f220000300800 */
[----:B------:R-:W4:Y:S03]  /*22050*/  LDL.LU R15, [R1+0x1bc] ;  /* 0x0001bc00010f7983 */ /* 0x000f260000300800 */
        /* <DEDUP_REMOVED lines=10> */
[----:B------:R-:W3:Y:S02]  /*22100*/  LDL.LU R18, [R1+0x748] ;  /* 0x0007480001127983 */ /* 0x000ee40000300800 */
[----:B------:R-:W3:Y:S01]  /*22110*/  LDL.LU R19, [R1+0x74c] ;  /* 0x00074c0001137983 */ /* 0x000ee20000300800 */
[----:B------:R-:W-:Y:S01]  /*22120*/  STL.64 [R1+0x1830], R26 ;  /* 0x0018301a01007387 */ /* 0x000fe20000100a00 */
[----:B----4-:R0:W-:Y:S03]  /*22130*/  STL.64 [R1+0x1828], R24 ;  /* 0x0018281801007387 */ /* 0x0101e60000100a00 */
[----:B0-----:R-:W4:Y:S01]  /*22140*/  LDL.LU R24, [R1+0x270] ;  /* 0x0002700001187983 */ /* 0x001f220000300800 */
[----:B------:R-:W4:Y:S02]  /*22150*/  LDL.LU R25, [R1+0x274] ;  /* 0x0002740001197983 */ /* 0x000f240000300800 */
[----:B------:R-:W2:Y:S02]  /*22160*/  LDL.LU R26, [R1+0x278] ;  /* 0x00027800011a7983 */ /* 0x000ea40000300800 */
[----:B------:R-:W2:Y:S02]  /*22170*/  LDL.LU R27, [R1+0x27c] ;  /* 0x00027c00011b7983 */ /* 0x000ea40000300800 */
[----:B--2---:R-:W-:Y:S01]  /*22180*/  STL.64 [R1+0x1848], R26 ;  /* 0x0018481a01007387 */ /* 0x004fe20000100a00 */
[----:B----4-:R0:W-:Y:S03]  /*22190*/  STL.64 [R1+0x1840], R24 ;  /* 0x0018401801007387 */ /* 0x0101e60000100a00 */
[----:B0-----:R-:W2:Y:S01]  /*221a0*/  LDL.LU R24, [R1+0x280] ;  /* 0x0002800001187983 */ /* 0x001ea20000300800 */
[----:B------:R-:W2:Y:S02]  /*221b0*/  LDL.LU R25, [R1+0x284] ;  /* 0x0002840001197983 */ /* 0x000ea40000300800 */
[----:B------:R-:W4:Y:S02]  /*221c0*/  LDL.LU R26, [R1+0x288] ;  /* 0x00028800011a7983 */ /* 0x000f240000300800 */
[----:B------:R-:W4:Y:S02]  /*221d0*/  LDL.LU R27, [R1+0x28c] ;  /* 0x00028c00011b7983 */ /* 0x000f240000300800 */
[----:B------:R-:W-:-:S02]  /*221e0*/  IMAD.MOV.U32 R10, RZ, RZ, R28 ;  /* 0x000000ffff0a7224 */ /* 0x000fc400078e001c */
[----:B------:R-:W-:-:S07]  /*221f0*/  IMAD.MOV.U32 R11, RZ, RZ, R3 ;  /* 0x000000ffff0b7224 */ /* 0x000fce00078e0003 */
[----:B------:R-:W-:Y:S01]  /*22200*/  HMMA.16816.F32.BF16 R4, R4, R10, R12 ;  /* 0x0000000a0404723c */ /* 0x000fe2000004180c */
[----:B----4-:R-:W-:Y:S01]  /*22210*/  STL.64 [R1+0x1860], R26 ;  /* 0x0018601a01007387 */ /* 0x010fe20000100a00 */
[----:B--2---:R0:W-:Y:S03]  /*22220*/  STL.64 [R1+0x1858], R24 ;  /* 0x0018581801007387 */ /* 0x0041e60000100a00 */
[----:B0-----:R-:W2:Y:S01]  /*22230*/  LDL.LU R24, [R1+0x2c0] ;  /* 0x0002c00001187983 */ /* 0x001ea20000300800 */
[----:B------:R-:W2:Y:S02]  /*22240*/  LDL.LU R25, [R1+0x2c4] ;  /* 0x0002c40001197983 */ /* 0x000ea40000300800 */
[----:B------:R-:W2:Y:S02]  /*22250*/  LDL.LU R26, [R1+0x2c8] ;  /* 0x0002c800011a7983 */ /* 0x000ea40000300800 */
[----:B------:R-:W2:Y:S01]  /*22260*/  LDL.LU R27, [R1+0x2cc] ;  /* 0x0002cc00011b7983 */ /* 0x000ea20000300800 */
[----:B------:R-:W4:Y:S01]  /*22270*/  LDL.LU.64 R14, [R1+0x1918] ;  /* 0x00191800010e7983 */ /* 0x000f220000300a00 */
[----:B------:R-:W4:Y:S02]  /*22280*/  LDL.LU.64 R10, [R1+0x1910] ;  /* 0x00191000010a7983 */ /* 0x000f240000300a00 */
[----:B------:R-:W4:Y:S09]  /*22290*/  LDL.LU.64 R8, [R1+0x1908] ;  /* 0x0019080001087983 */ /* 0x000f320000300a00 */
[----:B------:R0:W-:Y:S01]  /*222a0*/  STL.64 [R1+0x6e0], R4 ;  /* 0x0006e00401007387 */ /* 0x0001e20000100a00 */
[----:B------:R1:W-:Y:S04]  /*222b0*/  STL.64 [R1+0x6e8], R6 ;  /* 0x0006e80601007387 */ /* 0x0003e80000100a00 */
[----:B0-----:R-:W2:Y:S01]  /*222c0*/  LDL.LU R4, [R1] ;  /* 0x0000000001047983 */ /* 0x001ea20000300800 */
[----:B------:R-:W2:Y:S02]  /*222d0*/  LDL.LU R5, [R1+0x4] ;  /* 0x0000040001057983 */ /* 0x000ea40000300800 */
[----:B-1----:R-:W2:Y:S02]  /*222e0*/  LDL.LU R6, [R1+0x8] ;  /* 0x0000080001067983 */ /* 0x002ea40000300800 */
[----:B------:R-:W2:Y:S01]  /*222f0*/  LDL.LU R7, [R1+0xc] ;  /* 0x00000c0001077983 */ /* 0x000ea20000300800 */
[C---:B----4-:R-:W-:Y:S01]  /*22300*/  HMMA.16816.F32.BF16 R12, R8.reuse, R14, R20 ;  /* 0x0000000e080c723c */ /* 0x050fe20000041814 */
[----:B------:R-:W4:Y:S01]  /*22310*/  LDL.LU.64 R22, [R1+0x1900] ;  /* 0x0019000001167983 */ /* 0x000f220000300a00 */
[----:B------:R-:W4:Y:S11]  /*22320*/  LDL.LU.64 R20, [R1+0x18f8] ;  /* 0x0018f80001147983 */ /* 0x000f360000300a00 */
[----:B------:R-:W-:Y:S10]  /*22330*/  @!UPT UIADD3 URZ, URZ, URZ, URZ ;  /* 0x0000003f3f3ff290 */ /* 0x000ff4000fffe03f */
[----:B------:R-:W-:Y:S01]  /*22340*/  STL.64 [R1+0x400], R12 ;  /* 0x0004000c01007387 */ /* 0x000fe20000100a00 */
[----:B------:R0:W-:Y:S03]  /*22350*/  STL.64 [R1+0x408], R14 ;  /* 0x0004080e01007387 */ /* 0x0001e60000100a00 */
[----:B0-----:R-:W4:Y:S02]  /*22360*/  LDL.LU.64 R14, [R1+0x18f0] ;  /* 0x0018f000010e7983 */ /* 0x001f240000300a00 */
[C---:B----4-:R-:W-:Y:S02]  /*22370*/  HMMA.16816.F32.BF16 R12, R8.reuse, R14, R20 ;  /* 0x0000000e080c723c */ /* 0x050fe40000041814 */
[----:B------:R-:W4:Y:S01]  /*22380*/  LDL.LU.64 R22, [R1+0x18e8] ;  /* 0x0018e80001167983 */ /* 0x000f220000300a00 */
[----:B------:R-:W4:Y:S11]  /*22390*/  LDL.LU.64 R20, [R1+0x18e0] ;  /* 0x0018e00001147983 */ /* 0x000f360000300a00 */
[----:B------:R-:W-:Y:S09]  /*223a0*/  @!UPT UIADD3 URZ, URZ, URZ, URZ ;  /* 0x0000003f3f3ff290 */ /* 0x000ff2000fffe03f */
[----:B------:R-:W-:Y:S01]  /*223b0*/  STL.64 [R1+0x3c0], R12 ;  /* 0x0003c00c01007387 */ /* 0x000fe20000100a00 */
[----:B------:R0:W-:Y:S03]  /*223c0*/  STL.64 [R1+0x3c8], R14 ;  /* 0x0003c80e01007387 */ /* 0x0001e60000100a00 */
[----:B0-----:R-:W4:Y:S02]  /*223d0*/  LDL.LU.64 R14, [R1+0x18d8] ;  /* 0x0018d800010e7983 */ /* 0x001f240000300a00 */
[C---:B----4-:R-:W-:Y:S11]  /*223e0*/  HMMA.16816.F32.BF16 R20, R8.reuse, R14, R20 ;  /* 0x0000000e0814723c */ /* 0x050ff60000041814 */
[----:B------:R-:W-:Y:S11]  /*223f0*/  @!UPT UIADD3 URZ, URZ, URZ, URZ ;  /* 0x0000003f3f3ff290 */ /* 0x000ff6000fffe03f */
[----:B------:R-:W-:Y:S01]  /*22400*/  @!UPT UIADD3 URZ, URZ, URZ, URZ ;  /* 0x0000003f3f3ff290 */ /* 0x000fe2000fffe03f */
[----:B------:R-:W-:Y:S01]  /*22410*/  STL.64 [R1+0x3b0], R20 ;  /* 0x0003b01401007387 */ /* 0x000fe20000100a00 */
[----:B------:R0:W-:Y:S03]  /*22420*/  STL.64 [R1+0x3b8], R22 ;  /* 0x0003b81601007387 */ /* 0x0001e60000100a00 */
[----:B0-----:R-:W3:Y:S01]  /*22430*/  LDL.LU.64 R22, [R1+0x18d0] ;  /* 0x0018d00001167983 */ /* 0x001ee20000300a00 */
[----:B------:R-:W-:Y:S01]  /*22440*/  STL.64 [R1+0x17d8], R14 ;  /* 0x0017d80e01007387 */ /* 0x000fe20000100a00 */
        /* <DEDUP_REMOVED lines=33> */
[----:B0-----:R-:W2:Y:S01]  /*22660*/  LDL.LU.64 R18, [R1+0x1868] ;  /* 0x0018680001127983 */ /* 0x001ea20000300a00 */
[----:B------:R0:W-:Y:S02]  /*22670*/  STL.64 [R1+0x17a8], R22 ;  /* 0x0017a81601007387 */ /* 0x0001e40000100a00 */
[----:B------:R-:W3:Y:S02]  /*22680*/  LDL.LU R20, [R1+0x170] ;  /* 0x0001700001147983 */ /* 0x000ee40000300800 */
[----:B------:R-:W3:Y:S01]  /*22690*/  LDL.LU R21, [R1+0x174] ;  /* 0x0001740001157983 */ /* 0x000ee20000300800 */
[----:B0-----:R-:W3:Y:S01]  /*226a0*/  LDL.LU R22, [R1+0x178] ;  /* 0x0001780001167983 */ /* 0x001ee20000300800 */
[----:B------:R-:W3:Y:S01]  /*226b0*/  LDL.LU R23, [R1+0x17c] ;  /* 0x00017c0001177983 */ /* 0x000ee20000300800 */
[C---:B--2---:R-:W-:Y:S02]  /*226c0*/  HMMA.16816.F32.BF16 R16, R8.reuse, R18, R24 ;  /* 0x000000120810723c */ /* 0x044fe40000041818 */
[----:B------:R-:W2:Y:S01]  /*226d0*/  LDL.LU.64 R26, [R1+0x1860] ;  /* 0x00186000011a7983 */ /* 0x000ea20000300a00 */
[----:B------:R-:W2:Y:S11]  /*226e0*/  LDL.LU.64 R24, [R1+0x1858] ;  /* 0x0018580001187983 */ /* 0x000eb60000300a00 */
[----:B------:R-:W-:Y:S09]  /*226f0*/  @!UPT UIADD3 URZ, URZ, URZ, URZ ;  /* 0x0000003f3f3ff290 */ /* 0x000ff2000fffe03f */
[----:B------:R-:W-:Y:S01]  /*22700*/  STL.64 [R1+0x460], R16 ;  /* 0x0004601001007387 */ /* 0x000fe20000100a00 */
[----:B------:R0:W-:Y:S03]  /*22710*/  STL.64 [R1+0x468], R18 ;  /* 0x0004681201007387 */ /* 0x0001e60000100a00 */
[----:B0-----:R-:W2:Y:S02]  /*22720*/  LDL.LU.64 R18, [R1+0x1850] ;  /* 0x0018500001127983 */ /* 0x001ea40000300a00 */
        /* <DEDUP_REMOVED lines=13> */
[----:B0-----:R-:W3:Y:S02]  /*22800*/  LDL.LU.64 R18, [R1+0x1820] ;  /* 0x0018200001127983 */ /* 0x001ee40000300a00 */
[----:B---3--:R-:W-:Y:S11]  /*22810*/  HMMA.16816.F32.BF16 R20, R8, R18, R20 ;  /* 0x000000120814723c */ /* 0x008ff60000041814 */
[----:B------:R-:W-:Y:S11]  /*22820*/  @!UPT UIADD3 URZ, URZ, URZ, URZ ;  /* 0x0000003f3f3ff290 */ /* 0x000ff6000fffe03f */
[----:B------:R-:W-:Y:S01]  /*22830*/  @!UPT UIADD3 URZ, URZ, URZ, URZ ;  /* 0x0000003f3f3ff290 */ /* 0x000fe2000fffe03f */
[----:B------:R0:W-:Y:S01]  /*22840*/  STL.64 [R1+0x860], R20 ;  /* 0x0008601401007387 */ /* 0x0001e20000100a00 */
[----:B------:R-:W-:Y:S02]  /*22850*/  STL.64 [R1+0x868], R22 ;  /* 0x0008681601007387 */ /* 0x000fe40000100a00 */
[----:B0-----:R-:W-:Y:S02]  /*22860*/  IMAD.MOV.U32 R21, RZ, RZ, R18 ;  /* 0x000000ffff157224 */ /* 0x001fe400078e0012 */
[----:B------:R-:W-:Y:S02]  /*22870*/  IMAD.MOV.U32 R20, RZ, RZ, R19 ;  /* 0x000000ffff147224 */ /* 0x000fe400078e0013 */
[----:B------:R-:W2:Y:S03]  /*22880*/  LDL.LU.64 R18, [R1+0x1818] ;  /* 0x0018180001127983 */ /* 0x000ea60000300a00 */
[----:B------:R0:W-:Y:S02]  /*22890*/  STL.64 [R1+0x17b8], R20 ;  /* 0x0017b81401007387 */ /* 0x0001e40000100a00 */
[----:B0-----:R-:W3:Y:S01]  /*228a0*/  LDL.LU R20, [R1+0x150] ;  /* 0x0001500001147983 */ /* 0x001ee20000300800 */
[----:B------:R-:W3:Y:S02]  /*228b0*/  LDL.LU R21, [R1+0x154] ;  /* 0x0001540001157983 */ /* 0x000ee40000300800 */
[----:B------:R-:W3:Y:S02]  /*228c0*/  LDL.LU R22, [R1+0x158] ;  /* 0x0001580001167983 */ /* 0x000ee40000300800 */
[----:B------:R-:W3:Y:S02]  /*228d0*/  LDL.LU R23, [R1+0x15c] ;  /* 0x00015c0001177983 */ /* 0x000ee40000300800 */
[----:B------:R-:W-:-:S02]  /*228e0*/  IMAD.MOV.U32 R14, RZ, RZ, R2 ;  /* 0x000000ffff0e7224 */ /* 0x000fc400078e0002 */
[----:B------:R-:W-:Y:S01]  /*228f0*/  IMAD.MOV.U32 R15, RZ, RZ, R0 ;  /* 0x000000ffff0f7224 */ /* 0x000fe200078e0000 */
[C---:B--2---:R-:W-:Y:S08]  /*22900*/  HMMA.16816.F32.BF16 R24, R8.reuse, R18, R24 ;  /* 0x000000120818723c */ /* 0x044ff00000041818 */
[C---:B---3--:R-:W-:Y:S11]  /*22910*/  HMMA.16816.F32.BF16 R12, R8.reuse, R14, R20 ;  /* 0x0000000e080c723c */ /* 0x048ff60000041814 */
[----:B------:R-:W-:Y:S04]  /*22920*/  @!UPT UIADD3 URZ, URZ, URZ, URZ ;  /* 0x0000003f3f3ff290 */ /* 0x000fe8000fffe03f */
[----:B------:R-:W-:Y:S01]  /*22930*/  STL.64 [R1+0x850], R24 ;  /* 0x0008501801007387 */ /* 0x000fe20000100a00 */
[----:B------:R0:W-:Y:S03]  /*22940*/  STL.64 [R1+0x858], R26 ;  /* 0x0008581a01007387 */ /* 0x0001e60000100a00 */
[----:B0-----:R-:W2:Y:S01]  /*22950*/  LDL.LU.64 R26, [R1+0x1810] ;  /* 0x00181000011a7983 */ /* 0x001ea20000300a00 */
[----:B------:R-:W-:Y:S02]  /*22960*/  IMAD.MOV.U32 R2, RZ, RZ, R18 ;  /* 0x000000ffff027224 */ /* 0x000fe400078e0012 */
[----:B------:R-:W-:Y:S02]  /*22970*/  IMAD.MOV.U32 R0, RZ, RZ, R19 ;  /* 0x000000ffff007224 */ /* 0x000fe400078e0013 */
[----:B------:R-:W3:Y:S01]  /*22980*/  LDL.LU.64 R18, [R1+0x1808] ;  /* 0x0018080001127983 */ /* 0x000ee20000300a00 */
[----:B------:R-:W3:Y:S02]  /*22990*/  LDL.LU.64 R16, [R1+0x1800] ;  /* 0x0018000001107983 */ /* 0x000ee40000300a00 */
[----:B------:R-:W4:Y:S02]  /*229a0*/  LDL R28, [R1+0x12b8] ;  /* 0x0012b800011c7983 */ /* 0x000f240000100800 */
[----:B------:R-:W-:Y:S01]  /*229b0*/  STL.64 [R1+0x840], R12 ;  /* 0x0008400c01007387 */ /* 0x000fe20000100a00 */
[----:B------:R0:W-:Y:S04]  /*229c0*/  STL.64 [R1+0x848], R14 ;  /* 0x0008480e01007387 */ /* 0x0001e80000100a00 */
[----:B0-----:R-:W3:Y:S01]  /*229d0*/  LDL.64 R14, [R1+0x108] ;  /* 0x00010800010e7983 */ /* 0x001ee20000100a00 */
[C---:B--2---:R-:W-:Y:S11]  /*229e0*/  HMMA.16816.F32.BF16 R4, R8.reuse, R26, R4 ;  /* 0x0000001a0804723c */ /* 0x044ff60000041804 */
[----:B------:R-:W-:Y:S11]  /*229f0*/  @!UPT UIADD3 URZ, URZ, URZ, URZ ;  /* 0x0000003f3f3ff290 */ /* 0x000ff6000fffe03f */
[----:B------:R-:W-:Y:S01]  /*22a00*/  @!UPT UIADD3 URZ, URZ, URZ, URZ ;  /* 0x0000003f3f3ff290 */ /* 0x000fe2000fffe03f */
[----:B------:R-:W-:Y:S01]  /*22a10*/  STL.64 [R1+0x830], R4 ;  /* 0x0008300401007387 */ /* 0x000fe20000100a00 */
[----:B------:R-:W-:Y:S02]  /*22a20*/  STL.64 [R1+0x838], R6 ;  /* 0x0008380601007387 */ /* 0x000fe40000100a00 */
[----:B---3--:R0:W-:Y:S02]  /*22a30*/  STL.64 [R1+0x17f0], R14 ;  /* 0x0017f00e01007387 */ /* 0x0081e40000100a00 */
[----:B0-----:R-:W2:Y:S04]  /*22a40*/  LDL.64 R14, [R1+0x118] ;  /* 0x00011800010e7983 */ /* 0x001ea80000100a00 */
[----:B--2---:R0:W-:Y:S04]  /*22a50*/  STL.64 [R1+0x17f8], R14 ;  /* 0x0017f80e01007387 */ /* 0x0041e80000100a00 */
[----:B0-----:R-:W2:Y:S01]  /*22a60*/  LDL.LU.64 R14, [R1+0x28] ;  /* 0x00002800010e7983 */ /* 0x001ea20000300a00 */
[----:B------:R-:W3:Y:S02]  /*22a70*/  LDL.LU R20, [R1+0x9d0] ;  /* 0x0009d00001147983 */ /* 0x000ee40000300800 */
[----:B------:R-:W3:Y:S02]  /*22a80*/  LDL.LU R21, [R1+0x9d4] ;  /* 0x0009d40001157983 */ /* 0x000ee40000300800 */
[----:B------:R-:W2:Y:S01]  /*22a90*/  LDL.LU R22, [R1+0x9d8] ;  /* 0x0009d80001167983 */ /* 0x000ea20000300800 */
[----:B------:R-:W2:Y:S04]  /*22aa0*/  LDL.LU R23, [R1+0x9dc] ;  /* 0x0009dc0001177983 */ /* 0x000ea80000300800 */
[----:B--2---:R0:W-:Y:S01]  /*22ab0*/  STL.64 [R1+0x17c8], R22 ;  /* 0x0017c81601007387 */ /* 0x0041e20000100a00 */
[----:B---3--:R1:W-:Y:S03]  /*22ac0*/  STL.64 [R1+0x17c0], R20 ;  /* 0x0017c01401007387 */ /* 0x0083e60000100a00 */
[----:B0-----:R-:W2:Y:S01]  /*22ad0*/  LDL.64 R22, [R1+0xe8] ;  /* 0x0000e80001167983 */ /* 0x001ea20000100a00 */
[----:B------:R-:W-:Y:S03]  /*22ae0*/  HMMA.16816.F32.BF16 R8, R8, R14, R16 ;  /* 0x0000000e0808723c */ /* 0x000fe60000041810 */
[----:B--2---:R0:W-:Y:S01]  /*22af0*/  STL.64 [R1+0x17d0], R22 ;  /* 0x0017d01601007387 */ /* 0x0041e20000100a00 */
[----:B-1----:R-:W2:Y:S02]  /*22b00*/  LDL.LU R20, [R1+0xa90] ;  /* 0x000a900001147983 */ /* 0x002ea40000300800 */
[----:B------:R-:W2:Y:S01]  /*22b10*/  LDL.LU R21, [R1+0xa94] ;  /* 0x000a940001157983 */ /* 0x000ea20000300800 */
[----:B0-----:R-:W3:Y:S01]  /*22b20*/  LDL.LU R22, [R1+0xa98] ;  /* 0x000a980001167983 */ /* 0x001ee20000300800 */
[----:B------:R-:W3:Y:S02]  /*22b30*/  LDL.LU R23, [R1+0xa9c] ;  /* 0x000a9c0001177983 */ /* 0x000ee40000300800 */
[----:B------:R-:W-:-:S02]  /*22b40*/  IMAD.MOV.U32 R4, RZ, RZ, R14 ;  /* 0x000000ffff047224 */ /* 0x000fc400078e000e */
[----:B------:R-:W-:Y:S02]  /*22b50*/  IMAD.MOV.U32 R3, RZ, RZ, R15 ;  /* 0x000000ffff037224 */ /* 0x000fe400078e000f */
[----:B------:R-:W-:Y:S02]  /*22b60*/  IMAD.MOV.U32 R18, RZ, RZ, R4 ;  /* 0x000000ffff127224 */ /* 0x000fe400078e0004 */
[----:B------:R-:W-:Y:S01]  /*22b70*/  IMAD.MOV.U32 R19, RZ, RZ, R3 ;  /* 0x000000ffff137224 */ /* 0x000fe200078e0003 */
[----:B----4-:R-:W-:Y:S04]  /*22b80*/  LDSM.16.MT88.4 R4, [R28+0x5000] ;  /* 0x005000001c04783b */ /* 0x010fe80000004200 */
[----:B---3--:R-:W-:Y:S01]  /*22b90*/  STL.64 [R1+0x17e8], R22 ;  /* 0x0017e81601007387 */ /* 0x008fe20000100a00 */
[----:B--2---:R0:W-:Y:S03]  /*22ba0*/  STL.64 [R1+0x17e0], R20 ;  /* 0x0017e01401007387 */ /* 0x0041e60000100a00 */
[----:B0-----:R-:W2:Y:S01]  /*22bb0*/  LDL.LU R20, [R1+0xb40] ;  /* 0x000b400001147983 */ /* 0x001ea20000300800 */
[----:B------:R-:W2:Y:S02]  /*22bc0*/  LDL.LU R21, [R1+0xb44] ;  /* 0x000b440001157983 */ /* 0x000ea40000300800 */
[----:B------:R-:W2:Y:S02]  /*22bd0*/  LDL.LU R22, [R1+0xb48] ;  /* 0x000b480001167983 */ /* 0x000ea40000300800 */
[----:B------:R-:W2:Y:S01]  /*22be0*/  LDL.LU R23, [R1+0xb4c] ;  /* 0x000b4c0001177983 */ /* 0x000ea20000300800 */
[----:B------:R0:W-:Y:S04]  /*22bf0*/  STL.64 [R1+0x1780], R26 ;  /* 0x0017801a01007387 */ /* 0x0001e80000100a00 */
[----:B0-----:R-:W3:Y:S01]  /*22c00*/  LDL.64 R26, [R1+0xc8] ;  /* 0x0000c800011a7983 */ /* 0x001ee20000100a00 */
[----:B------:R-:W-:Y:S02]  /*22c10*/  STL.64 [R1+0x820], R8 ;  /* 0x0008200801007387 */ /* 0x000fe40000100a00 */
[----:B------:R-:W-:Y:S02]  /*22c20*/  STL.64 [R1+0x828], R10 ;  /* 0x0008280a01007387 */ /* 0x000fe40000100a00 */
[----:B------:R-:W0:Y:S04]  /*22c30*/  LDSM.16.MT88.4 R8, [R28+0x5080] ;  /* 0x005080001c08783b */ /* 0x000e280000004200 */
[----:B------:R-:W4:Y:S01]  /*22c40*/  LDL.LU.64 R14, [R1+0x17f8] ;  /* 0x0017f800010e7983 */ /* 0x000f220000300a00 */
[----:B------:R1:W-:Y:S02]  /*22c50*/  STL [R1+0x16fc], R18 ;  /* 0x0016fc1201007387 */ /* 0x0003e40000100800 */
[----:B------:R1:W-:Y:S02]  /*22c60*/  STL [R1+0x1710], R19 ;  /* 0x0017101301007387 */ /* 0x0003e40000100800 */
[----:B------:R-:W2:Y:S01]  /*22c70*/  LDL.LU R16, [R1+0x7d0] ;  /* 0x0007d00001107983 */ /* 0x000ea20000300800 */
[----:B------:R-:W2:Y:S04]  /*22c80*/  LDL.LU R17, [R1+0x7d4] ;  /* 0x0007d40001117983 */ /* 0x000ea80000300800 */
[----:B-1----:R-:W2:Y:S01]  /*22c90*/  LDL.LU R18, [R1+0x7d8] ;  /* 0x0007d80001127983 */ /* 0x002ea20000300800 */
[----:B------:R-:W2:Y:S03]  /*22ca0*/  LDL.LU R19, [R1+0x7dc] ;  /* 0x0007dc0001137983 */ /* 0x000ea60000300800 */
[----:B0-----:R-:W-:Y:S01]  /*22cb0*/  STL.64 [R1+0x16f0], R10 ;  /* 0x0016f00a01007387 */ /* 0x001fe20000100a00 */
[----:B------:R0:W-:Y:S03]  /*22cc0*/  STL.64 [R1+0x16e8], R8 ;  /* 0x0016e80801007387 */ /* 0x0001e60000100a00 */
[----:B0-----:R-:W2:Y:S01]  /*22cd0*/  LDL.LU R8, [R1+0xba0] ;  /* 0x000ba00001087983 */ /* 0x001ea20000300800 */
[----:B------:R-:W2:Y:S02]  /*22ce0*/  LDL.LU R9, [R1+0xba4] ;  /* 0x000ba40001097983 */ /* 0x000ea40000300800 */
[----:B------:R-:W2:Y:S02]  /*22cf0*/  LDL.LU R10, [R1+0xba8] ;  /* 0x000ba800010a7983 */ /* 0x000ea40000300800 */
[----:B------:R-:W2:Y:S02]  /*22d00*/  LDL.LU R11, [R1+0xbac] ;  /* 0x000bac00010b7983 */ /* 0x000ea40000300800 */
[----:B----4-:R-:W-:Y:S01]  /*22d10*/  IMAD.MOV.U32 R3, RZ, RZ, R15 ;  /* 0x000000ffff037224 */ /* 0x010fe200078e000f */
[C---:B--2---:R-:W-:Y:S11]  /*22d20*/  HMMA.16816.F32.BF16 R8, R4.reuse, R14, R8 ;  /* 0x0000000e0408723c */ /* 0x044ff60000041808 */
[----:B------:R-:W-:Y:S11]  /*22d30*/  @!UPT UIADD3 URZ, URZ, URZ, URZ ;  /* 0x0000003f3f3ff290 */ /* 0x000ff6000fffe03f */
[----:B------:R-:W-:Y:S01]  /*22d40*/  @!UPT UIADD3 URZ, URZ, URZ, URZ ;  /* 0x0000003f3f3ff290 */ /* 0x000fe2000fffe03f */
[----:B------:R0:W-:Y:S01]  /*22d50*/  STL.64 [R1+0x330], R8 ;  /* 0x0003300801007387 */ /* 0x0001e20000100a00 */
[----:B------:R1:W-:Y:S02]  /*22d60*/  STL.64 [R1+0x338], R10 ;  /* 0x0003380a01007387 */ /* 0x0003e40000100a00 */
[----:B0-----:R-:W-:Y:S02]  /*22d70*/  IMAD.MOV.U32 R8, RZ, RZ, R14 ;  /* 0x000000ffff087224 */ /* 0x001fe400078e000e */
[----:B------:R-:W2:Y:S01]  /*22d80*/  LDL.LU.64 R14, [R1+0x17f0] ;  /* 0x0017f000010e7983 */ /* 0x000ea20000300a00 */
[----:B------:R-:W-:Y:S01]  /*22d90*/  STL [R1+0x1714], R3 ;  /* 0x0017140301007387 */ /* 0x000fe20000100800 */
[C---:B--2---:R-:W-:Y:S01]  /*22da0*/  HMMA.16816.F32.BF16 R20, R4.reuse, R14, R20 ;  /* 0x0000000e0414723c */ /* 0x044fe20000041814 */
[----:B-1----:R-:W-:Y:S02]  /*22db0*/  IMAD.MOV.U32 R10, RZ, RZ, R14 ;  /* 0x000000ffff0a7224 */ /* 0x002fe400078e000e */
        /* <DEDUP_REMOVED lines=11> */
[----:B------:R0:W-:Y:S03]  /*22e70*/  STL.64 [R1+0x318], R22 ;  /* 0x0003181601007387 */ /* 0x0001e60000100a00 */
[----:B0-----:R-:W2:Y:S01]  /*22e80*/  LDL.LU.64 R22, [R1+0x17d0] ;  /* 0x0017d00001167983 */ /* 0x001ea20000300a00 */
[----:B------:R0:W-:Y:S02]  /*22e90*/  STL.64 [R1+0x16b0], R14 ;  /* 0x0016b00e01007387 */ /* 0x0001e40000100a00 */
[----:B------:R-:W2:Y:S02]  /*22ea0*/  LDL.LU R12, [R1+0xa10] ;  /* 0x000a1000010c7983 */ /* 0x000ea40000300800 */
[----:B------:R-:W2:Y:S01]  /*22eb0*/  LDL.LU R13, [R1+0xa14] ;  /* 0x000a1400010d7983 */ /* 0x000ea20000300800 */
[----:B0-----:R-:W2:Y:S01]  /*22ec0*/  LDL.LU R14, [R1+0xa18] ;  /* 0x000a1800010e7983 */ /* 0x001ea20000300800 */
[----:B------:R-:W2:Y:S02]  /*22ed0*/  LDL.LU R15, [R1+0xa1c] ;  /* 0x000a1c00010f7983 */ /* 0x000ea40000300800 */
[C---:B--2---:R-:W-:Y:S01]  /*22ee0*/  HMMA.16816.F32.BF16 R12, R4.reuse, R22, R12 ;  /* 0x00000016040c723c */ /* 0x044fe2000004180c */
[----:B------:R-:W-:Y:S11]  /*22ef0*/  IMAD.MOV.U32 R11, RZ, RZ, R23 ;  /* 0x000000ffff0b7224 */ /* 0x000ff600078e0017 */
[----:B------:R-:W-:Y:S11]  /*22f00*/  @!UPT UIADD3 URZ, URZ, URZ, URZ ;  /* 0x0000003f3f3ff290 */ /* 0x000ff6000fffe03f */
[----:B------:R0:W-:Y:S01]  /*22f10*/  STL.64 [R1+0x300], R12 ;  /* 0x0003000c01007387 */ /* 0x0001e20000100a00 */
[----:B------:R-:W-:Y:S02]  /*22f20*/  STL.64 [R1+0x308], R14 ;  /* 0x0003080e01007387 */ /* 0x000fe40000100a00 */
[----:B0-----:R-:W-:Y:S02]  /*22f30*/  IMAD.MOV.U32 R12, RZ, RZ, R22 ;  /* 0x000000ffff0c7224 */ /* 0x001fe400078e0016 */
[----:B------:R-:W2:Y:S01]  /*22f40*/  LDL.LU.64 R22, [R1+0x17c8] ;  /* 0x0017c80001167983 */ /* 0x000ea20000300a00 */
[----:B------:R-:W2:Y:S02]  /*22f50*/  LDL.LU.64 R20, [R1+0x17c0] ;  /* 0x0017c00001147983 */ /* 0x000ea40000300a00 */
[----:B------:R0:W-:Y:S02]  /*22f60*/  STL.64 [R1+0x1708], R10 ;  /* 0x0017080a01007387 */ /* 0x0001e40000100a00 */
[----:B------:R1:W-:Y:S01]  /*22f70*/  STL.64 [R1+0x1700], R8 ;  /* 0x0017000801007387 */ /* 0x0003e20000100a00 */
[----:B0-----:R-:W2:Y:S01]  /*22f80*/  LDL.64 R10, [R1+0xd8] ;  /* 0x0000d800010a7983 */ /* 0x001ea20000100a00 */
[----:B---3--:R-:W-:Y:S01]  /*22f90*/  IMAD.MOV.U32 R15, RZ, RZ, R27 ;  /* 0x000000ffff0f7224 */ /* 0x008fe200078e001b */
[----:B--2---:R-:W-:Y:S01]  /*22fa0*/  HMMA.16816.F32.BF16 R20, R4, R10, R20 ;  /* 0x0000000a0414723c */ /* 0x004fe20000041814 */
[----:B------:R-:W-:-:S02]  /*22fb0*/  IMAD.MOV.U32 R14, RZ, RZ, R10 ;  /* 0x000000ffff0e7224 */ /* 0x000fc400078e000a */
[----:B------:R-:W-:-:S05]  /*22fc0*/  IMAD.MOV.U32 R13, RZ, RZ, R11 ;  /* 0x000000ffff0d7224 */ /* 0x000fca00078e000b */
[----:B-1----:R-:W-:Y:S07]  /*22fd0*/  HMMA.16816.F32.BF16 R8, R4, R26, R16 ;  /* 0x0000001a0408723c */ /* 0x002fee0000041810 */
[----:B------:R-:W-:-:S08]  /*22fe0*/  IMAD.MOV.U32 R16, RZ, RZ, R26 ;  /* 0x000000ffff107224 */ /* 0x000fd000078e001a */
[----:B------:R0:W-:Y:S01]  /*22ff0*/  STL.64 [R1+0x2f0], R20 ;  /* 0x0002f01401007387 */ /* 0x0001e20000100a00 */
[----:B------:R-:W-:Y:S03]  /*23000*/  STL.64 [R1+0x2f8], R22 ;  /* 0x0002f81601007387 */ /* 0x000fe60000100a00 */
[----:B0-----:R-:W2:Y:S04]  /*23010*/  LDL.LU.64 R20, [R1+0x17b8] ;  /* 0x0017b80001147983 */ /* 0x001ea80000300a00 */
[----:B------:R-:W-:Y:S02]  /*23020*/  STL.64 [R1+0x2e0], R8 ;  /* 0x0002e00801007387 */ /* 0x000fe40000100a00 */
[----:B------:R-:W-:Y:S02]  /*23030*/  STL.64 [R1+0x2e8], R10 ;  /* 0x0002e80a01007387 */ /* 0x000fe40000100a00 */
[----:B------:R-:W-:Y:S01]  /*23040*/  STL [R1+0x17b0], R16 ;  /* 0x0017b01001007387 */ /* 0x000fe20000100800 */
[----:B------:R0:W-:Y:S01]  /*23050*/  STL.64 [R1+0x1720], R14 ;  /* 0x0017200e01007387 */ /* 0x0001e20000100a00 */
[----:B------:R1:W-:Y:S03]  /*23060*/  STL.64 [R1+0x1718], R12 ;  /* 0x0017180c01007387 */ /* 0x0003e60000100a00 */
[----:B0-----:R-:W3:Y:S04]  /*23070*/  LDL.64 R14, [R1+0x48] ;  /* 0x00004800010e7983 */ /* 0x001ee80000100a00 */
[----:B---3--:R0:W-:Y:S01]  /*23080*/  STL.64 [R1+0x1738], R14 ;  /* 0x0017380e01007387 */ /* 0x0081e20000100a00 */
[----:B------:R-:W3:Y:S02]  /*23090*/  LDL.LU R8, [R1+0x360] ;  /* 0x0003600001087983 */ /* 0x000ee40000300800 */
[----:B------:R-:W3:Y:S02]  /*230a0*/  LDL.LU R9, [R1+0x364] ;  /* 0x0003640001097983 */ /* 0x000ee40000300800 */
[----:B------:R-:W4:Y:S01]  /*230b0*/  LDL.LU R10, [R1+0x368] ;  /* 0x00036800010a7983 */ /* 0x000f220000300800 */
[----:B------:R-:W4:Y:S01]  /*230c0*/  LDL.LU R11, [R1+0x36c] ;  /* 0x00036c00010b7983 */ /* 0x000f220000300800 */
[----:B-1----:R-:W2:Y:S02]  /*230d0*/  LDL.LU R12, [R1+0x3d0] ;  /* 0x0003d000010c7983 */ /* 0x002ea40000300800 */
[----:B------:R-:W2:Y:S01]  /*230e0*/  LDL.LU R13, [R1+0x3d4] ;  /* 0x0003d400010d7983 */ /* 0x000ea20000300800 */
[----:B0-----:R-:W2:Y:S01]  /*230f0*/  LDL.LU R14, [R1+0x3d8] ;  /* 0x0003d800010e7983 */ /* 0x001ea20000300800 */
[----:B------:R-:W2:Y:S03]  /*23100*/  LDL.LU R15, [R1+0x3dc] ;  /* 0x0003dc00010f7983 */ /* 0x000ea60000300800 */
[----:B--2---:R-:W-:Y:S01]  /*23110*/  STL.64 [R1+0x1748], R14 ;  /* 0x0017480e01007387 */ /* 0x004fe20000100a00 */
[----:B------:R-:W-:Y:S02]  /*23120*/  STL.64 [R1+0x1740], R12 ;  /* 0x0017400c01007387 */ /* 0x000fe40000100a00 */
[----:B------:R-:W2:Y:S02]  /*23130*/  LDL.LU R24, [R1+0x430] ;  /* 0x0004300001187983 */ /* 0x000ea40000300800 */
[----:B------:R-:W2:Y:S01]  /*23140*/  LDL.LU R25, [R1+0x434] ;  /* 0x0004340001197983 */ /* 0x000ea20000300800 */
[----:B------:R-:W2:Y:S01]  /*23150*/  LDL.LU R26, [R1+0x438] ;  /* 0x00043800011a7983 */ /* 0x000ea20000300800 */
[----:B------:R-:W2:Y:S02]  /*23160*/  LDL.LU R27, [R1+0x43c] ;  /* 0x00043c00011b7983 */ /* 0x000ea40000300800 */
[----:B------:R-:W3:Y:S02]  /*23170*/  LDL.LU R16, [R1+0x690] ;  /* 0x0006900001107983 */ /* 0x000ee40000300800 */
[----:B------:R-:W3:Y:S01]  /*23180*/  LDL.LU R17, [R1+0x694] ;  /* 0x0006940001117983 */ /* 0x000ee20000300800 */
[----:B------:R-:W3:Y:S01]  /*23190*/  LDL.LU R18, [R1+0x698] ;  /* 0x0006980001127983 */ /* 0x000ee20000300800 */
[----:B------:R-:W3:Y:S02]  /*231a0*/  LDL.LU R19, [R1+0x69c] ;  /* 0x00069c0001137983 */ /* 0x000ee40000300800 */
[----:B------:R-:W3:Y:S01]  /*231b0*/  LDL.64 R22, [R1+0xb8] ;  /* 0x0000b80001167983 */ /* 0x000ee20000100a00 */
[----:B--2---:R0:W-:Y:S01]  /*231c0*/  STL.64 [R1+0x1790], R26 ;  /* 0x0017901a01007387 */ /* 0x0041e20000100a00 */
[----:B------:R1:W-:Y:S03]  /*231d0*/  STL.64 [R1+0x1788], R24 ;  /* 0x0017881801007387 */ /* 0x0003e60000100a00 */
[----:B0-----:R-:W2:Y:S01]  /*231e0*/  LDL.64 R26, [R1+0x98] ;  /* 0x00009800011a7983 */ /* 0x001ea20000100a00 */
[----:B------:R-:W-:-:S02]  /*231f0*/  IMAD.MOV.U32 R14, RZ, RZ, R21 ;  /* 0x000000ffff0e7224 */ /* 0x000fc400078e0015 */
[----:B------:R-:W-:Y:S01]  /*23200*/  IMAD.MOV.U32 R15, RZ, RZ, R20 ;  /* 0x000000ffff0f7224 */ /* 0x000fe200078e0014 */
[----:B--2---:R0:W-:Y:S01]  /*23210*/  STL.64 [R1+0x17a0], R26 ;  /* 0x0017a01a01007387 */ /* 0x0041e20000100a00 */
[----:B-1----:R-:W2:Y:S02]  /*23220*/  LDL.LU R24, [R1+0x5c0] ;  /* 0x0005c00001187983 */ /* 0x002ea40000300800 */
[----:B------:R-:W2:Y:S01]  /*23230*/  LDL.LU R25, [R1+0x5c4] ;  /* 0x0005c40001197983 */ /* 0x000ea20000300800 */
[----:B0-----:R-:W2:Y:S01]  /*23240*/  LDL.LU R26, [R1+0x5c8] ;  /* 0x0005c800011a7983 */ /* 0x001ea20000300800 */
[----:B------:R-:W2:Y:S02]  /*23250*/  LDL.LU R27, [R1+0x5cc] ;  /* 0x0005cc00011b7983 */ /* 0x000ea40000300800 */
[----:B------:R0:W-:Y:S02]  /*23260*/  STL.64 [R1+0x1760], R14 ;  /* 0x0017600e01007387 */ /* 0x0001e40000100a00 */
[----:B0-----:R-:W2:Y:S04]  /*23270*/  LDL.64 R14, [R1+0x78] ;  /* 0x00007800010e7983 */ /* 0x001ea80000100a00 */
[----:B--2---:R0:W-:Y:S04]  /*23280*/  STL.64 [R1+0x1778], R14 ;  /* 0x0017780e01007387 */ /* 0x0041e80000100a00 */
[----:B0-----:R-:W2:Y:S04]  /*23290*/  LDL.64 R14, [R1+0x88] ;  /* 0x00008800010e7983 */ /* 0x001ea80000100a00 */
[----:B--2---:R0:W-:Y:S01]  /*232a0*/  STL.64 [R1+0x1798], R14 ;  /* 0x0017980e01007387 */ /* 0x0041e20000100a00 */
[----:B------:R-:W2:Y:S02]  /*232b0*/  LDL.LU R12, [R1+0x340] ;  /* 0x00034000010c7983 */ /* 0x000ea40000300800 */
[----:B------:R-:W2:Y:S01]  /*232c0*/  LDL.LU R13, [R1+0x344] ;  /* 0x00034400010d7983 */ /* 0x000ea20000300800 */
[----:B0-----:R-:W2:Y:S01]  /*232d0*/  LDL.LU R14, [R1+0x348] ;  /* 0x00034800010e7983 */ /* 0x001ea20000300800 */
[----:B------:R-:W2:Y:S02]  /*232e0*/  LDL.LU R15, [R1+0x34c] ;  /* 0x00034c00010f7983 */ /* 0x000ea40000300800 */
[----:B----4-:R-:W-:Y:S02]  /*232f0*/  STL.64 [R1+0x1730], R10 ;  /* 0x0017300a01007387 */ /* 0x010fe40000100a00 */
[----:B---3--:R0:W-:Y:S02]  /*23300*/  STL.64 [R1+0x1728], R8 ;  /* 0x0017280801007387 */ /* 0x0081e40000100a00 */
[----:B0-----:R-:W3:Y:S01]  /*23310*/  LDL.LU R8, [R1+0x370] ;  /* 0x0003700001087983 */ /* 0x001ee20000300800 */
[----:B------:R-:W3:Y:S02]  /*23320*/  LDL.LU R9, [R1+0x374] ;  /* 0x0003740001097983 */ /* 0x000ee40000300800 */
[----:B------:R-:W4:Y:S02]  /*23330*/  LDL.LU R10, [R1+0x378] ;  /* 0x00037800010a7983 */ /* 0x000f240000300800 */
[----:B------:R-:W4:Y:S01]  /*23340*/  LDL.LU R11, [R1+0x37c] ;  /* 0x00037c00010b7983 */ /* 0x000f220000300800 */
[----:B------:R-:W-:Y:S01]  /*23350*/  HMMA.16816.F32.BF16 R16, R4, R22, R16 ;  /* 0x000000160410723c */ /* 0x000fe20000041810 */
[----:B----4-:R-:W-:Y:S01]  /*23360*/  STL.64 [R1+0x1758], R10 ;  /* 0x0017580a01007387 */ /* 0x010fe20000100a00 */
[----:B---3--:R0:W-:Y:S03]  /*23370*/  STL.64 [R1+0x1750], R8 ;  /* 0x0017500801007387 */ /* 0x0081e60000100a00 */
[----:B0-----:R-:W3:Y:S01]  /*23380*/  LDL.LU R8, [R1+0x3e0] ;  /* 0x0003e00001087983 */ /* 0x001ee20000300800 */
[----:B------:R-:W3:Y:S02]  /*23390*/  LDL.LU R9, [R1+0x3e4] ;  /* 0x0003e40001097983 */ /* 0x000ee40000300800 */
[----:B------:R-:W4:Y:S02]  /*233a0*/  LDL.LU R10, [R1+0x3e8] ;  /* 0x0003e800010a7983 */ /* 0x000f240000300800 */
[----:B------:R-:W4:Y:S02]  /*233b0*/  LDL.LU R11, [R1+0x3ec] ;  /* 0x0003ec00010b7983 */ /* 0x000f240000300800 */
[----:B------:R-:W-:Y:S01]  /*233c0*/  IMAD.MOV.U32 R29, RZ, RZ, R22 ;  /* 0x000000ffff1d7224 */ /* 0x000fe200078e0016 */
[----:B----4-:R-:W-:Y:S01]  /*233d0*/  STL.64 [R1+0x1770], R10 ;  /* 0x0017700a01007387 */ /* 0x010fe20000100a00 */
[----:B---3--:R0:W-:Y:S03]  /*233e0*/  STL.64 [R1+0x1768], R8 ;  /* 0x0017680801007387 */ /* 0x0081e60000100a00 */
[----:B0-----:R-:W3:Y:S01]  /*233f0*/  LDL.LU R8, [R1+0x450] ;  /* 0x0004500001087983 */ /* 0x001ee20000300800 */
[----:B------:R-:W3:Y:S02]  /*23400*/  LDL.LU R9, [R1+0x454] ;  /* 0x0004540001097983 */ /* 0x000ee40000300800 */
[----:B------:R-:W3:Y:S02]  /*23410*/  LDL.LU R10, [R1+0x458] ;  /* 0x00045800010a7983 */ /* 0x000ee40000300800 */
[----:B------:R-:W3:Y:S01]  /*23420*/  LDL.LU R11, [R1+0x45c] ;  /* 0x00045c00010b7983 */ /* 0x000ee20000300800 */
[----:B------:R0:W-:Y:S01]  /*23430*/  STL.64 [R1+0x2d0], R16 ;  /* 0x0002d01001007387 */ /* 0x0001e20000100a00 */
[----:B------:R1:W-:Y:S03]  /*23440*/  STL.64 [R1+0x2d8], R18 ;  /* 0x0002d81201007387 */ /* 0x0003e60000100a00 */
[----:B0-----:R-:W4:Y:S01]  /*23450*/  LDL.LU R16, [R1+0x17b0] ;  /* 0x0017b00001107983 */ /* 0x001f220000300800 */
[----:B------:R-:W-:-:S02]  /*23460*/  IMAD.MOV.U32 R17, RZ, RZ, R23 ;  /* 0x000000ffff117224 */ /* 0x000fc400078e0017 */
[----:B------:R-:W2:Y:S02]  /*23470*/  LDL.LU.64 R22, [R1+0x17a8] ;  /* 0x0017a80001167983 */ /* 0x000ea40000300a00 */
[C---:B--2---:R-:W-:Y:S01]  /*23480*/  HMMA.16816.F32.BF16 R24, R4.reuse, R22, R24 ;  /* 0x000000160418723c */ /* 0x044fe20000041818 */
[----:B-1----:R-:W-:Y:S11]  /*23490*/  IMAD.MOV.U32 R18, RZ, RZ, R22 ;  /* 0x000000ffff127224 */ /* 0x002ff600078e0016 */
[----:B------:R-:W-:Y:S11]  /*234a0*/  @!UPT UIADD3 URZ, URZ, URZ, URZ ;  /* 0x0000003f3f3ff290 */ /* 0x000ff6000fffe03f */
[----:B------:R-:W-:Y:S01]  /*234b0*/  STL.64 [R1+0x2c0], R24 ;  /* 0x0002c01801007387 */ /* 0x000fe20000100a00 */
[----:B------:R0:W-:Y:S03]  /*234c0*/  STL.64 [R1+0x2c8], R26 ;  /* 0x0002c81a01007387 */ /* 0x0001e60000100a00 */
[----:B0-----:R-:W2:Y:S01]  /*234d0*/  LDL.LU.64 R26, [R1+0x17a0] ;  /* 0x0017a000011a7983 */ /* 0x001ea20000300a00 */
[----:B------:R-:W3:Y:S02]  /*234e0*/  LDL.LU R20, [R1+0x4b0] ;  /* 0x0004b00001147983 */ /* 0x000ee40000300800 */
[----:B------:R-:W3:Y:S02]  /*234f0*/  LDL.LU R21, [R1+0x4b4] ;  /* 0x0004b40001157983 */ /* 0x000ee40000300800 */
[----:B------:R-:W-:Y:S01]  /*23500*/  IMAD.MOV.U32 R28, RZ, RZ, R23 ;  /* 0x000000ffff1c7224 */ /* 0x000fe200078e0017 */
[----:B------:R-:W3:Y:S01]  /*23510*/  LDL.LU R22, [R1+0x4b8] ;  /* 0x0004b80001167983 */ /* 0x000ee20000300800 */
[----:B------:R-:W3:Y:S01]  /*23520*/  LDL.LU R23, [R1+0x4bc] ;  /* 0x0004bc0001177983 */ /* 0x000ee20000300800 */
[----:B--2---:R-:W-:Y:S02]  /*23530*/  HMMA.16816.F32.BF16 R12, R4, R26, R12 ;  /* 0x0000001a040c723c */ /* 0x004fe4000004180c */
[----:B---3--:R-:W-:Y:S01]  /*23540*/  STL.64 [R1+0x15c0], R22 ;  /* 0x0015c01601007387 */ /* 0x008fe20000100a00 */
[----:B------:R0:W-:Y:S02]  /*23550*/  STL.64 [R1+0x15b8], R20 ;  /* 0x0015b81401007387 */ /* 0x0001e40000100a00 */
[----:B0-----:R-:W-:-:S02]  /*23560*/  IMAD.MOV.U32 R21, RZ, RZ, R26 ;  /* 0x000000ffff157224 */ /* 0x001fc400078e001a */
[----:B------:R-:W-:Y:S11]  /*23570*/  IMAD.MOV.U32 R20, RZ, RZ, R27 ;  /* 0x000000ffff147224 */ /* 0x000ff600078e001b */
[----:B------:R-:W-:Y:S05]  /*23580*/  @!UPT UIADD3 URZ, URZ, URZ, URZ ;  /* 0x0000003f3f3ff290 */ /* 0x000fea000fffe03f */
        /* <DEDUP_REMOVED lines=14> */
[----:B---3--:R-:W-:Y:S01]  /*23670*/  HMMA.16816.F32.BF16 R8, R4, R14, R8 ;  /* 0x0000000e0408723c */ /* 0x008fe20000041808 */
[----:B------:R-:W-:-:S02]  /*23680*/  IMAD.MOV.U32 R3, RZ, RZ, R14 ;  /* 0x000000ffff037224 */ /* 0x000fc400078e000e */
        /* <DEDUP_REMOVED lines=8> */
[----:B------:R-:W3:Y:S01]  /*23710*/  LDL.LU.64 R10, [R1+0x1758] ;  /* 0x00175800010a7983 */ /* 0x000ee20000300a00 */
[----:B------:R-:W3:Y:S11]  /*23720*/  LDL.LU.64 R8, [R1+0x1750] ;  /* 0x0017500001087983 */ /* 0x000ef60000300a00 */
[----:B------:R-:W-:Y:S10]  /*23730*/  @!UPT UIADD3 URZ, URZ, URZ, URZ ;  /* 0x0000003f3f3ff290 */ /* 0x000ff4000fffe03f */
[----:B------:R-:W-:Y:S01]  /*23740*/  STL.64 [R1+0x5e0], R12 ;  /* 0x0005e00c01007387 */ /* 0x000fe20000100a00 */
[----:B------:R0:W-:Y:S03]  /*23750*/  STL.64 [R1+0x5e8], R14 ;  /* 0x0005e80e01007387 */ /* 0x0001e60000100a00 */
[----:B0-----:R-:W2:Y:S01]  /*23760*/  LDL.LU.64 R14, [R1+0x1748] ;  /* 0x00174800010e7983 */ /* 0x001ea20000300a00 */
[----:B------:R-:W2:Y:S02]  /*23770*/  LDL.LU.64 R12, [R1+0x1740] ;  /* 0x00174000010c7983 */ /* 0x000ea40000300a00 */
[----:B------:R-:W-:Y:S02]  /*23780*/  IMAD.MOV.U32 R22, RZ, RZ, R2 ;  /* 0x000000ffff167224 */ /* 0x000fe400078e0002 */
[----:B------:R-:W-:-:S07]  /*23790*/  IMAD.MOV.U32 R23, RZ, RZ, R0 ;  /* 0x000000ffff177224 */ /* 0x000fce00078e0000 */
[C---:B--2---:R-:W-:Y:S11]  /*237a0*/  HMMA.16816.F32.BF16 R12, R4.reuse, R22, R12 ;  /* 0x00000016040c723c */ /* 0x044ff6000004180c */
[----:B------:R-:W-:Y:S11]  /*237b0*/  @!UPT UIADD3 URZ, URZ, URZ, URZ ;  /* 0x0000003f3f3ff290 */ /* 0x000ff6000fffe03f */
[----:B------:R-:W-:Y:S01]  /*237c0*/  @!UPT UIADD3 URZ, URZ, URZ, URZ ;  /* 0x0000003f3f3ff290 */ /* 0x000fe2000fffe03f */
[----:B------:R-:W-:Y:S01]  /*237d0*/  STL.64 [R1+0x5d0], R12 ;  /* 0x0005d00c01007387 */ /* 0x000fe20000100a00 */
[----:B------:R0:W-:Y:S03]  /*237e0*/  STL.64 [R1+0x5d8], R14 ;  /* 0x0005d80e01007387 */ /* 0x0001e60000100a00 */
[----:B0-----:R-:W3:Y:S01]  /*237f0*/  LDL.LU.64 R14, [R1+0x1738] ;  /* 0x00173800010e7983 */ /* 0x001ee20000300a00 */
[----:B------:R0:W-:Y:S03]  /*23800*/  STL.64 [R1+0x15d0], R22 ;  /* 0x0015d01601007387 */ /* 0x0001e60000100a00 */
[----:B0-----:R-:W2:Y:S01]  /*23810*/  LDL.LU.64 R22, [R1+0x68] ;  /* 0x0000680001167983 */ /* 0x001ea20000300a00 */
[----:B---3--:R-:W-:Y:S03]  /*23820*/  HMMA.16816.F32.BF16 R8, R4, R14, R8 ;  /* 0x0000000e0408723c */ /* 0x008fe60000041808 */
[----:B--2---:R-:W-:Y:S11]  /*23830*/  STL.64 [R1+0x15e8], R22 ;  /* 0x0015e81601007387 */ /* 0x004ff60000100a00 */
[----:B------:R-:W-:Y:S09]  /*23840*/  @!UPT UIADD3 URZ, URZ, URZ, URZ ;  /* 0x0000003f3f3ff290 */ /* 0x000ff2000fffe03f */
[----:B------:R-:W-:Y:S01]  /*23850*/  STL.64 [R1+0x5b0], R8 ;  /* 0x0005b00801007387 */ /* 0x000fe20000100a00 */
[----:B------:R0:W-:Y:S03]  /*23860*/  STL.64 [R1+0x5b8], R10 ;  /* 0x0005b80a01007387 */ /* 0x0001e60000100a00 */
[----:B0-----:R-:W2:Y:S01]  /*23870*/  LDL.LU.64 R10, [R1+0x1730] ;  /* 0x00173000010a7983 */ /* 0x001ea20000300a00 */
[----:B------:R-:W2:Y:S02]  /*23880*/  LDL.LU.64 R8, [R1+0x1728] ;  /* 0x0017280001087983 */ /* 0x000ea40000300a00 */
[----:B------:R-:W-:Y:S02]  /*23890*/  IMAD.MOV.U32 R2, RZ, RZ, R14 ;  /* 0x000000ffff027224 */ /* 0x000fe400078e000e */
[----:B------:R-:W-:Y:S02]  /*238a0*/  IMAD.MOV.U32 R0, RZ, RZ, R15 ;  /* 0x000000ffff007224 */ /* 0x000fe400078e000f */
[----:B------:R-:W-:-:S02]  /*238b0*/  IMAD.MOV.U32 R22, RZ, RZ, R3 ;  /* 0x000000ffff167224 */ /* 0x000fc400078e0003 */
[----:B------:R-:W-:Y:S01]  /*238c0*/  IMAD.MOV.U32 R23, RZ, RZ, R19 ;  /* 0x000000ffff177224 */ /* 0x000fe200078e0013 */
[----:B------:R-:W3:Y:S01]  /*238d0*/  LDL.LU.64 R14, [R1+0x1720] ;  /* 0x00172000010e7983 */ /* 0x000ee20000300a00 */
[----:B------:R-:W3:Y:S02]  /*238e0*/  LDL.LU.64 R12, [R1+0x1718] ;  /* 0x00171800010c7983 */ /* 0x000ee40000300a00 */
[----:B------:R-:W3:Y:S02]  /*238f0*/  LDL.LU R3, [R1+0x1714] ;  /* 0x0017140001037983 */ /* 0x000ee40000300800 */
[----:B------:R-:W3:Y:S01]  /*23900*/  LDL.LU R19, [R1+0x1710] ;  /* 0x0017100001137983 */ /* 0x000ee20000300800 */
[----:B------:R0:W-:Y:S02]  /*23910*/  STL.64 [R1+0x1600], R22 ;  /* 0x0016001601007387 */ /* 0x0001e40000100a00 */
[----:B0-----:R-:W-:Y:S02]  /*23920*/  IMAD.MOV.U32 R22, RZ, RZ, R25 ;  /* 0x000000ffff167224 */ /* 0x001fe400078e0019 */
        /* <DEDUP_REMOVED lines=8> */
[----:B------:R-:W-:Y:S02]  /*239b0*/  STL.64 [R1+0x1618], R22 ;  /* 0x0016181601007387 */ /* 0x000fe40000100a00 */
[----:B------:R0:W-:Y:S01]  /*239c0*/  STL.64 [R1+0x15c8], R26 ;  /* 0x0015c81a01007387 */ /* 0x0001e20000100a00 */
[----:B------:R-:W2:Y:S01]  /*239d0*/  LDL.LU R24, [R1+0x4c0] ;  /* 0x0004c00001187983 */ /* 0x000ea20000300800 */
[----:B------:R-:W2:Y:S03]  /*239e0*/  LDL.LU R25, [R1+0x4c4] ;  /* 0x0004c40001197983 */ /* 0x000ea60000300800 */
        /* <DEDUP_REMOVED lines=10> */
[----:B------:R-:W2:Y:S02]  /*23a90*/  LDL.LU R27, [R1+0x4dc] ;  /* 0x0004dc00011b7983 */ /* 0x000ea40000300800 */
[----:B------:R-:W-:-:S02]  /*23aa0*/  IMAD.MOV.U32 R22, RZ, RZ, R18 ;  /* 0x000000ffff167224 */ /* 0x000fc400078e0012 */
[----:B------:R-:W-:Y:S01]  /*23ab0*/  IMAD.MOV.U32 R23, RZ, RZ, R28 ;  /* 0x000000ffff177224 */ /* 0x000fe200078e001c */
[----:B------:R-:W3:Y:S01]  /*23ac0*/  LDL.LU R18, [R1+0x16fc] ;  /* 0x0016fc0001127983 */ /* 0x000ee20000300800 */
[----:B------:R-:W3:Y:S03]  /*23ad0*/  LDL.LU R28, [R1+0x16f8] ;  /* 0x0016f800011c7983 */ /* 0x000ee60000300800 */
        /* <DEDUP_REMOVED lines=16> */
[----:B----4-:R-:W-:-:S02]  /*23be0*/  IMAD.MOV.U32 R22, RZ, RZ, R16 ;  /* 0x000000ffff167224 */ /* 0x010fc400078e0010 */
[----:B---3--:R-:W-:-:S05]  /*23bf0*/  IMAD.MOV.U32 R23, RZ, RZ, R15 ;  /* 0x000000ffff177224 */ /* 0x008fca00078e000f */
[----:B------:R-:W-:Y:S04]  /*23c00*/  STL.64 [R1+0x1678], R22 ;  /* 0x0016781601007387 */ /* 0x000fe80000100a00 */
[----:B--2---:R-:W-:Y:S01]  /*23c10*/  STL.64 [R1+0x1628], R26 ;  /* 0x0016281a01007387 */ /* 0x004fe20000100a00 */
[----:B------:R0:W-:Y:S03]  /*23c20*/  STL.64 [R1+0x1620], R24 ;  /* 0x0016201801007387 */ /* 0x0001e60000100a00 */
[----:B0-----:R-:W2:Y:S01]  /*23c30*/  LDL.LU R24, [R1+0x6b0] ;  /* 0x0006b00001187983 */ /* 0x001ea20000300800 */
[----:B------:R-:W2:Y:S02]  /*23c40*/  LDL.LU R25, [R1+0x6b4] ;  /* 0x0006b40001197983 */ /* 0x000ea40000300800 */
[----:B------:R-:W3:Y:S02]  /*23c50*/  LDL.LU R26, [R1+0x6b8] ;  /* 0x0006b800011a7983 */ /* 0x000ee40000300800 */
[----:B------:R-:W3:Y:S02]  /*23c60*/  LDL.LU R27, [R1+0x6bc] ;  /* 0x0006bc00011b7983 */ /* 0x000ee40000300800 */
[----:B------:R-:W-:-:S02]  /*23c70*/  IMAD.MOV.U32 R22, RZ, RZ, R14 ;  /* 0x000000ffff167224 */ /* 0x000fc400078e000e */
[----:B------:R-:W-:-:S05]  /*23c80*/  IMAD.MOV.U32 R23, RZ, RZ, R13 ;  /* 0x000000ffff177224 */ /* 0x000fca00078e000d */
[----:B------:R0:W-:Y:S02]  /*23c90*/  STL.64 [R1+0x1690], R22 ;  /* 0x0016901601007387 */ /* 0x0001e40000100a00 */
[----:B0-----:R-:W-:Y:S02]  /*23ca0*/  IMAD.MOV.U32 R22, RZ, RZ, R12 ;  /* 0x000000ffff167224 */ /* 0x001fe400078e000c */
[----:B------:R-:W-:-:S05]  /*23cb0*/  IMAD.MOV.U32 R23, RZ, RZ, R11 ;  /* 0x000000ffff177224 */ /* 0x000fca00078e000b */
[----:B------:R-:W-:Y:S04]  /*23cc0*/  STL.64 [R1+0x16a8], R22 ;  /* 0x0016a81601007387 */ /* 0x000fe80000100a00 */
[----:B---3--:R-:W-:Y:S01]  /*23cd0*/  STL.64 [R1+0x1640], R26 ;  /* 0x0016401a01007387 */ /* 0x008fe20000100a00 */
[----:B--2---:R0:W-:Y:S03]  /*23ce0*/  STL.64 [R1+0x1638], R24 ;  /* 0x0016381801007387 */ /* 0x0041e60000100a00 */
        /* <DEDUP_REMOVED lines=12> */
[----:B------:R1:W-:Y:S01]  /*23db0*/  STL.64 [R1+0x16c8], R14 ;  /* 0x0016c80e01007387 */ /* 0x0003e20000100a00 */
[----:B0-----:R-:W2:Y:S01]  /*23dc0*/  LDL.LU R20, [R1+0xb20] ;  /* 0x000b200001147983 */ /* 0x001ea20000300800 */
[----:B------:R-:W2:Y:S02]  /*23dd0*/  LDL.LU R21, [R1+0xb24] ;  /* 0x000b240001157983 */ /* 0x000ea40000300800 */
[----:B------:R-:W4:Y:S02]  /*23de0*/  LDL.LU R22, [R1+0xb28] ;  /* 0x000b280001167983 */ /* 0x000f240000300800 */
[----:B------:R-:W4:Y:S02]  /*23df0*/  LDL.LU R23, [R1+0xb2c] ;  /* 0x000b2c0001177983 */ /* 0x000f240000300800 */
[----:B-1----:R-:W-:-:S02]  /*23e00*/  IMAD.MOV.U32 R14, RZ, RZ, R8 ;  /* 0x000000ffff0e7224 */ /* 0x002fc400078e0008 */
[----:B------:R-:W3:Y:S01]  /*23e10*/  LDL.LU R8, [R1+0x350] ;  /* 0x0003500001087983 */ /* 0x000ee20000300800 */
[----:B------:R-:W3:Y:S02]  /*23e20*/  LDL.LU R9, [R1+0x354] ;  /* 0x0003540001097983 */ /* 0x000ee40000300800 */
[----:B------:R-:W3:Y:S02]  /*23e30*/  LDL.LU R10, [R1+0x358] ;  /* 0x00035800010a7983 */ /* 0x000ee40000300800 */
[----:B------:R-:W3:Y:S01]  /*23e40*/  LDL.LU R11, [R1+0x35c] ;  /* 0x00035c00010b7983 */ /* 0x000ee20000300800 */
[----:B----4-:R-:W-:Y:S01]  /*23e50*/  STL.64 [R1+0x16d8], R22 ;  /* 0x0016d81601007387 */ /* 0x010fe20000100a00 */
[----:B--2---:R0:W-:Y:S03]  /*23e60*/  STL.64 [R1+0x16d0], R20 ;  /* 0x0016d01401007387 */ /* 0x0041e60000100a00 */
[----:B0-----:R-:W2:Y:S01]  /*23e70*/  LDL.LU R20, [R1+0xb70] ;  /* 0x000b700001147983 */ /* 0x001ea20000300800 */
[----:B------:R-:W2:Y:S02]  /*23e80*/  LDL.LU R21, [R1+0xb74] ;  /* 0x000b740001157983 */ /* 0x000ea40000300800 */
[----:B------:R-:W2:Y:S02]  /*23e90*/  LDL.LU R22, [R1+0xb78] ;  /* 0x000b780001167983 */ /* 0x000ea40000300800 */
[----:B------:R-:W2:Y:S01]  /*23ea0*/  LDL.LU R23, [R1+0xb7c] ;  /* 0x000b7c0001177983 */ /* 0x000ea20000300800 */
[----:B---3--:R-:W-:Y:S01]  /*23eb0*/  STL.64 [R1+0x1658], R26 ;  /* 0x0016581a01007387 */ /* 0x008fe20000100a00 */
[----:B------:R0:W-:Y:S03]  /*23ec0*/  STL.64 [R1+0x1650], R24 ;  /* 0x0016501801007387 */ /* 0x0001e60000100a00 */
[----:B0-----:R-:W3:Y:S01]  /*23ed0*/  LDL.LU R24, [R1+0x870] ;  /* 0x0008700001187983 */ /* 0x001ee20000300800 */
[----:B------:R-:W3:Y:S02]  /*23ee0*/  LDL.LU R25, [R1+0x874] ;  /* 0x0008740001197983 */ /* 0x000ee40000300800 */
[----:B------:R-:W4:Y:S02]  /*23ef0*/  LDL.LU R26, [R1+0x878] ;  /* 0x00087800011a7983 */ /* 0x000f240000300800 */
[----:B------:R-:W4:Y:S02]  /*23f00*/  LDL.LU R27, [R1+0x87c] ;  /* 0x00087c00011b7983 */ /* 0x000f240000300800 */
[----:B----4-:R-:W-:Y:S01]  /*23f10*/  STL.64 [R1+0x1670], R26 ;  /* 0x0016701a01007387 */ /* 0x010fe20000100a00 */
[----:B---3--:R0:W-:Y:S03]  /*23f20*/  STL.64 [R1+0x1668], R24 ;  /* 0x0016681801007387 */ /* 0x0081e60000100a00 */
        /* <DEDUP_REMOVED lines=15> */
[----:B------:R-:W3:Y:S02]  /*24020*/  LDL.LU R26, [R1+0xa48] ;  /* 0x000a4800011a7983 */ /* 0x000ee40000300800 */
[----:B------:R-:W3:Y:S01]  /*24030*/  LDL.LU R27, [R1+0xa4c] ;  /* 0x000a4c00011b7983 */ /* 0x000ee20000300800 */
[----:B------:R-:W2:Y:S01]  /*24040*/  LDL.LU.64 R10, [R1+0x16f0] ;  /* 0x0016f000010a7983 */ /* 0x000ea20000300a00 */
[----:B------:R-:W2:Y:S02]  /*24050*/  LDL.LU.64 R8, [R1+0x16e8] ;  /* 0x0016e80001087983 */ /* 0x000ea40000300a00 */
[----:B------:R-:W-:-:S09]  /*24060*/  IMAD.MOV.U32 R15, RZ, RZ, R3 ;  /* 0x000000ffff0f7224 */ /* 0x000fd200078e0003 */
[----:B------:R0:W-:Y:S01]  /*24070*/  STL.64 [R1+0x580], R4 ;  /* 0x0005800401007387 */ /* 0x0001e20000100a00 */
[----:B------:R1:W-:Y:S04]  /*24080*/  STL.64 [R1+0x588], R6 ;  /* 0x0005880601007387 */ /* 0x0003e80000100a00 */
[----:B0-----:R-:W4:Y:S01]  /*24090*/  LDL.LU R4, [R1+0x3f0] ;  /* 0x0003f00001047983 */ /* 0x001f220000300800 */
[----:B------:R-:W4:Y:S02]  /*240a0*/  LDL.LU R5, [R1+0x3f4] ;  /* 0x0003f40001057983 */ /* 0x000f240000300800 */
[----:B-1----:R-:W4:Y:S02]  /*240b0*/  LDL.LU R6, [R1+0x3f8] ;  /* 0x0003f80001067983 */ /* 0x002f240000300800 */
[----:B------:R-:W-:-:S02]  /*240c0*/  IMAD.MOV.U32 R7, RZ, RZ, R28 ;  /* 0x000000ffff077224 */ /* 0x000fc400078e001c */
[----:B------:R-:W3:Y:S01]  /*240d0*/  LDL.LU R28, [R1+0x16e0] ;  /* 0x0016e000011c7983 */ /* 0x000ee20000300800 */
[C---:B--2---:R-:W-:Y:S03]  /*240e0*/  HMMA.16816.F32.BF16 R12, R8.reuse, R14, R20 ;  /* 0x0000000e080c723c */ /* 0x044fe60000041814 */
[----:B------:R-:W2:Y:S01]  /*240f0*/  LDL.LU.64 R22, [R1+0x16d8] ;  /* 0x0016d80001167983 */ /* 0x000ea20000300a00 */
[----:B------:R-:W2:Y:S11]  /*24100*/  LDL.LU.64 R20, [R1+0x16d0] ;  /* 0x0016d00001147983 */ /* 0x000eb60000300a00 */
[----:B------:R-:W-:Y:S08]  /*24110*/  @!UPT UIADD3 URZ, URZ, URZ, URZ ;  /* 0x0000003f3f3ff290 */ /* 0x000ff0000fffe03f */
        /* <DEDUP_REMOVED lines=10> */
[C---:B--2---:R-:W-:Y:S11]  /*241c0*/  HMMA.16816.F32.BF16 R20, R8.reuse, R14, R20 ;  /* 0x0000000e0814723c */ /* 0x044ff60000041814 */
[----:B------:R-:W-:Y:S11]  /*241d0*/  @!UPT UIADD3 URZ, URZ, URZ, URZ ;  /* 0x0000003f3f3ff290 */ /* 0x000ff6000fffe03f */
[----:B------:R-:W-:Y:S01]  /*241e0*/  @!UPT UIADD3 URZ, URZ, URZ, URZ ;  /* 0x0000003f3f3ff290 */ /* 0x000fe2000fffe03f */
[----:B------:R-:W-:Y:S01]  /*241f0*/  STL.64 [R1+0x290], R20 ;  /* 0x0002901401007387 */ /* 0x000fe20000100a00 */
[----:B------:R0:W-:Y:S03]  /*24200*/  STL.64 [R1+0x298], R22 ;  /* 0x0002981601007387 */ /* 0x0001e60000100a00 */
[----:B0-----:R-:W3:Y:S01]  /*24210*/  LDL.LU.64 R22, [R1+0x16a8] ;  /* 0x0016a80001167983 */ /* 0x001ee20000300a00 */
[----:B------:R-:W-:Y:S01]  /*24220*/  STL.64 [R1+0x15a0], R14 ;  /* 0x0015a00e01007387 */ /* 0x000fe20000100a00 */
[C---:B---3--:R-:W-:Y:S02]  /*24230*/  HMMA.16816.F32.BF16 R20, R8.reuse, R22, R24 ;  /* 0x000000160814723c */ /* 0x048fe40000041818 */
        /* <DEDUP_REMOVED lines=54> */
[----:B0-----:R-:W2:Y:S01]  /*245a0*/  LDL.LU.64 R22, [R1+0x15e8] ;  /* 0x0015e80001167983 */ /* 0x001ea20000300a00 */
[----:B------:R-:W-:Y:S02]  /*245b0*/  IMAD.MOV.U32 R14, RZ, RZ, R2 ;  /* 0x000000ffff0e7224 */ /* 0x000fe400078e0002 */
[----:B------:R-:W-:Y:S01]  /*245c0*/  IMAD.MOV.U32 R15, RZ, RZ, R0 ;  /* 0x000000ffff0f7224 */ /* 0x000fe200078e0000 */
[C---:B--2---:R-:W-:Y:S01]  /*245d0*/  HMMA.16816.F32.BF16 R24, R8.reuse, R22, R24 ;  /* 0x000000160818723c */ /* 0x044fe20000041818 */
[----:B------:R-:W-:Y:S02]  /*245e0*/  IMAD.MOV.U32 R2, RZ, RZ, R22 ;  /* 0x000000ffff027224 */ /* 0x000fe400078e0016 */
        /* <DEDUP_REMOVED lines=8> */
[----:B------:R-:W4:Y:S11]  /*24670*/  LDL.LU.64 R26, [R1+0x15c8] ;  /* 0x0015c800011a7983 */ /* 0x000f360000300a00 */
[----:B------:R-:W-:Y:S11]  /*24680*/  @!UPT UIADD3 URZ, URZ, URZ, URZ ;  /* 0x0000003f3f3ff290 */ /* 0x000ff6000fffe03f */
[----:B------:R-:W-:Y:S01]  /*24690*/  STL.64 [R1+0x800], R20 ;  /* 0x0008001401007387 */ /* 0x000fe20000100a00 */
[----:B------:R0:W-:Y:S03]  /*246a0*/  STL.64 [R1+0x808], R22 ;  /* 0x0008081601007387 */ /* 0x0001e60000100a00 */
[----:B0-----:R-:W2:Y:S01]  /*246b0*/  LDL.LU.64 R22, [R1+0x15c0] ;  /* 0x0015c00001167983 */ /* 0x001ea20000300a00 */
[----:B------:R-:W2:Y:S02]  /*246c0*/  LDL.LU.64 R20, [R1+0x15b8] ;  /* 0x0015b80001147983 */ /* 0x000ea40000300a00 */
[C---:B--2---:R-:W-:Y:S01]  /*246d0*/  HMMA.16816.F32.BF16 R12, R8.reuse, R14, R20 ;  /* 0x0000000e080c723c */ /* 0x044fe20000041814 */
[----:B------:R-:W2:Y:S01]  /*246e0*/  LDL.LU.64 R22, [R1+0x15b0] ;  /* 0x0015b00001167983 */ /* 0x000ea20000300a00 */
[----:B------:R-:W2:Y:S11]  /*246f0*/  LDL.LU.64 R20, [R1+0x15a8] ;  /* 0x0015a80001147983 */ /* 0x000eb60000300a00 */
[----:B------:R-:W-:Y:S10]  /*24700*/  @!UPT UIADD3 URZ, URZ, URZ, URZ ;  /* 0x0000003f3f3ff290 */ /* 0x000ff4000fffe03f */
[----:B------:R-:W-:Y:S01]  /*24710*/  STL.64 [R1+0x7f0], R12 ;  /* 0x0007f00c01007387 */ /* 0x000fe20000100a00 */
[----:B------:R4:W-:Y:S02]  /*24720*/  STL.64 [R1+0x7f8], R14 ;  /* 0x0007f80e01007387 */ /* 0x0009e40000100a00 */
[C---:B----4-:R-:W-:Y:S01]  /*24730*/  HMMA.16816.F32.BF16 R12, R8.reuse, R26, R4 ;  /* 0x0000001a080c723c */ /* 0x050fe20000041804 */
[----:B------:R-:W-:Y:S11]  /*24740*/  STL.64 [R1+0x1510], R26 ;  /* 0x0015101a01007387 */ /* 0x000ff60000100a00 */
[----:B------:R-:W-:Y:S11]  /*24750*/  @!UPT UIADD3 URZ, URZ, URZ, URZ ;  /* 0x0000003f3f3ff290 */ /* 0x000ff6000fffe03f */
[----:B------:R-:W-:Y:S01]  /*24760*/  STL.64 [R1+0x7e0], R12 ;  /* 0x0007e00c01007387 */ /* 0x000fe20000100a00 */
[----:B------:R-:W-:Y:S02]  /*24770*/  STL.64 [R1+0x7e8], R14 ;  /* 0x0007e80e01007387 */ /* 0x000fe40000100a00 */
[----:B------:R0:W-:Y:S01]  /*24780*/  STL.64 [R1+0x1518], R18 ;  /* 0x0015181201007387 */ /* 0x0001e20000100a00 */
[----:B--2---:R-:W-:Y:S11]  /*24790*/  HMMA.16816.F32.BF16 R4, R8, R18, R20 ;  /* 0x000000120804723c */ /* 0x004ff60000041814 */
[----:B------:R-:W-:Y:S11]  /*247a0*/  @!UPT UIADD3 URZ, URZ, URZ, URZ ;  /* 0x0000003f3f3ff290 */ /* 0x000ff6000fffe03f */
[----:B------:R-:W-:Y:S01]  /*247b0*/  @!UPT UIADD3 URZ, URZ, URZ, URZ ;  /* 0x0000003f3f3ff290 */ /* 0x000fe2000fffe03f */
[----:B------:R-:W-:Y:S01]  /*247c0*/  STL.64 [R1+0x7a0], R4 ;  /* 0x0007a00401007387 */ /* 0x000fe20000100a00 */
[----:B------:R-:W-:Y:S02]  /*247d0*/  STL.64 [R1+0x7a8], R6 ;  /* 0x0007a80601007387 */ /* 0x000fe40000100a00 */
[----:B------:R-:W2:Y:S02]  /*247e0*/  LDL.LU R16, [R1+0xb00] ;  /* 0x000b000001107983 */ /* 0x000ea40000300800 */
[----:B------:R-:W2:Y:S01]  /*247f0*/  LDL.LU R17, [R1+0xb04] ;  /* 0x000b040001117983 */ /* 0x000ea20000300800 */
[----:B0-----:R-:W3:Y:S01]  /*24800*/  LDL.LU R18, [R1+0xb08] ;  /* 0x000b080001127983 */ /* 0x001ee20000300800 */
[----:B------:R-:W3:Y:S02]  /*24810*/  LDL.LU R19, [R1+0xb0c] ;  /* 0x000b0c0001137983 */ /* 0x000ee40000300800 */
[----:B------:R-:W-:Y:S02]  /*24820*/  IMAD.MOV.U32 R23, RZ, RZ, R0 ;  /* 0x000000ffff177224 */ /* 0x000fe400078e0000 */
[----:B------:R-:W4:Y:S04]  /*24830*/  LDL R0, [R1+0x12b4] ;  /* 0x0012b40001007983 */ /* 0x000f280000100800 */
[----:B---3--:R-:W-:Y:S01]  /*24840*/  STL.64 [R1+0x1560], R18 ;  /* 0x0015601201007387 */ /* 0x008fe20000100a00 */
[----:B--2---:R0:W-:Y:S03]  /*24850*/  STL.64 [R1+0x1558], R16 ;  /* 0x0015581001007387 */ /* 0x0041e60000100a00 */
[----:B----4-:R-:W1:Y:S04]  /*24860*/  LDSM.16.MT88.4 R4, [R0+0x5000] ;  /* 0x005000000004783b */ /* 0x010e680000004200 */
[----:B------:R-:W2:Y:S04]  /*24870*/  LDSM.16.MT88.4 R8, [R0+0x5080] ;  /* 0x005080000008783b */ /* 0x000ea80000004200 */
[----:B0-----:R-:W3:Y:S01]  /*24880*/  LDL.LU R16, [R1+0xb50] ;  /* 0x000b500001107983 */ /* 0x001ee20000300800 */
[----:B------:R-:W3:Y:S02]  /*24890*/  LDL.LU R17, [R1+0xb54] ;  /* 0x000b540001117983 */ /* 0x000ee40000300800 */
[----:B------:R-:W4:Y:S02]  /*248a0*/  LDL.LU R18, [R1+0xb58] ;  /* 0x000b580001127983 */ /* 0x000f240000300800 */
[----:B------:R-:W4:Y:S01]  /*248b0*/  LDL.LU R19, [R1+0xb5c] ;  /* 0x000b5c0001137983 */ /* 0x000f220000300800 */
[----:B------:R-:W1:Y:S01]  /*248c0*/  LDL.LU R12, [R1+0xc70] ;  /* 0x000c7000010c7983 */ /* 0x000e620000300800 */
[----:B------:R-:W1:Y:S02]  /*248d0*/  LDL.LU R13, [R1+0xc74] ;  /* 0x000c7400010d7983 */ /* 0x000e640000300800 */
[----:B------:R-:W1:Y:S02]  /*248e0*/  LDL.LU R14, [R1+0xc78] ;  /* 0x000c7800010e7983 */ /* 0x000e640000300800 */
[----:B------:R-:W1:Y:S01]  /*248f0*/  LDL.LU R15, [R1+0xc7c] ;  /* 0x000c7c00010f7983 */ /* 0x000e620000300800 */
[----:B----4-:R0:W-:Y:S01]  /*24900*/  STL.64 [R1+0x1570], R18 ;  /* 0x0015701201007387 */ /* 0x0101e20000100a00 */
[----:B---3--:R3:W-:Y:S03]  /*24910*/  STL.64 [R1+0x1568], R16 ;  /* 0x0015681001007387 */ /* 0x0087e60000100a00 */
[----:B0-----:R-:W4:Y:S04]  /*24920*/  LDL.LU.64 R18, [R1+0xe8] ;  /* 0x0000e80001127983 */ /* 0x001f280000300a00 */
[----:B----4-:R0:W-:Y:S01]  /*24930*/  STL.64 [R1+0x1578], R18 ;  /* 0x0015781201007387 */ /* 0x0101e20000100a00 */
[----:B---3--:R-:W3:Y:S02]  /*24940*/  LDL.LU R16, [R1+0xb90] ;  /* 0x000b900001107983 */ /* 0x008ee40000300800 */
[----:B------:R-:W3:Y:S01]  /*24950*/  LDL.LU R17, [R1+0xb94] ;  /* 0x000b940001117983 */ /* 0x000ee20000300800 */
[----:B0-----:R-:W4:Y:S01]  /*24960*/  LDL.LU R18, [R1+0xb98] ;  /* 0x000b980001127983 */ /* 0x001f220000300800 */
[----:B------:R-:W4:Y:S03]  /*24970*/  LDL.LU R19, [R1+0xb9c] ;  /* 0x000b9c0001137983 */ /* 0x000f260000300800 */
[----:B----4-:R0:W-:Y:S01]  /*24980*/  STL.64 [R1+0x1588], R18 ;  /* 0x0015881201007387 */ /* 0x0101e20000100a00 */
[----:B---3--:R-:W-:Y:S03]  /*24990*/  STL.64 [R1+0x1580], R16 ;  /* 0x0015801001007387 */ /* 0x008fe60000100a00 */
[----:B0-----:R-:W3:Y:S04]  /*249a0*/  LDL.LU.64 R18, [R1+0x108] ;  /* 0x0001080001127983 */ /* 0x001ee80000300a00 */
[----:B---3--:R0:W-:Y:S04]  /*249b0*/  STL.64 [R1+0x1598], R18 ;  /* 0x0015981201007387 */ /* 0x0081e80000100a00 */
[----:B0-----:R-:W1:Y:S01]  /*249c0*/  LDL.LU.64 R18, [R1+0x118] ;  /* 0x0001180001127983 */ /* 0x001e620000300a00 */
[----:B------:R-:W3:Y:S02]  /*249d0*/  LDL.LU.64 R26, [R1+0xb8] ;  /* 0x0000b800011a7983 */ /* 0x000ee40000300a00 */
[----:B------:R-:W-:Y:S01]  /*249e0*/  IMAD.MOV.U32 R22, RZ, RZ, R2 ;  /* 0x000000ffff167224 */ /* 0x000fe200078e0002 */
[----:B-1----:R-:W-:Y:S01]  /*249f0*/  HMMA.16816.F32.BF16 R12, R4, R18, R12 ;  /* 0x00000012040c723c */ /* 0x002fe2000004180c */
[----:B---3--:R0:W-:Y:S01]  /*24a00*/  STL.64 [R1+0x1590], R26 ;  /* 0x0015901a01007387 */ /* 0x0081e20000100a00 */
[----:B------:R-:W3:Y:S02]  /*24a10*/  LDL.LU R24, [R1+0xbb0] ;  /* 0x000bb00001187983 */ /* 0x000ee40000300800 */
[----:B------:R-:W3:Y:S01]  /*24a20*/  LDL.LU R25, [R1+0xbb4] ;  /* 0x000bb40001197983 */ /* 0x000ee20000300800 */
[----:B0-----:R-:W3:Y:S01]  /*24a30*/  LDL.LU R26, [R1+0xbb8] ;  /* 0x000bb800011a7983 */ /* 0x001ee20000300800 */
[----:B------:R-:W3:Y:S02]  /*24a40*/  LDL.LU R27, [R1+0xbbc] ;  /* 0x000bbc00011b7983 */ /* 0x000ee40000300800 */
[----:B------:R0:W-:Y:S02]  /*24a50*/  STL.64 [R1+0x1520], R22 ;  /* 0x0015201601007387 */ /* 0x0001e40000100a00 */
[----:B0-----:R-:W4:Y:S01]  /*24a60*/  LDL.LU.64 R22, [R1+0xc8] ;  /* 0x0000c80001167983 */ /* 0x001f220000300a00 */
[----:B--2---:R0:W-:Y:S02]  /*24a70*/  STL [R1+0x1488], R8 ;  /* 0x0014880801007387 */ /* 0x0041e40000100800 */
[----:B------:R1:W-:Y:S02]  /*24a80*/  STL [R1+0x1484], R9 ;  /* 0x0014840901007387 */ /* 0x0003e40000100800 */
[----:B------:R2:W-:Y:S01]  /*24a90*/  STL [R1+0x1480], R10 ;  /* 0x0014800a01007387 */ /* 0x0005e20000100800 */
[----:B------:R2:W-:Y:S04]  /*24aa0*/  STL [R1+0x147c], R11 ;  /* 0x00147c0b01007387 */ /* 0x0005e80000100800 */
[----:B0-----:R-:W4:Y:S01]  /*24ab0*/  LDL.LU R8, [R1+0xb30] ;  /* 0x000b300001087983 */ /* 0x001f220000300800 */
[----:B-1----:R-:W4:Y:S02]  /*24ac0*/  LDL.LU R9, [R1+0xb34] ;  /* 0x000b340001097983 */ /* 0x002f240000300800 */
[----:B--2---:R-:W4:Y:S01]  /*24ad0*/  LDL.LU R10, [R1+0xb38] ;  /* 0x000b3800010a7983 */ /* 0x004f220000300800 */
[----:B------:R-:W4:Y:S04]  /*24ae0*/  LDL.LU R11, [R1+0xb3c] ;  /* 0x000b3c00010b7983 */ /* 0x000f280000300800 */
[----:B------:R0:W-:Y:S01]  /*24af0*/  STL.64 [R1+0x230], R12 ;  /* 0x0002300c01007387 */ /* 0x0001e20000100a00 */
[----:B------:R1:W-:Y:S02]  /*24b00*/  STL.64 [R1+0x238], R14 ;  /* 0x0002380e01007387 */ /* 0x0003e40000100a00 */
[----:B0-----:R-:W-:Y:S01]  /*24b10*/  IMAD.MOV.U32 R13, RZ, RZ, R18 ;  /* 0x000000ffff0d7224 */ /* 0x001fe200078e0012 */
[----:B-1----:R-:W2:Y:S01]  /*24b20*/  LDL.LU.64 R14, [R1+0x15a0] ;  /* 0x0015a000010e7983 */ /* 0x002ea20000300a00 */
[----:B------:R-:W-:-:S02]  /*24b30*/  IMAD.MOV.U32 R12, RZ, RZ, R19 ;  /* 0x000000ffff0c7224 */ /* 0x000fc400078e0013 */
[----:B------:R-:W3:Y:S03]  /*24b40*/  LDL.LU.64 R18, [R1+0x1598] ;  /* 0x0015980001127983 */ /* 0x000ee60000300a00 */
[----:B------:R-:W-:Y:S01]  /*24b50*/  STL [R1+0x1490], R12 ;  /* 0x0014900c01007387 */ /* 0x000fe20000100800 */
[----:B------:R-:W-:Y:S01]  /*24b60*/  STL [R1+0x148c], R13 ;  /* 0x00148c0d01007387 */ /* 0x000fe20000100800 */
[C---:B---3--:R-:W-:Y:S01]  /*24b70*/  HMMA.16816.F32.BF16 R24, R4.reuse, R18, R24 ;  /* 0x000000120418723c */ /* 0x048fe20000041818 */
[----:B------:R-:W-:Y:S02]  /*24b80*/  IMAD.MOV.U32 R3, RZ, RZ, R18 ;  /* 0x000000ffff037224 */ /* 0x000fe400078e0012 */
[----:B------:R-:W-:Y:S11]  /*24b90*/  IMAD.MOV.U32 R2, RZ, RZ, R19 ;  /* 0x000000ffff027224 */ /* 0x000ff600078e0013 */
[----:B------:R-:W-:Y:S09]  /*24ba0*/  @!UPT UIADD3 URZ, URZ, URZ, URZ ;  /* 0x0000003f3f3ff290 */ /* 0x000ff2000fffe03f */
[----:B------:R-:W-:Y:S01]  /*24bb0*/  STL.64 [R1+0x220], R24 ;  /* 0x0002201801007387 */ /* 0x000fe20000100a00 */
[----:B------:R0:W-:Y:S03]  /*24bc0*/  STL.64 [R1+0x228], R26 ;  /* 0x0002281a01007387 */ /* 0x0001e60000100a00 */
[----:B0-----:R-:W3:Y:S01]  /*24bd0*/  LDL.LU.64 R26, [R1+0x1590] ;  /* 0x00159000011a7983 */ /* 0x001ee20000300a00 */
[----:B------:R-:W2:Y:S02]  /*24be0*/  LDL.LU.64 R18, [R1+0x1588] ;  /* 0x0015880001127983 */ /* 0x000ea40000300a00 */
[----:B------:R-:W2:Y:S02]  /*24bf0*/  LDL.LU.64 R16, [R1+0x1580] ;  /* 0x0015800001107983 */ /* 0x000ea40000300a00 */
[----:B------:R-:W-:Y:S01]  /*24c00*/  STL [R1+0x1498], R2 ;  /* 0x0014980201007387 */ /* 0x000fe20000100800 */
[----:B------:R-:W-:Y:S01]  /*24c10*/  STL [R1+0x1494], R3 ;  /* 0x0014940301007387 */ /* 0x000fe20000100800 */
        /* <DEDUP_REMOVED lines=11> */
[C---:B--2---:R-:W-:Y:S11]  /*24cd0*/  HMMA.16816.F32.BF16 R12, R4.reuse, R18, R12 ;  /* 0x00000012040c723c */ /* 0x044ff6000004180c */
[----:B------:R-:W-:Y:S11]  /*24ce0*/  @!UPT UIADD3 URZ, URZ, URZ, URZ ;  /* 0x0000003f3f3ff290 */ /* 0x000ff6000fffe03f */
[----:B------:R-:W-:Y:S01]  /*24cf0*/  @!UPT UIADD3 URZ, URZ, URZ, URZ ;  /* 0x0000003f3f3ff290 */ /* 0x000fe2000fffe03f */
[----:B------:R-:W-:Y:S01]  /*24d00*/  STL.64 [R1+0x200], R12 ;  /* 0x0002000c01007387 */ /* 0x000fe20000100a00 */
[----:B------:R0:W-:Y:S02]  /*24d10*/  STL.64 [R1+0x208], R14 ;  /* 0x0002080e01007387 */ /* 0x0001e40000100a00 */
[----:B0-----:R-:W-:Y:S02]  /*24d20*/  IMAD.MOV.U32 R14, RZ, RZ, R19 ;  /* 0x000000ffff0e7224 */ /* 0x001fe400078e0013 */
[----:B------:R-:W-:Y:S02]  /*24d30*/  IMAD.MOV.U32 R15, RZ, RZ, R18 ;  /* 0x000000ffff0f7224 */ /* 0x000fe400078e0012 */
[----:B------:R-:W2:Y:S01]  /*24d40*/  LDL.LU.64 R18, [R1+0x1570] ;  /* 0x0015700001127983 */ /* 0x000ea20000300a00 */
[----:B------:R-:W2:Y:S02]  /*24d50*/  LDL.LU.64 R16, [R1+0x1568] ;  /* 0x0015680001107983 */ /* 0x000ea40000300a00 */
[----:B------:R-:W-:Y:S02]  /*24d60*/  STL [R1+0x14b4], R14 ;  /* 0x0014b40e01007387 */ /* 0x000fe40000100800 */
[----:B------:R0:W-:Y:S02]  /*24d70*/  STL [R1+0x14b0], R15 ;  /* 0x0014b00f01007387 */ /* 0x0001e40000100800 */
[----:B0-----:R-:W2:Y:S02]  /*24d80*/  LDL.LU.64 R14, [R1+0xd8] ;  /* 0x0000d800010e7983 */ /* 0x001ea40000300a00 */
[C---:B--2---:R-:W-:Y:S11]  /*24d90*/  HMMA.16816.F32.BF16 R16, R4.reuse, R14, R16 ;  /* 0x0000000e0410723c */ /* 0x044ff60000041810 */
[----:B------:R-:W-:Y:S11]  /*24da0*/  @!UPT UIADD3 URZ, URZ, URZ, URZ ;  /* 0x0000003f3f3ff290 */ /* 0x000ff6000fffe03f */
[----:B------:R-:W-:Y:S01]  /*24db0*/  @!UPT UIADD3 URZ, URZ, URZ, URZ ;  /* 0x0000003f3f3ff290 */ /* 0x000fe2000fffe03f */
[----:B------:R-:W-:Y:S01]  /*24dc0*/  STL.64 [R1+0x1f0], R16 ;  /* 0x0001f01001007387 */ /* 0x000fe20000100a00 */
[----:B------:R0:W-:Y:S03]  /*24dd0*/  STL.64 [R1+0x1f8], R18 ;  /* 0x0001f81201007387 */ /* 0x0001e60000100a00 */
[----:B0-----:R-:W2:Y:S01]  /*24de0*/  LDL.LU.64 R18, [R1+0x1560] ;  /* 0x0015600001127983 */ /* 0x001ea20000300a00 */
[----:B------:R-:W2:Y:S02]  /*24df0*/  LDL.LU.64 R16, [R1+0x1558] ;  /* 0x0015580001107983 */ /* 0x000ea40000300a00 */
[----:B------:R-:W-:Y:S02]  /*24e00*/  IMAD.MOV.U32 R0, RZ, RZ, R14 ;  /* 0x000000ffff007224 */ /* 0x000fe400078e000e */
[----:B------:R-:W-:Y:S02]  /*24e10*/  IMAD.MOV.U32 R29, RZ, RZ, R15 ;  /* 0x000000ffff1d7224 */ /* 0x000fe400078e000f */
[C---:B----4-:R-:W-:Y:S11]  /*24e20*/  HMMA.16816.F32.BF16 R12, R4.reuse, R22, R8 ;  /* 0x00000016040c723c */ /* 0x050ff60000041808 */
[----:B------:R-:W-:Y:S11]  /*24e30*/  @!UPT UIADD3 URZ, URZ, URZ, URZ ;  /* 0x0000003f3f3ff290 */ /* 0x000ff6000fffe03f */
[----:B------:R-:W-:Y:S01]  /*24e40*/  @!UPT UIADD3 URZ, URZ, URZ, URZ ;  /* 0x0000003f3f3ff290 */ /* 0x000fe2000fffe03f */
[----:B------:R-:W-:Y:S01]  /*24e50*/  STL.64 [R1+0x1e0], R12 ;  /* 0x0001e00c01007387 */ /* 0x000fe20000100a00 */
[----:B------:R2:W-:Y:S02]  /*24e60*/  STL.64 [R1+0x1e8], R14 ;  /* 0x0001e80e01007387 */ /* 0x0005e40000100a00 */
[----:B------:R-:W-:Y:S02]  /*24e70*/  IMAD.MOV.U32 R10, RZ, RZ, R22 ;  /* 0x000000ffff0a7224 */ /* 0x000fe400078e0016 */
[----:B------:R-:W-:Y:S02]  /*24e80*/  IMAD.MOV.U32 R11, RZ, RZ, R23 ;  /* 0x000000ffff0b7224 */ /* 0x000fe400078e0017 */
[----:B---3--:R-:W-:Y:S02]  /*24e90*/  IMAD.MOV.U32 R8, RZ, RZ, R26 ;  /* 0x000000ffff087224 */ /* 0x008fe400078e001a */
[----:B------:R-:W-:Y:S01]  /*24ea0*/  IMAD.MOV.U32 R9, RZ, RZ, R27 ;  /* 0x000000ffff097224 */ /* 0x000fe200078e001b */
[----:B--2---:R-:W-:Y:S11]  /*24eb0*/  HMMA.16816.F32.BF16 R12, R4, R26, R16 ;  /* 0x0000001a040c723c */ /* 0x004ff60000041810 */
[----:B------:R-:W-:Y:S11]  /*24ec0*/  @!UPT UIADD3 URZ, URZ, URZ, URZ ;  /* 0x0000003f3f3ff290 */ /* 0x000ff6000fffe03f */
[----:B------:R-:W-:Y:S01]  /*24ed0*/  @!UPT UIADD3 URZ, URZ, URZ, URZ ;  /* 0x0000003f3f3ff290 */ /* 0x000fe2000fffe03f */
[----:B------:R-:W-:Y:S01]  /*24ee0*/  STL.64 [R1+0x1d0], R12 ;  /* 0x0001d00c01007387 */ /* 0x000fe20000100a00 */
[----:B------:R-:W-:Y:S02]  /*24ef0*/  STL.64 [R1+0x1d8], R14 ;  /* 0x0001d80e01007387 */ /* 0x000fe40000100a00 */
[----:B------:R-:W-:Y:S02]  /*24f00*/  STL.64 [R1+0x14a8], R10 ;  /* 0x0014a80a01007387 */ /* 0x000fe40000100a00 */
[----:B------:R0:W-:Y:S02]  /*24f10*/  STL.64 [R1+0x14a0], R8 ;  /* 0x0014a00801007387 */ /* 0x0001e40000100a00 */
        /* <DEDUP_REMOVED lines=8> */
[----:B------:R-:W3:Y:S02]  /*24fa0*/  LDL.LU R10, [R1+0x8d8] ;  /* 0x0008d800010a7983 */ /* 0x000ee40000300800 */
[----:B------:R-:W-:-:S02]  /*24fb0*/  IMAD.MOV.U32 R11, RZ, RZ, R28 ;  /* 0x000000ffff0b7224 */ /* 0x000fc400078e001c */
[----:B------:R-:W4:Y:S01]  /*24fc0*/  LDL.LU R28, [R1+0x1550] ;  /* 0x00155000011c7983 */ /* 0x000f220000300800 */
[----:B------:R-:W2:Y:S02]  /*24fd0*/  LDL.LU R12, [R1+0xab0] ;  /* 0x000ab000010c7983 */ /* 0x000ea40000300800 */
[----:B------:R-:W2:Y:S02]  /*24fe0*/  LDL.LU R13, [R1+0xab4] ;  /* 0x000ab400010d7983 */ /* 0x000ea40000300800 */
[----:B------:R-:W2:Y:S01]  /*24ff0*/  LDL.LU R14, [R1+0xab8] ;  /* 0x000ab800010e7983 */ /* 0x000ea20000300800 */
[----:B------:R-:W2:Y:S01]  /*25000*/  LDL.LU R15, [R1+0xabc] ;  /* 0x000abc00010f7983 */ /* 0x000ea20000300800 */
[----:B------:R-:W2:Y:S02]  /*25010*/  LDL.LU R24, [R1+0xa30] ;  /* 0x000a300001187983 */ /* 0x000ea40000300800 */
[----:B------:R-:W2:Y:S02]  /*25020*/  LDL.LU R25, [R1+0xa34] ;  /* 0x000a340001197983 */ /* 0x000ea40000300800 */
[----:B------:R-:W2:Y:S01]  /*25030*/  LDL.LU R26, [R1+0xa38] ;  /* 0x000a3800011a7983 */ /* 0x000ea20000300800 */
[----:B------:R-:W2:Y:S04]  /*25040*/  LDL.LU R27, [R1+0xa3c] ;  /* 0x000a3c00011b7983 */ /* 0x000ea80000300800 */
[----:B--2---:R0:W-:Y:S01]  /*25050*/  STL.64 [R1+0x1530], R26 ;  /* 0x0015301a01007387 */ /* 0x0041e20000100a00 */
[----:B------:R-:W-:Y:S03]  /*25060*/  STL.64 [R1+0x1528], R24 ;  /* 0x0015281801007387 */ /* 0x000fe60000100a00 */
[----:B0-----:R-:W2:Y:S04]  /*25070*/  LDL.LU.64 R26, [R1+0x98] ;  /* 0x00009800011a7983 */ /* 0x001ea80000300a00 */
[----:B--2---:R0:W-:Y:S04]  /*25080*/  STL.64 [R1+0x1548], R26 ;  /* 0x0015481a01007387 */ /* 0x0041e80000100a00 */
[----:B0-----:R-:W2:Y:S01]  /*25090*/  LDL.LU.64 R26, [R1+0xa8] ;  /* 0x0000a800011a7983 */ /* 0x001ea20000300a00 */
[----:B------:R-:W2:Y:S02]  /*250a0*/  LDL.LU R20, [R1+0xa60] ;  /* 0x000a600001147983 */ /* 0x000ea40000300800 */
[----:B------:R-:W2:Y:S02]  /*250b0*/  LDL.LU R21, [R1+0xa64] ;  /* 0x000a640001157983 */ /* 0x000ea40000300800 */
[----:B------:R-:W2:Y:S01]  /*250c0*/  LDL.LU R22, [R1+0xa68] ;  /* 0x000a680001167983 */ /* 0x000ea20000300800 */
[----:B------:R-:W2:Y:S04]  /*250d0*/  LDL.LU R23, [R1+0xa6c] ;  /* 0x000a6c0001177983 */ /* 0x000ea80000300800 */
[----:B--2---:R-:W-:Y:S01]  /*250e0*/  STL.64 [R1+0x1540], R22 ;  /* 0x0015401601007387 */ /* 0x004fe20000100a00 */
[----:B------:R0:W-:Y:S03]  /*250f0*/  STL.64 [R1+0x1538], R20 ;  /* 0x0015381401007387 */ /* 0x0001e60000100a00 */
[----:B0-----:R-:W2:Y:S01]  /*25100*/  LDL.LU R20, [R1+0xa80] ;  /* 0x000a800001147983 */ /* 0x001ea20000300800 */
[----:B------:R-:W2:Y:S02]  /*25110*/  LDL.LU R21, [R1+0xa84] ;  /* 0x000a840001157983 */ /* 0x000ea40000300800 */
[----:B------:R-:W2:Y:S02]  /*25120*/  LDL.LU R22, [R1+0xa88] ;  /* 0x000a880001167983 */ /* 0x000ea40000300800 */
[----:B------:R-:W2:Y:S01]  /*25130*/  LDL.LU R23, [R1+0xa8c] ;  /* 0x000a8c0001177983 */ /* 0x000ea20000300800 */
[----:B------:R-:W2:Y:S01]  /*25140*/  LDL.LU.64 R18, [R1+0x88] ;  /* 0x0000880001127983 */ /* 0x000ea20000300a00 */
[----:B---3--:R0:W-:Y:S02]  /*25150*/  STL.64 [R1+0x14d0], R10 ;  /* 0x0014d00a01007387 */ /* 0x0081e40000100a00 */
[----:B------:R-:W-:Y:S01]  /*25160*/  STL.64 [R1+0x14c8], R8 ;  /* 0x0014c80801007387 */ /* 0x000fe20000100a00 */
[----:B0-----:R-:W3:Y:S04]  /*25170*/  LDL.LU.64 R10, [R1+0x48] ;  /* 0x00004800010a7983 */ /* 0x001ee80000300a00 */
[----:B---3--:R0:W-:Y:S04]  /*25180*/  STL.64 [R1+0x14e0], R10 ;  /* 0x0014e00a01007387 */ /* 0x0081e80000100a00 */
[----:B0-----:R-:W3:Y:S01]  /*25190*/  LDL.LU.64 R10, [R1+0x58] ;  /* 0x00005800010a7983 */ /* 0x001ee20000300a00 */
[----:B------:R-:W-:Y:S03]  /*251a0*/  HMMA.16816.F32.BF16 R12, R4, R26, R12 ;  /* 0x0000001a040c723c */ /* 0x000fe6000004180c */
[----:B---3--:R0:W-:Y:S01]  /*251b0*/  STL.64 [R1+0x14f8], R10 ;  /* 0x0014f80a01007387 */ /* 0x0081e20000100a00 */
[----:B------:R-:W3:Y:S02]  /*251c0*/  LDL.LU R8, [R1+0x530] ;  /* 0x0005300001087983 */ /* 0x000ee40000300800 */
[----:B------:R-:W3:Y:S01]  /*251d0*/  LDL.LU R9, [R1+0x534] ;  /* 0x0005340001097983 */ /* 0x000ee20000300800 */
[----:B0-----:R-:W2:Y:S01]  /*251e0*/  LDL.LU R10, [R1+0x538] ;  /* 0x00053800010a7983 */ /* 0x001ea20000300800 */
[----:B------:R-:W2:Y:S03]  /*251f0*/  LDL.LU R11, [R1+0x53c] ;  /* 0x00053c00010b7983 */ /* 0x000ea60000300800 */
[----:B--2---:R0:W-:Y:S01]  /*25200*/  STL.64 [R1+0x1508], R10 ;  /* 0x0015080a01007387 */ /* 0x0041e20000100a00 */
[----:B---3--:R-:W-:Y:S03]  /*25210*/  STL.64 [R1+0x1500], R8 ;  /* 0x0015000801007387 */ /* 0x008fe60000100a00 */
[----:B0-----:R-:W2:Y:S08]  /*25220*/  LDL.LU.64 R10, [R1+0x78] ;  /* 0x00007800010a7983 */ /* 0x001eb00000300a00 */
[----:B------:R0:W-:Y:S02]  /*25230*/  STL.64 [R1+0x1c0], R12 ;  /* 0x0001c00c01007387 */ /* 0x0001e40000100a00 */
[----:B------:R-:W-:Y:S02]  /*25240*/  STL.64 [R1+0x1c8], R14 ;  /* 0x0001c80e01007387 */ /* 0x000fe40000100a00 */
[----:B0-----:R-:W-:-:S02]  /*25250*/  IMAD.MOV.U32 R12, RZ, RZ, R26 ;  /* 0x000000ffff0c7224 */ /* 0x001fc400078e001a */
[----:B------:R-:W-:Y:S02]  /*25260*/  IMAD.MOV.U32 R13, RZ, RZ, R27 ;  /* 0x000000ffff0d7224 */ /* 0x000fe400078e001b */
[----:B------:R-:W3:Y:S03]  /*25270*/  LDL.LU.64 R26, [R1+0x1548] ;  /* 0x00154800011a7983 */ /* 0x000ee60000300a00 */
[----:B------:R0:W-:Y:S02]  /*25280*/  STL.64 [R1+0x14d8], R12 ;  /* 0x0014d80c01007387 */ /* 0x0001e40000100a00 */
[----:B0-----:R-:W2:Y:S01]  /*25290*/  LDL.LU R12, [R1+0x8f0] ;  /* 0x0008f000010c7983 */ /* 0x001ea20000300800 */
[----:B------:R-:W2:Y:S02]  /*252a0*/  LDL.LU R13, [R1+0x8f4] ;  /* 0x0008f400010d7983 */ /* 0x000ea40000300800 */
[----:B------:R-:W2:Y:S02]  /*252b0*/  LDL.LU R14, [R1+0x8f8] ;  /* 0x0008f800010e7983 */ /* 0x000ea40000300800 */
[----:B------:R-:W2:Y:S01]  /*252c0*/  LDL.LU R15, [R1+0x8fc] ;  /* 0x0008fc00010f7983 */ /* 0x000ea20000300800 */
[----:B---3--:R-:W-:Y:S01]  /*252d0*/  HMMA.16816.F32.BF16 R20, R4, R26, R20 ;  /* 0x0000001a0414723c */ /* 0x008fe20000041814 */
[----:B------:R-:W-:-:S02]  /*252e0*/  IMAD.MOV.U32 R2, RZ, RZ, R26 ;  /* 0x000000ffff027224 */ /* 0x000fc400078e001a */
[----:B------:R-:W-:Y:S01]  /*252f0*/  IMAD.MOV.U32 R3, RZ, RZ, R27 ;  /* 0x000000ffff037224 */ /* 0x000fe200078e001b */
[----:B--2---:R-:W-:Y:S01]  /*25300*/  STL.64 [R1+0x14f0], R14 ;  /* 0x0014f00e01007387 */ /* 0x004fe20000100a00 */
[----:B------:R0:W-:Y:S03]  /*25310*/  STL.64 [R1+0x14e8], R12 ;  /* 0x0014e80c01007387 */ /* 0x0001e60000100a00 */
[----:B0-----:R-:W2:Y:S01]  /*25320*/  LDL.LU R12, [R1+0x520] ;  /* 0x00052000010c7983 */ /* 0x001ea20000300800 */
[----:B------:R-:W2:Y:S02]  /*25330*/  LDL.LU R13, [R1+0x524] ;  /* 0x00052400010d7983 */ /* 0x000ea40000300800 */
[----:B------:R-:W2:Y:S11]  /*25340*/  LDL.LU R14, [R1+0x528] ;  /* 0x00052800010e7983 */ /* 0x000eb60000300800 */
[----:B------:R-:W-:Y:S01]  /*25350*/  @!UPT UIADD3 URZ, URZ, URZ, URZ ;  /* 0x0000003f3f3ff290 */ /* 0x000fe2000fffe03f */
[----:B------:R-:W-:Y:S01]  /*25360*/  STL.64 [R1+0x1b0], R20 ;  /* 0x0001b01401007387 */ /* 0x000fe20000100a00 */
[----:B------:R0:W-:Y:S04]  /*25370*/  STL.64 [R1+0x1b8], R22 ;  /* 0x0001b81601007387 */ /* 0x0001e80000100a00 */
[----:B0-----:R-:W3:Y:S01]  /*25380*/  LDL.LU.64 R22, [R1+0x1540] ;  /* 0x0015400001167983 */ /* 0x001ee20000300a00 */
[----:B------:R-:W3:Y:S02]  /*25390*/  LDL.LU.64 R20, [R1+0x1538] ;  /* 0x0015380001147983 */ /* 0x000ee40000300a00 */
[----:B------:R-:W2:Y:S02]  /*253a0*/  LDL.LU.64 R26, [R1+0x1530] ;  /* 0x00153000011a7983 */ /* 0x000ea40000300a00 */
[----:B------:R-:W2:Y:S02]  /*253b0*/  LDL.LU.64 R24, [R1+0x1528] ;  /* 0x0015280001187983 */ /* 0x000ea40000300a00 */
[----:B----4-:R-:W-:Y:S01]  /*253c0*/  IMAD.MOV.U32 R15, RZ, RZ, R28 ;  /* 0x000000ffff0f7224 */ /* 0x010fe200078e001c */
[C---:B---3--:R-:W-:Y:S08]  /*253d0*/  HMMA.16816.F32.BF16 R20, R4.reuse, R18, R20 ;  /* 0x000000120414723c */ /* 0x048ff00000041814 */
[----:B--2---:R-:W-:Y:S11]  /*253e0*/  HMMA.16816.F32.BF16 R24, R4, R10, R24 ;  /* 0x0000000a0418723c */ /* 0x004ff60000041818 */
[----:B------:R-:W-:Y:S04]  /*253f0*/  @!UPT UIADD3 URZ, URZ, URZ, URZ ;  /* 0x0000003f3f3ff290 */ /* 0x000fe8000fffe03f */
[----:B------:R0:W-:Y:S01]  /*25400*/  STL.64 [R1+0x360], R20 ;  /* 0x0003601401007387 */ /* 0x0001e20000100a00 */
[----:B------:R1:W-:Y:S02]  /*25410*/  STL.64 [R1+0x368], R22 ;  /* 0x0003681601007387 */ /* 0x0003e40000100a00 */
[----:B0-----:R-:W-:Y:S01]  /*25420*/  IMAD.MOV.U32 R21, RZ, RZ, R18 ;  /* 0x000000ffff157224 */ /* 0x001fe200078e0012 */
[----:B-1----:R-:W2:Y:S01]  /*25430*/  LDL.LU.64 R22, [R1+0x1520] ;  /* 0x0015200001167983 */ /* 0x002ea20000300a00 */
[----:B------:R-:W-:Y:S02]  /*25440*/  IMAD.MOV.U32 R20, RZ, RZ, R19 ;  /* 0x000000ffff147224 */ /* 0x000fe400078e0013 */
[----:B------:R-:W3:Y:S02]  /*25450*/  LDL.LU.64 R18, [R1+0x1518] ;  /* 0x0015180001127983 */ /* 0x000ee40000300a00 */
[----:B------:R-:W4:Y:S01]  /*25460*/  LDL.LU.64 R16, [R1+0xc88] ;  /* 0x000c880001107983 */ /* 0x000f220000300a00 */
[----:B------:R-:W2:Y:S01]  /*25470*/  LDL.LU R28, [R1+0xc98] ;  /* 0x000c9800011c7983 */ /* 0x000ea20000300800 */
[----:B------:R0:W-:Y:S02]  /*25480*/  STL.64 [R1+0x3e0], R24 ;  /* 0x0003e01801007387 */ /* 0x0001e40000100a00 */
[----:B------:R1:W-:Y:S02]  /*25490*/  STL.64 [R1+0x3e8], R26 ;  /* 0x0003e81a01007387 */ /* 0x0003e40000100a00 */
[----:B0-----:R-:W-:Y:S01]  /*254a0*/  IMAD.MOV.U32 R25, RZ, RZ, R10 ;  /* 0x000000ffff197224 */ /* 0x001fe200078e000a */
[----:B-1----:R-:W2:Y:S01]  /*254b0*/  LDL.LU.64 R26, [R1+0x1510] ;  /* 0x00151000011a7983 */ /* 0x002ea20000300a00 */
[----:B------:R-:W-:-:S02]  /*254c0*/  IMAD.MOV.U32 R24, RZ, RZ, R11 ;  /* 0x000000ffff187224 */ /* 0x000fc400078e000b */
        /* <DEDUP_REMOVED lines=8> */
[----:B------:R0:W-:Y:S01]  /*25550*/  STL.64 [R1+0x1368], R22 ;  /* 0x0013681601007387 */ /* 0x0001e20000100a00 */
[C---:B--2---:R-:W-:Y:S01]  /*25560*/  HMMA.16816.F32.BF16 R12, R4.reuse, R10, R12 ;  /* 0x0000000a040c723c */ /* 0x044fe2000004180c */
        /* <DEDUP_REMOVED lines=12> */
[----:B------:R1:W-:Y:S03]  /*25630*/  STL.64 [R1+0x4d8], R14 ;  /* 0x0004d80e01007387 */ /* 0x0003e60000100a00 */
[----:B0-----:R-:W2:Y:S01]  /*25640*/  LDL.LU.64 R12, [R1+0x14d8] ;  /* 0x0014d800010c7983 */ /* 0x001ea20000300a00 */
[----:B-1----:R-:W-:Y:S02]  /*25650*/  IMAD.MOV.U32 R14, RZ, RZ, R10 ;  /* 0x000000ffff0e7224 */ /* 0x002fe400078e000a */
[----:B------:R-:W-:Y:S02]  /*25660*/  IMAD.MOV.U32 R15, RZ, RZ, R11 ;  /* 0x000000ffff0f7224 */ /* 0x000fe400078e000b */
        /* <DEDUP_REMOVED lines=9> */
[----:B------:R0:W-:Y:S02]  /*25700*/  STL.64 [R1+0x1338], R26 ;  /* 0x0013381a01007387 */ /* 0x0001e40000100a00 */
[----:B0-----:R-:W-:Y:S02]  /*25710*/  IMAD.MOV.U32 R26, RZ, RZ, R14 ;  /* 0x000000ffff1a7224 */ /* 0x001fe400078e000e */
[----:B------:R-:W-:Y:S01]  /*25720*/  IMAD.MOV.U32 R27, RZ, RZ, R15 ;  /* 0x000000ffff1b7224 */ /* 0x000fe200078e000f */
[----:B------:R-:W2:Y:S01]  /*25730*/  LDL.LU R14, [R1+0x14b4] ;  /* 0x0014b400010e7983 */ /* 0x000ea20000300800 */
[----:B------:R-:W2:Y:S03]  /*25740*/  LDL.LU R15, [R1+0x14b0] ;  /* 0x0014b000010f7983 */ /* 0x000ea60000300800 */
[----:B------:R0:W-:Y:S02]  /*25750*/  STL.64 [R1+0x1350], R26 ;  /* 0x0013501a01007387 */ /* 0x0001e40000100a00 */
[----:B0-----:R-:W-:-:S02]  /*25760*/  IMAD.MOV.U32 R26, RZ, RZ, R23 ;  /* 0x000000ffff1a7224 */ /* 0x001fc400078e0017 */
[----:B------:R-:W-:Y:S01]  /*25770*/  IMAD.MOV.U32 R27, RZ, RZ, R22 ;  /* 0x000000ffff1b7224 */ /* 0x000fe200078e0016 */
[----:B---3--:R-:W-:Y:S01]  /*25780*/  HMMA.16816.F32.BF16 R4, R4, R18, R8 ;  /* 0x000000120404723c */ /* 0x008fe20000041808 */
[----:B------:R-:W3:Y:S01]  /*25790*/  LDL.LU.64 R10, [R1+0x14a8] ;  /* 0x0014a800010a7983 */ /* 0x000ee20000300a00 */
[----:B------:R-:W2:Y:S11]  /*257a0*/  LDL.LU.64 R8, [R1+0x14a0] ;  /* 0x0014a00001087983 */ /* 0x000eb60000300a00 */
[----:B------:R-:W-:Y:S10]  /*257b0*/  @!UPT UIADD3 URZ, URZ, URZ, URZ ;  /* 0x0000003f3f3ff290 */ /* 0x000ff4000fffe03f */
[----:B------:R0:W-:Y:S01]  /*257c0*/  STL.64 [R1+0x4b0], R4 ;  /* 0x0004b00401007387 */ /* 0x0001e20000100a00 */
[----:B------:R1:W-:Y:S02]  /*257d0*/  STL.64 [R1+0x4b8], R6 ;  /* 0x0004b80601007387 */ /* 0x0003e40000100a00 */
[----:B------:R1:W-:Y:S01]  /*257e0*/  STL.64 [R1+0x1370], R26 ;  /* 0x0013701a01007387 */ /* 0x0003e20000100a00 */
[----:B0-----:R-:W2:Y:S01]  /*257f0*/  LDL.LU R4, [R1+0x790] ;  /* 0x0007900001047983 */ /* 0x001ea20000300800 */
[----:B------:R-:W2:Y:S02]  /*25800*/  LDL.LU R5, [R1+0x794] ;  /* 0x0007940001057983 */ /* 0x000ea40000300800 */
[----:B-1----:R-:W2:Y:S02]  /*25810*/  LDL.LU R6, [R1+0x798] ;  /* 0x0007980001067983 */ /* 0x002ea40000300800 */
[----:B------:R-:W2:Y:S02]  /*25820*/  LDL.LU R7, [R1+0x79c] ;  /* 0x00079c0001077983 */ /* 0x000ea40000300800 */
[----:B------:R-:W-:-:S02]  /*25830*/  IMAD.MOV.U32 R22, RZ, RZ, R25 ;  /* 0x000000ffff167224 */ /* 0x000fc400078e0019 */
[----:B------:R-:W-:Y:S01]  /*25840*/  IMAD.MOV.U32 R23, RZ, RZ, R24 ;  /* 0x000000ffff177224 */ /* 0x000fe200078e0018 */
[----:B--2---:R0:W-:Y:S01]  /*25850*/  STL.64 [R1+0x1380], R6 ;  /* 0x0013800601007387 */ /* 0x0041e20000100a00 */
[----:B------:R-:W-:Y:S03]  /*25860*/  STL.64 [R1+0x1378], R4 ;  /* 0x0013780401007387 */ /* 0x000fe60000100a00 */
[----:B------:R1:W-:Y:S02]  /*25870*/  STL.64 [R1+0x1388], R22 ;  /* 0x0013881601007387 */ /* 0x0003e40000100a00 */
[----:B------:R-:W2:Y:S01]  /*25880*/  LDL.LU R24, [R1+0xbc0] ;  /* 0x000bc00001187983 */ /* 0x000ea20000300800 */
[----:B------:R-:W2:Y:S01]  /*25890*/  LDL.LU R25, [R1+0xbc4] ;  /* 0x000bc40001197983 */ /* 0x000ea20000300800 */
[----:B------:R-:W2:Y:S02]  /*258a0*/  LDL.LU R26, [R1+0xbc8] ;  /* 0x000bc800011a7983 */ /* 0x000ea40000300800 */
[----:B------:R-:W2:Y:S02]  /*258b0*/  LDL.LU R27, [R1+0xbcc] ;  /* 0x000bcc00011b7983 */ /* 0x000ea40000300800 */
[----:B0-----:R-:W-:-:S02]  /*258c0*/  IMAD.MOV.U32 R6, RZ, RZ, R21 ;  /* 0x000000ffff067224 */ /* 0x001fc400078e0015 */
[----:B------:R-:W-:Y:S01]  /*258d0*/  IMAD.MOV.U32 R7, RZ, RZ, R20 ;  /* 0x000000ffff077224 */ /* 0x000fe200078e0014 */
[----:B--2---:R0:W-:Y:S01]  /*258e0*/  STL.64 [R1+0x1398], R26 ;  /* 0x0013981a01007387 */ /* 0x0041e20000100a00 */
[----:B------:R-:W-:Y:S03]  /*258f0*/  STL.64 [R1+0x1390], R24 ;  /* 0x0013901801007387 */ /* 0x000fe60000100a00 */
[----:B------:R2:W-:Y:S02]  /*25900*/  STL.64 [R1+0x13a0], R6 ;  /* 0x0013a00601007387 */ /* 0x0005e40000100a00 */
[----:B------:R-:W2:Y:S01]  /*25910*/  LDL.LU R20, [R1+0xbd0] ;  /* 0x000bd00001147983 */ /* 0x000ea20000300800 */
[----:B------:R-:W2:Y:S01]  /*25920*/  LDL.LU R21, [R1+0xbd4] ;  /* 0x000bd40001157983 */ /* 0x000ea20000300800 */
[----:B-1----:R-:W2:Y:S02]  /*25930*/  LDL.LU R22, [R1+0xbd8] ;  /* 0x000bd80001167983 */ /* 0x002ea40000300800 */
[----:B------:R-:W2:Y:S02]  /*25940*/  LDL.LU R23, [R1+0xbdc] ;  /* 0x000bdc0001177983 */ /* 0x000ea40000300800 */
[----:B0-----:R-:W-:-:S02]  /*25950*/  IMAD.MOV.U32 R26, RZ, RZ, R2 ;  /* 0x000000ffff1a7224 */ /* 0x001fc400078e0002 */
[----:B------:R-:W-:Y:S01]  /*25960*/  IMAD.MOV.U32 R27, RZ, RZ, R3 ;  /* 0x000000ffff1b7224 */ /* 0x000fe200078e0003 */
[----:B--2---:R0:W-:Y:S01]  /*25970*/  STL.64 [R1+0x13b0], R22 ;  /* 0x0013b01601007387 */ /* 0x0041e20000100a00 */
[----:B------:R-:W-:Y:S02]  /*25980*/  STL.64 [R1+0x13a8], R20 ;  /* 0x0013a81401007387 */ /* 0x000fe40000100a00 */
[----:B------:R-:W2:Y:S02]  /*25990*/  LDL.LU R2, [R1+0x1498] ;  /* 0x0014980001027983 */ /* 0x000ea40000300800 */
[----:B------:R-:W2:Y:S01]  /*259a0*/  LDL.LU R3, [R1+0x1494] ;  /* 0x0014940001037983 */ /* 0x000ea20000300800 */
[----:B------:R-:W-:Y:S01]  /*259b0*/  STL.64 [R1+0x13b8], R26 ;  /* 0x0013b81a01007387 */ /* 0x000fe20000100a00 */
[----:B------:R-:W2:Y:S02]  /*259c0*/  LDL.LU R4, [R1+0xbe0] ;  /* 0x000be00001047983 */ /* 0x000ea40000300800 */
[----:B------:R-:W2:Y:S02]  /*259d0*/  LDL.LU R5, [R1+0xbe4] ;  /* 0x000be40001057983 */ /* 0x000ea40000300800 */
[----:B------:R-:W2:Y:S01]  /*259e0*/  LDL.LU R6, [R1+0xbe8] ;  /* 0x000be80001067983 */ /* 0x000ea20000300800 */
[----:B------:R-:W2:Y:S01]  /*259f0*/  LDL.LU R7, [R1+0xbec] ;  /* 0x000bec0001077983 */ /* 0x000ea20000300800 */
[----:B0-----:R-:W-:-:S02]  /*25a00*/  IMAD.MOV.U32 R22, RZ, RZ, R12 ;  /* 0x000000ffff167224 */ /* 0x001fc400078e000c */
[----:B------:R-:W-:Y:S01]  /*25a10*/  IMAD.MOV.U32 R23, RZ, RZ, R13 ;  /* 0x000000ffff177224 */ /* 0x000fe200078e000d */
[----:B--2---:R0:W-:Y:S01]  /*25a20*/  STL.64 [R1+0x13c8], R6 ;  /* 0x0013c80601007387 */ /* 0x0041e20000100a00 */
[----:B------:R-:W-:Y:S02]  /*25a30*/  STL.64 [R1+0x13c0], R4 ;  /* 0x0013c00401007387 */ /* 0x000fe40000100a00 */
[----:B------:R-:W2:Y:S02]  /*25a40*/  LDL.LU R12, [R1+0x1490] ;  /* 0x00149000010c7983 */ /* 0x000ea40000300800 */
[----:B------:R-:W2:Y:S01]  /*25a50*/  LDL.LU R13, [R1+0x148c] ;  /* 0x00148c00010d7983 */ /* 0x000ea20000300800 */
[----:B------:R1:W-:Y:S01]  /*25a60*/  STL.64 [R1+0x13d0], R22 ;  /* 0x0013d01601007387 */ /* 0x0003e20000100a00 */
[----:B0-----:R-:W-:Y:S02]  /*25a70*/  IMAD.MOV.U32 R6, RZ, RZ, R8 ;  /* 0x000000ffff067224 */ /* 0x001fe400078e0008 */
[----:B------:R-:W-:Y:S01]  /*25a80*/  IMAD.MOV.U32 R7, RZ, RZ, R9 ;  /* 0x000000ffff077224 */ /* 0x000fe200078e0009 */
[----:B------:R-:W2:Y:S01]  /*25a90*/  LDL.LU R8, [R1+0x1488] ;  /* 0x0014880001087983 */ /* 0x000ea20000300800 */
[----:B------:R-:W2:Y:S03]  /*25aa0*/  LDL.LU R9, [R1+0x1484] ;  /* 0x0014840001097983 */ /* 0x000ea60000300800 */
[----:B------:R3:W-:Y:S01]  /*25ab0*/  STL.64 [R1+0x13d8], R6 ;  /* 0x0013d80601007387 */ /* 0x0007e20000100a00 */
[----:B------:R-:W2:Y:S02]  /*25ac0*/  LDL.LU R20, [R1+0xc00] ;  /* 0x000c000001147983 */ /* 0x000ea40000300800 */
[----:B------:R-:W2:Y:S02]  /*25ad0*/  LDL.LU R21, [R1+0xc04] ;  /* 0x000c040001157983 */ /* 0x000ea40000300800 */
[----:B-1----:R-:W2:Y:S01]  /*25ae0*/  LDL.LU R22, [R1+0xc08] ;  /* 0x000c080001167983 */ /* 0x002ea20000300800 */
[----:B------:R-:W2:Y:S01]  /*25af0*/  LDL.LU R23, [R1+0xc0c] ;  /* 0x000c0c0001177983 */ /* 0x000ea20000300800 */
[----:B---3--:R-:W-:-:S02]  /*25b00*/  IMAD.MOV.U32 R6, RZ, RZ, R10 ;  /* 0x000000ffff067224 */ /* 0x008fc400078e000a */
[----:B------:R-:W-:Y:S01]  /*25b10*/  IMAD.MOV.U32 R7, RZ, RZ, R11 ;  /* 0x000000ffff077224 */ /* 0x000fe200078e000b */
[----:B--2---:R-:W-:Y:S01]  /*25b20*/  STL.64 [R1+0x13e8], R22 ;  /* 0x0013e81601007387 */ /* 0x004fe20000100a00 */
[----:B------:R0:W-:Y:S02]  /*25b30*/  STL.64 [R1+0x13e0], R20 ;  /* 0x0013e01401007387 */ /* 0x0001e40000100a00 */
[----:B------:R-:W2:Y:S02]  /*25b40*/  LDL.LU R10, [R1+0x1480] ;  /* 0x00148000010a7983 */ /* 0x000ea40000300800 */
[----:B------:R-:W2:Y:S01]  /*25b50*/  LDL.LU R11, [R1+0x147c] ;  /* 0x00147c00010b7983 */ /* 0x000ea20000300800 */
[----:B------:R1:W-:Y:S04]  /*25b60*/  STL.64 [R1+0x13f0], R6 ;  /* 0x0013f00601007387 */ /* 0x0003e80000100a00 */
[----:B0-----:R-:W3:Y:S01]  /*25b70*/  LDL.LU R20, [R1+0xc10] ;  /* 0x000c100001147983 */ /* 0x001ee20000300800 */
[----:B------:R-:W3:Y:S02]  /*25b80*/  LDL.LU R21, [R1+0xc14] ;  /* 0x000c140001157983 */ /* 0x000ee40000300800 */
[----:B------:R-:W2:Y:S02]  /*25b90*/  LDL.LU R22, [R1+0xc18] ;  /* 0x000c180001167983 */ /* 0x000ea40000300800 */
[----:B------:R-:W2:Y:S02]  /*25ba0*/  LDL.LU R23, [R1+0xc1c] ;  /* 0x000c1c0001177983 */ /* 0x000ea40000300800 */
[----:B-1----:R-:W-:-:S02]  /*25bb0*/  IMAD.MOV.U32 R6, RZ, RZ, R0 ;  /* 0x000000ffff067224 */ /* 0x002fc400078e0000 */
[----:B------:R-:W-:Y:S01]  /*25bc0*/  IMAD.MOV.U32 R7, RZ, RZ, R29 ;  /* 0x000000ffff077224 */ /* 0x000fe200078e001d */
[----:B--2---:R-:W-:Y:S01]  /*25bd0*/  STL.64 [R1+0x1400], R22 ;  /* 0x0014001601007387 */ /* 0x004fe20000100a00 */
[----:B---3--:R0:W-:Y:S02]  /*25be0*/  STL.64 [R1+0x13f8], R20 ;  /* 0x0013f81401007387 */ /* 0x0081e40000100a00 */
[----:B------:R-:W2:Y:S02]  /*25bf0*/  LDL.LU R0, [R1+0x1478] ;  /* 0x0014780001007983 */ /* 0x000ea40000300800 */
[----:B------:R-:W3:Y:S01]  /*25c00*/  LDL.LU R29, [R1+0x1474] ;  /* 0x00147400011d7983 */ /* 0x000ee20000300800 */
[----:B------:R1:W-:Y:S04]  /*25c10*/  STL.64 [R1+0x1408], R6 ;  /* 0x0014080601007387 */ /* 0x0003e80000100a00 */
[----:B0-----:R-:W2:Y:S01]  /*25c20*/  LDL.LU R20, [R1+0xc20] ;  /* 0x000c200001147983 */ /* 0x001ea20000300800 */
[----:B------:R-:W2:Y:S02]  /*25c30*/  LDL.LU R21, [R1+0xc24] ;  /* 0x000c240001157983 */ /* 0x000ea40000300800 */
[----:B------:R-:W2:Y:S02]  /*25c40*/  LDL.LU R22, [R1+0xc28] ;  /* 0x000c280001167983 */ /* 0x000ea40000300800 */
[----:B------:R-:W2:Y:S02]  /*25c50*/  LDL.LU R23, [R1+0xc2c] ;  /* 0x000c2c0001177983 */ /* 0x000ea40000300800 */
[----:B-1----:R-:W-:-:S02]  /*25c60*/  IMAD.MOV.U32 R6, RZ, RZ, R15 ;  /* 0x000000ffff067224 */ /* 0x002fc400078e000f */
[----:B------:R-:W-:Y:S02]  /*25c70*/  IMAD.MOV.U32 R7, RZ, RZ, R14 ;  /* 0x000000ffff077224 */ /* 0x000fe400078e000e */
[----:B------:R-:W-:Y:S02]  /*25c80*/  IMAD.MOV.U32 R14, RZ, RZ, R3 ;  /* 0x000000ffff0e7224 */ /* 0x000fe400078e0003 */
[----:B------:R-:W-:Y:S01]  /*25c90*/  IMAD.MOV.U32 R15, RZ, RZ, R2 ;  /* 0x000000ffff0f7224 */ /* 0x000fe200078e0002 */
[----:B--2---:R-:W-:Y:S01]  /*25ca0*/  STL.64 [R1+0x1418], R22 ;  /* 0x0014181601007387 */ /* 0x004fe20000100a00 */
[----:B------:R-:W-:Y:S02]  /*25cb0*/  STL.64 [R1+0x1410], R20 ;  /* 0x0014101401007387 */ /* 0x000fe40000100a00 */
[----:B------:R-:W2:Y:S02]  /*25cc0*/  LDL.LU R3, [R1+0x1470] ;  /* 0x0014700001037983 */ /* 0x000ea40000300800 */
[----:B------:R-:W2:Y:S01]  /*25cd0*/  LDL.LU R2, [R1+0x146c] ;  /* 0x00146c0001027983 */ /* 0x000ea20000300800 */
[----:B------:R-:W-:Y:S01]  /*25ce0*/  STL.64 [R1+0x1440], R14 ;  /* 0x0014400e01007387 */ /* 0x000fe20000100a00 */
[----:B------:R0:W-:Y:S02]  /*25cf0*/  STL.64 [R1+0x1420], R6 ;  /* 0x0014200601007387 */ /* 0x0001e40000100a00 */
[----:B------:R-:W2:Y:S02]  /*25d00*/  LDL.LU R4, [R1+0xc40] ;  /* 0x000c400001047983 */ /* 0x000ea40000300800 */
[----:B------:R-:W2:Y:S01]  /*25d10*/  LDL.LU R5, [R1+0xc44] ;  /* 0x000c440001057983 */ /* 0x000ea20000300800 */
[----:B0-----:R-:W2:Y:S01]  /*25d20*/  LDL.LU R6, [R1+0xc48] ;  /* 0x000c480001067983 */ /* 0x001ea20000300800 */
[----:B------:R-:W2:Y:S03]  /*25d30*/  LDL.LU R7, [R1+0xc4c] ;  /* 0x000c4c0001077983 */ /* 0x000ea60000300800 */
[----:B--2---:R-:W-:Y:S01]  /*25d40*/  STL.64 [R1+0x1438], R6 ;  /* 0x0014380601007387 */ /* 0x004fe20000100a00 */
        /* <DEDUP_REMOVED lines=14> */
[----:B------:R-:W2:Y:S01]  /*25e30*/  LDL.LU R23, [R1+0xc3c] ;  /* 0x000c3c0001177983 */ /* 0x000ea20000300800 */
[----:B------:R-:W2:Y:S01]  /*25e40*/  LDL.LU R24, [R1+0xbf0] ;  /* 0x000bf00001187983 */ /* 0x000ea20000300800 */
[----:B------:R-:W2:Y:S02]  /*25e50*/  LDL.LU R25, [R1+0xbf4] ;  /* 0x000bf40001197983 */ /* 0x000ea40000300800 */
[----:B------:R-:W2:Y:S02]  /*25e60*/  LDL.LU R26, [R1+0xbf8] ;  /* 0x000bf800011a7983 */ /* 0x000ea40000300800 */
[----:B------:R-:W2:Y:S01]  /*25e70*/  LDL.LU R27, [R1+0xbfc] ;  /* 0x000bfc00011b7983 */ /* 0x000ea20000300800 */
[----:B------:R3:W-:Y:S01]  /*25e80*/  STL.64 [R1+0x1330], R18 ;  /* 0x0013301201007387 */ /* 0x0007e20000100a00 */
[----:B----4-:R0:W-:Y:S02]  /*25e90*/  STL.64 [R1+0x1328], R16 ;  /* 0x0013281001007387 */ /* 0x0101e40000100a00 */
[----:B---3--:R-:W-:-:S02]  /*25ea0*/  IMAD.MOV.U32 R18, RZ, RZ, R29 ;  /* 0x000000ffff127224 */ /* 0x008fc400078e001d */
[----:B0-----:R-:W-:Y:S02]  /*25eb0*/  IMAD.MOV.U32 R16, RZ, RZ, R2 ;  /* 0x000000ffff107224 */ /* 0x001fe400078e0002 */
[----:B------:R-:W-:Y:S01]  /*25ec0*/  IMAD.MOV.U32 R19, RZ, RZ, R0 ;  /* 0x000000ffff137224 */ /* 0x000fe200078e0000 */
[----:B------:R-:W3:Y:S01]  /*25ed0*/  LDL.LU R2, [R1+0x1468] ;  /* 0x0014680001027983 */ /* 0x000ee20000300800 */
[----:B------:R-:W-:Y:S02]  /*25ee0*/  IMAD.MOV.U32 R17, RZ, RZ, R3 ;  /* 0x000000ffff117224 */ /* 0x000fe400078e0003 */
[----:B------:R-:W4:Y:S02]  /*25ef0*/  LDL.LU R3, [R1+0x1464] ;  /* 0x0014640001037983 */ /* 0x000f240000300800 */
[----:B------:R-:W3:Y:S01]  /*25f00*/  LDL.LU R29, [R1+0x1460] ;  /* 0x00146000011d7983 */ /* 0x000ee20000300800 */
[----:B------:R-:W3:Y:S01]  /*25f10*/  LDL.LU R0, [R1+0x145c] ;  /* 0x00145c0001007983 */ /* 0x000ee20000300800 */
[----:B------:R-:W-:Y:S02]  /*25f20*/  STL.64 [R1+0x1348], R18 ;  /* 0x0013481201007387 */ /* 0x000fe40000100a00 */
[----:B------:R0:W-:Y:S02]  /*25f30*/  STL.64 [R1+0x1340], R16 ;  /* 0x0013401001007387 */ /* 0x0001e40000100a00 */
[----:B0-----:R-:W3:Y:S01]  /*25f40*/  LDL.LU R16, [R1+0x770] ;  /* 0x0007700001107983 */ /* 0x001ee20000300800 */
[----:B------:R-:W3:Y:S02]  /*25f50*/  LDL.LU R17, [R1+0x774] ;  /* 0x0007740001117983 */ /* 0x000ee40000300800 */
[----:B------:R-:W3:Y:S02]  /*25f60*/  LDL.LU R18, [R1+0x778] ;  /* 0x0007780001127983 */ /* 0x000ee40000300800 */
[----:B------:R-:W3:Y:S02]  /*25f70*/  LDL.LU R19, [R1+0x77c] ;  /* 0x00077c0001137983 */ /* 0x000ee40000300800 */
[----:B------:R-:W-:-:S02]  /*25f80*/  IMAD.MOV.U32 R14, RZ, RZ, R13 ;  /* 0x000000ffff0e7224 */ /* 0x000fc400078e000d */
[----:B------:R-:W-:-:S07]  /*25f90*/  IMAD.MOV.U32 R15, RZ, RZ, R12 ;  /* 0x000000ffff0f7224 */ /* 0x000fce00078e000c */
[C---:B--2---:R-:W-:Y:S01]  /*25fa0*/  HMMA.16816.F32.BF16 R12, R8.reuse, R14, R4 ;  /* 0x0000000e080c723c */ /* 0x044fe20000041804 */
[----:B---3--:R-:W-:Y:S01]  /*25fb0*/  STL.64 [R1+0x1360], R18 ;  /* 0x0013601201007387 */ /* 0x008fe20000100a00 */
[----:B------:R0:W-:Y:S02]  /*25fc0*/  STL.64 [R1+0x1358], R16 ;  /* 0x0013581001007387 */ /* 0x0001e40000100a00 */
[----:B0-----:R-:W-:Y:S02]  /*25fd0*/  IMAD.MOV.U32 R16, RZ, RZ, R0 ;  /* 0x000000ffff107224 */ /* 0x001fe400078e0000 */
[----:B------:R-:W2:Y:S01]  /*25fe0*/  LDL.LU R0, [R1+0x1458] ;  /* 0x0014580001007983 */ /* 0x000ea20000300800 */
[----:B------:R-:W3:Y:S02]  /*25ff0*/  LDL.LU.64 R6, [R1+0x1450] ;  /* 0x0014500001067983 */ /* 0x000ee40000300a00 */
[----:B------:R-:W3:Y:S11]  /*26000*/  LDL.LU.64 R4, [R1+0x1448] ;  /* 0x0014480001047983 */ /* 0x000ef60000300a00 */
[----:B------:R-:W-:Y:S03]  /*26010*/  @!UPT UIADD3 URZ, URZ, URZ, URZ ;  /* 0x0000003f3f3ff290 */ /* 0x000fe6000fffe03f */
[----:B------:R-:W-:Y:S01]  /*26020*/  STL.64 [R1+0x1a0], R12 ;  /* 0x0001a00c01007387 */ /* 0x000fe20000100a00 */
[----:B------:R0:W-:Y:S04]  /*26030*/  STL.64 [R1+0x1a8], R14 ;  /* 0x0001a80e01007387 */ /* 0x0001e80000100a00 */
        /* <DEDUP_REMOVED lines=10> */
[----:B------:R-:W-:Y:S02]  /*260e0*/  IMAD.MOV.U32 R17, RZ, RZ, R29 ;  /* 0x000000ffff117224 */ /* 0x000fe400078e001d */
[----:B------:R-:W-:Y:S11]  /*260f0*/  IMAD.MOV.U32 R19, RZ, RZ, R2 ;  /* 0x000000ffff137224 */ /* 0x000ff600078e0002 */
[----:B------:R-:W-:Y:S07]  /*26100*/  @!UPT UIADD3 URZ, URZ, URZ, URZ ;  /* 0x0000003f3f3ff290 */ /* 0x000fee000fffe03f */
[----:B------:R-:W-:Y:S01]  /*26110*/  STL.64 [R1+0x180], R12 ;  /* 0x0001800c01007387 */ /* 0x000fe20000100a00 */
[----:B------:R0:W-:Y:S03]  /*26120*/  STL.64 [R1+0x188], R14 ;  /* 0x0001880e01007387 */ /* 0x0001e60000100a00 */
[----:B0-----:R-:W2:Y:S01]  /*26130*/  LDL.LU R14, [R1+0xca0] ;  /* 0x000ca000010e7983 */ /* 0x001ea20000300800 */
[----:B------:R-:W2:Y:S02]  /*26140*/  LDL.LU R13, [R1+0xe94] ;  /* 0x000e9400010d7983 */ /* 0x000ea40000300800 */
[----:B------:R-:W2:Y:S02]  /*26150*/  LDL.LU R12, [R1+0xe8c] ;  /* 0x000e8c00010c7983 */ /* 0x000ea40000300800 */
[----:B------:R-:W2:Y:S01]  /*26160*/  LDL.LU R29, [R1+0xe84] ;  /* 0x000e8400011d7983 */ /* 0x000ea20000300800 */
[----:B------:R-:W2:Y:S01]  /*26170*/  LDL.LU R2, [R1+0xe7c] ;  /* 0x000e7c0001027983 */ /* 0x000ea20000300800 */
        /* <DEDUP_REMOVED lines=22> */
[----:B------:R-:W3:Y:S11]  /*262e0*/  LDL.LU.64 R22, [R1+0x13d0] ;  /* 0x0013d00001167983 */ /* 0x000ef60000300a00 */
[----:B------:R-:W-:Y:S10]  /*262f0*/  @!UPT UIADD3 URZ, URZ, URZ, URZ ;  /* 0x0000003f3f3ff290 */ /* 0x000ff4000fffe03f */
[----:B------:R-:W-:Y:S01]  /*26300*/  STL.64 [R1+0x140], R4 ;  /* 0x0001400401007387 */ /* 0x000fe20000100a00 */
[----:B------:R0:W-:Y:S03]  /*26310*/  STL.64 [R1+0x148], R6 ;  /* 0x0001480601007387 */ /* 0x0001e60000100a00 */
[----:B0-----:R-:W2:Y:S01]  /*26320*/  LDL.LU.64 R6, [R1+0x13c8] ;  /* 0x0013c80001067983 */ /* 0x001ea20000300a00 */
[----:B------:R-:W2:Y:S01]  /*26330*/  LDL.LU.64 R4, [R1+0x13c0] ;  /* 0x0013c00001047983 */ /* 0x000ea20000300a00 */
[C---:B---3--:R-:W-:Y:S02]  /*26340*/  HMMA.16816.F32.BF16 R20, R8.reuse, R22, R24 ;  /* 0x000000160814723c */ /* 0x048fe40000041818 */
[----:B------:R-:W2:Y:S11]  /*26350*/  LDL.LU.64 R26, [R1+0x13b8] ;  /* 0x0013b800011a7983 */ /* 0x000eb60000300a00 */
[----:B------:R-:W-:Y:S10]  /*26360*/  @!UPT UIADD3 URZ, URZ, URZ, URZ ;  /* 0x0000003f3f3ff290 */ /* 0x000ff4000fffe03f */
[----:B------:R-:W-:Y:S01]  /*26370*/  STL.64 [R1+0x130], R20 ;  /* 0x0001301401007387 */ /* 0x000fe20000100a00 */
[----:B------:R0:W-:Y:S03]  /*26380*/  STL.64 [R1+0x138], R22 ;  /* 0x0001381601007387 */ /* 0x0001e60000100a00 */
[----:B0-----:R-:W3:Y:S01]  /*26390*/  LDL.LU.64 R22, [R1+0x13b0] ;  /* 0x0013b00001167983 */ /* 0x001ee20000300a00 */
[----:B------:R-:W3:Y:S01]  /*263a0*/  LDL.LU.64 R20, [R1+0x13a8] ;  /* 0x0013a80001147983 */ /* 0x000ee20000300a00 */
[C---:B--2---:R-:W-:Y:S02]  /*263b0*/  HMMA.16816.F32.BF16 R24, R8.reuse, R26, R4 ;  /* 0x0000001a0818723c */ /* 0x044fe40000041804 */
        /* <DEDUP_REMOVED lines=13> */
[----:B--2---:R-:W-:Y:S02]  /*26490*/  HMMA.16816.F32.BF16 R20, R8, R22, R24 ;  /* 0x000000160814723c */ /* 0x004fe40000041818 */
[----:B------:R-:W2:Y:S11]  /*264a0*/  LDL.LU.64 R26, [R1+0x1370] ;  /* 0x00137000011a7983 */ /* 0x000eb60000300a00 */
[----:B------:R-:W-:Y:S10]  /*264b0*/  @!UPT UIADD3 URZ, URZ, URZ, URZ ;  /* 0x0000003f3f3ff290 */ /* 0x000ff4000fffe03f */
[----:B------:R-:W-:Y:S01]  /*264c0*/  STL.64 [R1+0x3f0], R20 ;  /* 0x0003f01401007387 */ /* 0x000fe20000100a00 */
[----:B------:R0:W-:Y:S03]  /*264d0*/  STL.64 [R1+0x3f8], R22 ;  /* 0x0003f81601007387 */ /* 0x0001e60000100a00 */
[----:B0-----:R-:W3:Y:S01]  /*264e0*/  LDL.LU.64 R22, [R1+0x1368] ;  /* 0x0013680001167983 */ /* 0x001ee20000300a00 */
[----:B----4-:R-:W-:-:S07]  /*264f0*/  IMAD.MOV.U32 R18, RZ, RZ, R3 ;  /* 0x000000ffff127224 */ /* 0x010fce00078e0003 */
[C---:B--2---:R-:W-:Y:S08]  /*26500*/  HMMA.16816.F32.BF16 R24, R8.reuse, R26, R16 ;  /* 0x0000001a0818723c */ /* 0x044ff00000041810 */
[C---:B---3--:R-:W-:Y:S01]  /*26510*/  HMMA.16816.F32.BF16 R20, R8.reuse, R22, R4 ;  /* 0x000000160814723c */ /* 0x048fe20000041804 */
[----:B------:R-:W2:Y:S11]  /*26520*/  LDL R7, [R1+0x12a0] ;  /* 0x0012a00001077983 */ /* 0x000eb60000100800 */
[----:B------:R-:W-:Y:S11]  /*26530*/  @!UPT UIADD3 URZ, URZ, URZ, URZ ;  /* 0x0000003f3f3ff290 */ /* 0x000ff6000fffe03f */
[----:B------:R-:W-:Y:S01]  /*26540*/  STL.64 [R1+0x790], R20 ;  /* 0x0007901401007387 */ /* 0x000fe20000100a00 */
[----:B------:R-:W-:Y:S02]  /*26550*/  STL.64 [R1+0x798], R22 ;  /* 0x0007981601007387 */ /* 0x000fe40000100a00 */
[----:B------:R-:W3:Y:S02]  /*26560*/  LDL.LU.64 R18, [R1+0x1360] ;  /* 0x0013600001127983 */ /* 0x000ee40000300a00 */
[----:B------:R-:W3:Y:S01]  /*26570*/  LDL.LU.64 R16, [R1+0x1358] ;  /* 0x0013580001107983 */ /* 0x000ee20000300a00 */
        /* <DEDUP_REMOVED lines=12> */
[----:B------:R-:W4:Y:S11]  /*26640*/  LDL.LU.64 R16, [R1+0x1328] ;  /* 0x0013280001107983 */ /* 0x000f360000300a00 */
[----:B------:R-:W-:Y:S09]  /*26650*/  @!UPT UIADD3 URZ, URZ, URZ, URZ ;  /* 0x0000003f3f3ff290 */ /* 0x000ff2000fffe03f */
[----:B------:R-:W-:Y:S01]  /*26660*/  STL.64 [R1+0x760], R24 ;  /* 0x0007601801007387 */ /* 0x000fe20000100a00 */
[----:B------:R0:W-:Y:S03]  /*26670*/  STL.64 [R1+0x768], R26 ;  /* 0x0007681a01007387 */ /* 0x0001e60000100a00 */
[----:B0-----:R-:W3:Y:S01]  /*26680*/  LDL.LU.64 R26, [R1+0x1320] ;  /* 0x00132000011a7983 */ /* 0x001ee20000300a00 */
[----:B------:R-:W3:Y:S02]  /*26690*/  LDL.LU.64 R24, [R1+0x1318] ;  /* 0x0013180001187983 */ /* 0x000ee40000300a00 */
[----:B------:R-:W-:-:S04]  /*266a0*/  IMAD.MOV.U32 R3, RZ, RZ, c[0x0][0x188] ;  /* 0x00006200ff037624 */ /* 0x000fc800078e00ff */
[----:B------:R-:W-:-:S04]  /*266b0*/  IMAD.SHL.U32 R20, R3, 0x20, RZ ;  /* 0x0000002003147824 */ /* 0x000fc800078e00ff */
[----:B------:R-:W-:Y:S01]  /*266c0*/  IMAD.SHL.U32 R20, R20, 0x2, RZ ;  /* 0x0000000214147824 */ /* 0x000fe200078e00ff */
[----:B------:R-:W-:-:S04]  /*266d0*/  IADD3 R28, R28, 0x1, RZ ;  /* 0x000000011c1c7810 */ /* 0x000fc80007ffe0ff */
[-C--:B------:R-:W-:Y:S02]  /*266e0*/  IADD3 R14, P4, R14, R20.reuse, RZ ;  /* 0x000000140e0e7210 */ /* 0x080fe40007f9e0ff */
[-C--:B------:R-:W-:Y:S02]  /*266f0*/  IADD3 R13, P3, R13, R20.reuse, RZ ;  /* 0x000000140d0d7210 */ /* 0x080fe40007f7e0ff */
[----:B----4-:R-:W-:-:S05]  /*26700*/  IADD3 R4, P0, R16, R20, RZ ;  /* 0x0000001410047210 */ /* 0x010fca0007f1e0ff */
[----:B------:R-:W-:Y:S01]  /*26710*/  IMAD.X R3, R17, 0x1, R0, P0 ;  /* 0x0000000111037824 */ /* 0x000fe200000e0600 */
[----:B------:R-:W-:Y:S04]  /*26720*/  STL [R1+0x12e8], R4 ;  /* 0x0012e80401007387 */ /* 0x000fe80000100800 */
[----:B------:R-:W-:Y:S01]  /*26730*/  STL [R1+0x12ec], R3 ;  /* 0x0012ec0301007387 */ /* 0x000fe20000100800 */
[----:B---3--:R-:W-:Y:S01]  /*26740*/  HMMA.16816.F32.BF16 R8, R8, R18, R24 ;  /* 0x000000120808723c */ /* 0x008fe20000041818 */
[----:B--2---:R-:W-:Y:S11]  /*26750*/  ISETP.NE.U32.AND P0, PT, R28, R7, PT ;  /* 0x000000071c00720c */ /* 0x004ff60003f05070 */
[----:B------:R-:W-:Y:S11]  /*26760*/  @!UPT UIADD3 URZ, URZ, URZ, URZ ;  /* 0x0000003f3f3ff290 */ /* 0x000ff6000fffe03f */
[----:B------:R-:W-:Y:S01]  /*26770*/  @!UPT UIADD3 URZ, URZ, URZ, URZ ;  /* 0x0000003f3f3ff290 */ /* 0x000fe2000fffe03f */
[----:B------:R-:W-:Y:S02]  /*26780*/  IMAD.MOV.U32 R5, RZ, RZ, R11 ;  /* 0x000000ffff057224 */ /* 0x000fe400078e000b */
[----:B------:R-:W-:Y:S01]  /*26790*/  IMAD.MOV.U32 R6, RZ, RZ, R10 ;  /* 0x000000ffff067224 */ /* 0x000fe200078e000a */
[----:B------:R-:W-:Y:S01]  /*267a0*/  STL.64 [R1+0x6f0], R8 ;  /* 0x0006f00801007387 */ /* 0x000fe20000100a00 */
[----:B------:R-:W-:Y:S02]  /*267b0*/  STL.64 [R1+0x6f8], R10 ;  /* 0x0006f80a01007387 */ /* 0x000fe40000100a00 */
[----:B------:R0:W-:Y:S02]  /*267c0*/  STL [R1+0xc98], R28 ;  /* 0x000c981c01007387 */ /* 0x0001e40000100800 */
[----:B------:R-:W-:Y:S01]  /*267d0*/  STL [R1+0x12f4], R5 ;  /* 0x0012f40501007387 */ /* 0x000fe20000100800 */
[----:B------:R1:W-:Y:S04]  /*267e0*/  STL [R1+0x12f0], R6 ;  /* 0x0012f00601007387 */ /* 0x0003e80000100800 */
[----:B0-----:R-:W2:Y:S01]  /*267f0*/  LDL.LU R28, [R1+0xe74] ;  /* 0x000e7400011c7983 */ /* 0x001ea20000300800 */
[----:B------:R-:W-:Y:S02]  /*26800*/  STL [R1+0xca0], R14 ;  /* 0x000ca00e01007387 */ /* 0x000fe40000100800 */
[----:B------:R-:W-:Y:S02]  /*26810*/  STL [R1+0xe94], R13 ;  /* 0x000e940d01007387 */ /* 0x000fe40000100800 */
[----:B-1----:R-:W3:Y:S01]  /*26820*/  LDL.LU R6, [R1+0xe64] ;  /* 0x000e640001067983 */ /* 0x002ee20000300800 */
[----:B------:R-:W-:-:S02]  /*26830*/  IADD3 R12, P6, R12, R20, RZ ;  /* 0x000000140c0c7210 */ /* 0x000fc40007fde0ff */
[----:B------:R-:W-:-:S03]  /*26840*/  IADD3 R29, P5, R29, R20, RZ ;  /* 0x000000141d1d7210 */ /* 0x000fc60007fbe0ff */
[----:B------:R-:W-:Y:S04]  /*26850*/  STL [R1+0xe8c], R12 ;  /* 0x000e8c0c01007387 */ /* 0x000fe80000100800 */
[----:B---3--:R0:W-:Y:S01]  /*26860*/  STL [R1+0x130c], R6 ;  /* 0x00130c0601007387 */ /* 0x0081e20000100800 */
[----:B------:R-:W-:Y:S03]  /*26870*/  STL [R1+0xe84], R29 ;  /* 0x000e841d01007387 */ /* 0x000fe60000100800 */
[----:B0-----:R-:W3:Y:S01]  /*26880*/  LDL.LU R6, [R1+0xe90] ;  /* 0x000e900001067983 */ /* 0x001ee20000300800 */
[----:B------:R-:W-:-:S05]  /*26890*/  IADD3 R2, P2, R2, R20, RZ ;  /* 0x0000001402027210 */ /* 0x000fca0007f5e0ff */
[----:B------:R-:W-:Y:S04]  /*268a0*/  STL [R1+0xe7c], R2 ;  /* 0x000e7c0201007387 */ /* 0x000fe80000100800 */
[----:B---3--:R0:W-:Y:S04]  /*268b0*/  STL [R1+0x1310], R6 ;  /* 0x0013100601007387 */ /* 0x0081e80000100800 */
[----:B0-----:R-:W3:Y:S01]  /*268c0*/  LDL.LU R6, [R1+0xe6c] ;  /* 0x000e6c0001067983 */ /* 0x001ee20000300800 */
[----:B--2---:R-:W-:-:S03]  /*268d0*/  IADD3 R28, P1, R28, R20, RZ ;  /* 0x000000141c1c7210 */ /* 0x004fc60007f3e0ff */
[----:B---3--:R0:W-:Y:S04]  /*268e0*/  STL [R1+0x1314], R6 ;  /* 0x0013140601007387 */ /* 0x0081e80000100800 */
[----:B0-----:R-:W2:Y:S01]  /*268f0*/  LDL.LU R6, [R1+0xc9c] ;  /* 0x000c9c0001067983 */ /* 0x001ea20000300800 */
[----:B------:R-:W3:Y:S02]  /*26900*/  LDL.LU R5, [R1+0xe88] ;  /* 0x000e880001057983 */ /* 0x000ee40000300800 */
[----:B------:R-:W4:Y:S02]  /*26910*/  LDL.LU R8, [R1+0xe5c] ;  /* 0x000e5c0001087983 */ /* 0x000f240000300800 */
[----:B------:R-:W3:Y:S01]  /*26920*/  LDL.LU R9, [R1+0xe80] ;  /* 0x000e800001097983 */ /* 0x000ee20000300800 */
[----:B------:R-:W3:Y:S01]  /*26930*/  LDL.LU R10, [R1+0xe54] ;  /* 0x000e5400010a7983 */ /* 0x000ee20000300800 */
[----:B------:R-:W3:Y:S02]  /*26940*/  LDL.LU R11, [R1+0xe78] ;  /* 0x000e7800010b7983 */ /* 0x000ee40000300800 */
[----:B------:R-:W3:Y:S02]  /*26950*/  LDL.LU R24, [R1+0xe4c] ;  /* 0x000e4c0001187983 */ /* 0x000ee40000300800 */
        /* <DEDUP_REMOVED lines=15> */
[----:B------:R0:W-:Y:S02]  /*26a50*/  STL [R1+0xe74], R28 ;  /* 0x000e741c01007387 */ /* 0x0001e40000100800 */
[----:B------:R-:W3:Y:S01]  /*26a60*/  LDL.LU R14, [R1+0xe0c] ;  /* 0x000e0c00010e7983 */ /* 0x000ee20000300800 */
[----:B------:R-:W3:Y:S01]  /*26a70*/  LDL.LU R13, [R1+0xe30] ;  /* 0x000e3000010d7983 */ /* 0x000ee20000300800 */
[----:B------:R-:W3:Y:S02]  /*26a80*/  LDL.LU R12, [R1+0xe04] ;  /* 0x000e0400010c7983 */ /* 0x000ee40000300800 */
[----:B------:R-:W3:Y:S01]  /*26a90*/  LDL.LU R29, [R1+0xe28] ;  /* 0x000e2800011d7983 */ /* 0x000ee20000300800 */
[----:B0-----:R-:W3:Y:S01]  /*26aa0*/  LDL.LU R28, [R1+0xdfc] ;  /* 0x000dfc00011c7983 */ /* 0x001ee20000300800 */
[----:B--2---:R-:W-:-:S05]  /*26ab0*/  IMAD.X R6, R6, 0x1, R0, P4 ;  /* 0x0000000106067824 */ /* 0x004fca00020e0600 */
[----:B------:R0:W-:Y:S04]  /*26ac0*/  STL [R1+0xc9c], R6 ;  /* 0x000c9c0601007387 */ /* 0x0001e80000100800 */
[----:B0-----:R-:W2:Y:S02]  /*26ad0*/  LDL.LU R6, [R1+0x1314] ;  /* 0x0013140001067983 */ /* 0x001ea40000300800 */
[----:B--2---:R-:W-:-:S05]  /*26ae0*/  IADD3 R6, P4, R6, R20, RZ ;  /* 0x0000001406067210 */ /* 0x004fca0007f9e0ff */
[----:B------:R0:W-:Y:S04]  /*26af0*/  STL [R1+0xe6c], R6 ;  /* 0x000e6c0601007387 */ /* 0x0001e80000100800 */
[----:B0-----:R-:W2:Y:S02]  /*26b00*/  LDL.LU R6, [R1+0x1310] ;  /* 0x0013100001067983 */ /* 0x001ea40000300800 */
[----:B--2---:R-:W-:-:S05]  /*26b10*/  IMAD.X R6, R6, 0x1, R0, P3 ;  /* 0x0000000106067824 */ /* 0x004fca00018e0600 */
[----:B------:R0:W-:Y:S04]  /*26b20*/  STL [R1+0xe90], R6 ;  /* 0x000e900601007387 */ /* 0x0001e80000100800 */
[----:B0-----:R-:W2:Y:S01]  /*26b30*/  LDL.LU R6, [R1+0x130c] ;  /* 0x00130c0001067983 */ /* 0x001ea20000300800 */
[--C-:B---3--:R-:W-:Y:S01]  /*26b40*/  IMAD.X R5, R5, 0x1, R0.reuse, P6 ;  /* 0x0000000105057824 */ /* 0x108fe200030e0600 */
[-C--:B----4-:R-:W-:Y:S01]  /*26b50*/  IADD3 R8, P6, R8, R20.reuse, RZ ;  /* 0x0000001408087210 */ /* 0x090fe20007fde0ff */
[--C-:B------:R-:W-:Y:S01]  /*26b60*/  IMAD.X R9, R9, 0x1, R0.reuse, P5 ;  /* 0x0000000109097824 */ /* 0x100fe200028e0600 */
[-C--:B------:R-:W-:Y:S01]  /*26b70*/  IADD3 R10, P5, R10, R20.reuse, RZ ;  /* 0x000000140a0a7210 */ /* 0x080fe20007fbe0ff */
[--C-:B------:R-:W-:Y:S01]  /*26b80*/  IMAD.X R11, R11, 0x1, R0.reuse, P2 ;  /* 0x000000010b0b7824 */ /* 0x100fe200010e0600 */
[-C--:B------:R-:W-:Y:S01]  /*26b90*/  IADD3 R24, P2, R24, R20.reuse, RZ ;  /* 0x0000001418187210 */ /* 0x080fe20007f5e0ff */
[--C-:B------:R-:W-:Y:S01]  /*26ba0*/  IMAD.X R25, R25, 0x1, R0.reuse, P1 ;  /* 0x0000000119197824 */ /* 0x100fe200008e0600 */
[-C--:B------:R-:W-:Y:S01]  /*26bb0*/  IADD3 R26, P1, R26, R20.reuse, RZ ;  /* 0x000000141a1a7210 */ /* 0x080fe20007f3e0ff */
[--C-:B------:R-:W-:Y:S01]  /*26bc0*/  IMAD.X R27, R27, 0x1, R0.reuse, P4 ;  /* 0x000000011b1b7824 */ /* 0x100fe200020e0600 */
[-C--:B------:R-:W-:Y:S01]  /*26bd0*/  IADD3 R3, P4, R3, R20.reuse, RZ ;  /* 0x0000001403037210 */ /* 0x080fe20007f9e0ff */
[--C-:B------:R-:W-:Y:S01]  /*26be0*/  IMAD.X R21, R21, 0x1, R0.reuse, P6 ;  /* 0x0000000115157824 */ /* 0x100fe200030e0600 */
[----:B------:R-:W-:Y:S01]  /*26bf0*/  IADD3 R22, P6, R22, R20, RZ ;  /* 0x0000001416167210 */ /* 0x000fe20007fde0ff */
[----:B------:R-:W-:-:S02]  /*26c00*/  IMAD.X R23, R23, 0x1, R0, P5 ;  /* 0x0000000117177824 */ /* 0x000fc400028e0600 */
[--C-:B------:R-:W-:Y:S01]  /*26c10*/  IMAD.X R17, R17, 0x1, R0.reuse, P2 ;  /* 0x0000000111117824 */ /* 0x100fe200010e0600 */
[-C--:B------:R-:W-:Y:S02]  /*26c20*/  IADD3 R2, P2, R2, R20.reuse, RZ ;  /* 0x0000001402027210 */ /* 0x080fe40007f5e0ff */
[-C--:B------:R-:W-:Y:S01]  /*26c30*/  IADD3 R16, P5, R16, R20.reuse, RZ ;  /* 0x0000001410107210 */ /* 0x080fe20007fbe0ff */
[--C-:B------:R-:W-:Y:S01]  /*26c40*/  IMAD.X R18, R18, 0x1, R0.reuse, P1 ;  /* 0x0000000112127824 */ /* 0x100fe200008e0600 */
[-C--:B------:R-:W-:Y:S01]  /*26c50*/  IADD3 R19, P1, R19, R20.reuse, RZ ;  /* 0x0000001413137210 */ /* 0x080fe20007f3e0ff */
[--C-:B------:R-:W-:Y:S01]  /*26c60*/  IMAD.X R15, R15, 0x1, R0.reuse, P4 ;  /* 0x000000010f0f7824 */ /* 0x100fe200020e0600 */
[-C--:B------:R-:W-:Y:S01]  /*26c70*/  IADD3 R14, P4, R14, R20.reuse, RZ ;  /* 0x000000140e0e7210 */ /* 0x080fe20007f9e0ff */
[----:B------:R-:W-:Y:S01]  /*26c80*/  IMAD.X R29, R29, 0x1, R0, P6 ;  /* 0x000000011d1d7824 */ /* 0x000fe200030e0600 */
[-C--:B------:R-:W-:Y:S02]  /*26c90*/  IADD3 R28, P6, R28, R20.reuse, RZ ;  /* 0x000000141c1c7210 */ /* 0x080fe40007fde0ff */
[----:B--2---:R-:W-:-:S05]  /*26ca0*/  IADD3 R6, P3, R6, R20, RZ ;  /* 0x0000001406067210 */ /* 0x004fca0007f7e0ff */
[----:B------:R-:W-:Y:S01]  /*26cb0*/  STL [R1+0xe64], R6 ;  /* 0x000e640601007387 */ /* 0x000fe20000100800 */
[----:B------:R-:W-:Y:S02]  /*26cc0*/  STL [R1+0xe88], R5 ;  /* 0x000e880501007387 */ /* 0x000fe40000100800 */
[----:B------:R-:W-:Y:S02]  /*26cd0*/  STL [R1+0xe5c], R8 ;  /* 0x000e5c0801007387 */ /* 0x000fe40000100800 */
[----:B------:R-:W-:Y:S01]  /*26ce0*/  STL [R1+0xe80], R9 ;  /* 0x000e800901007387 */ /* 0x000fe20000100800 */
[----:B------:R-:W-:Y:S01]  /*26cf0*/  STL [R1+0xe54], R10 ;  /* 0x000e540a01007387 */ /* 0x000fe20000100800 */
[----:B------:R-:W-:Y:S02]  /*26d00*/  STL [R1+0xe78], R11 ;  /* 0x000e780b01007387 */ /* 0x000fe40000100800 */
[----:B------:R-:W-:Y:S02]  /*26d10*/  STL [R1+0xe4c], R24 ;  /* 0x000e4c1801007387 */ /* 0x000fe40000100800 */
[--C-:B------:R-:W-:Y:S01]  /*26d20*/  IMAD.X R4, R4, 0x1, R0.reuse, P3 ;  /* 0x0000000104047824 */ /* 0x100fe200018e0600 */
[----:B------:R-:W-:Y:S01]  /*26d30*/  STL [R1+0xe70], R25 ;  /* 0x000e701901007387 */ /* 0x000fe20000100800 */
[-C--:B------:R-:W-:Y:S01]  /*26d40*/  IADD3 R7, P3, R7, R20.reuse, RZ ;  /* 0x0000001407077210 */ /* 0x080fe20007f7e0ff */
[----:B------:R-:W-:Y:S02]  /*26d50*/  STL [R1+0xe44], R26 ;  /* 0x000e441a01007387 */ /* 0x000fe40000100800 */
[----:B------:R-:W-:Y:S01]  /*26d60*/  STL [R1+0xe68], R27 ;  /* 0x000e681b01007387 */ /* 0x000fe20000100800 */
[----:B------:R-:W-:Y:S01]  /*26d70*/  STL [R1+0xe3c], R3 ;  /* 0x000e3c0301007387 */ /* 0x000fe20000100800 */
[----:B------:R-:W-:Y:S02]  /*26d80*/  STL [R1+0xe60], R4 ;  /* 0x000e600401007387 */ /* 0x000fe40000100800 */
[----:B------:R-:W-:Y:S02]  /*26d90*/  STL [R1+0xe34], R7 ;  /* 0x000e340701007387 */ /* 0x000fe40000100800 */
[----:B------:R-:W-:Y:S01]  /*26da0*/  STL [R1+0xe58], R21 ;  /* 0x000e581501007387 */ /* 0x000fe20000100800 */
[----:B------:R-:W-:Y:S01]  /*26db0*/  STL [R1+0xe2c], R22 ;  /* 0x000e2c1601007387 */ /* 0x000fe20000100800 */
[----:B------:R-:W-:Y:S02]  /*26dc0*/  STL [R1+0xe50], R23 ;  /* 0x000e501701007387 */ /* 0x000fe40000100800 */
[----:B------:R0:W-:Y:S02]  /*26dd0*/  STL [R1+0xe1c], R2 ;  /* 0x000e1c0201007387 */ /* 0x0001e40000100800 */
[----:B------:R-:W-:Y:S02]  /*26de0*/  STL [R1+0xe24], R16 ;  /* 0x000e241001007387 */ /* 0x000fe40000100800 */
[--C-:B------:R-:W-:Y:S01]  /*26df0*/  IMAD.X R13, R13, 0x1, R0.reuse, P3 ;  /* 0x000000010d0d7824 */ /* 0x100fe200018e0600 */
[----:B------:R-:W-:Y:S01]  /*26e00*/  IADD3 R12, P3, R12, R20, RZ ;  /* 0x000000140c0c7210 */ /* 0x000fe20007f7e0ff */
[----:B0-----:R-:W2:Y:S01]  /*26e10*/  LDL.LU R2, [R1+0xe20] ;  /* 0x000e200001027983 */ /* 0x001ea20000300800 */
[----:B------:R-:W-:Y:S02]  /*26e20*/  STL [R1+0xe48], R17 ;  /* 0x000e481101007387 */ /* 0x000fe40000100800 */
[----:B------:R-:W-:Y:S02]  /*26e30*/  STL [R1+0xe40], R18 ;  /* 0x000e401201007387 */ /* 0x000fe40000100800 */
[----:B------:R-:W-:Y:S01]  /*26e40*/  STL [R1+0xe14], R19 ;  /* 0x000e141301007387 */ /* 0x000fe20000100800 */
[----:B------:R-:W-:Y:S01]  /*26e50*/  STL [R1+0xe38], R15 ;  /* 0x000e380f01007387 */ /* 0x000fe20000100800 */
[----:B------:R-:W-:Y:S02]  /*26e60*/  STL [R1+0xe0c], R14 ;  /* 0x000e0c0e01007387 */ /* 0x000fe40000100800 */
[----:B------:R-:W-:Y:S02]  /*26e70*/  STL [R1+0xe30], R13 ;  /* 0x000e300d01007387 */ /* 0x000fe40000100800 */
[----:B------:R0:W-:Y:S01]  /*26e80*/  STL [R1+0xdfc], R28 ;  /* 0x000dfc1c01007387 */ /* 0x0001e20000100800 */
[----:B------:R-:W-:Y:S04]  /*26e90*/  STL [R1+0xe04], R12 ;  /* 0x000e040c01007387 */ /* 0x000fe80000100800 */
[----:B0-----:R-:W3:Y:S01]  /*26ea0*/  LDL.LU R28, [R1+0xdf4] ;  /* 0x000df400011c7983 */ /* 0x001ee20000300800 */
[----:B------:R-:W-:Y:S02]  /*26eb0*/  STL [R1+0xe28], R29 ;  /* 0x000e281d01007387 */ /* 0x000fe40000100800 */
[----:B------:R-:W4:Y:S02]  /*26ec0*/  LDL.LU R6, [R1+0xe10] ;  /* 0x000e100001067983 */ /* 0x000f240000300800 */
[----:B----4-:R0:W-:Y:S04]  /*26ed0*/  STL [R1+0x1304], R6 ;  /* 0x0013040601007387 */ /* 0x0101e80000100800 */
[----:B0-----:R-:W4:Y:S01]  /*26ee0*/  LDL.LU R6, [R1+0xdec] ;  /* 0x000dec0001067983 */ /* 0x001f220000300800 */
[----:B--2---:R-:W-:-:S03]  /*26ef0*/  IMAD.X R2, R2, 0x1, R0, P5 ;  /* 0x0000000102027824 */ /* 0x004fc600028e0600 */
[----:B----4-:R0:W-:Y:S04]  /*26f00*/  STL [R1+0x1308], R6 ;  /* 0x0013080601007387 */ /* 0x0101e80000100800 */
[----:B0-----:R-:W2:Y:S01]  /*26f10*/  LDL.LU R6, [R1+0xe18] ;  /* 0x000e180001067983 */ /* 0x001ea20000300800 */
[----:B------:R-:W4:Y:S02]  /*26f20*/  LDL.LU R5, [R1+0xde4] ;  /* 0x000de40001057983 */ /* 0x000f240000300800 */
[----:B------:R-:W4:Y:S02]  /*26f30*/  LDL.LU R8, [R1+0xe08] ;  /* 0x000e080001087983 */ /* 0x000f240000300800 */
[----:B------:R-:W4:Y:S01]  /*26f40*/  LDL.LU R9, [R1+0xddc] ;  /* 0x000ddc0001097983 */ /* 0x000f220000300800 */
[----:B------:R-:W4:Y:S01]  /*26f50*/  LDL.LU R10, [R1+0xe00] ;  /* 0x000e0000010a7983 */ /* 0x000f220000300800 */
        /* <DEDUP_REMOVED lines=15> */
[----:B------:R0:W-:Y:S01]  /*27050*/  STL [R1+0xe20], R2 ;  /* 0x000e200201007387 */ /* 0x0001e20000100800 */
[----:B------:R-:W4:Y:S02]  /*27060*/  LDL.LU R19, [R1+0xdc0] ;  /* 0x000dc00001137983 */ /* 0x000f240000300800 */
[----:B------:R-:W4:Y:S01]  /*27070*/  LDL.LU R15, [R1+0xd94] ;  /* 0x000d9400010f7983 */ /* 0x000f220000300800 */
[----:B---3--:R-:W-:Y:S01]  /*27080*/  IADD3 R28, P5, R28, R20, RZ ;  /* 0x000000141c1c7210 */ /* 0x008fe20007fbe0ff */
[----:B------:R-:W3:Y:S01]  /*27090*/  LDL.LU R14, [R1+0xdb8] ;  /* 0x000db800010e7983 */ /* 0x000ee20000300800 */
[----:B------:R-:W3:Y:S02]  /*270a0*/  LDL.LU R13, [R1+0xd8c] ;  /* 0x000d8c00010d7983 */ /* 0x000ee40000300800 */
[----:B------:R-:W3:Y:S01]  /*270b0*/  LDL.LU R29, [R1+0xdb0] ;  /* 0x000db000011d7983 */ /* 0x000ee20000300800 */
[----:B0-----:R-:W3:Y:S01]  /*270c0*/  LDL.LU R2, [R1+0xd84] ;  /* 0x000d840001027983 */ /* 0x001ee20000300800 */
[----:B------:R0:W-:Y:S03]  /*270d0*/  STL [R1+0xdf4], R28 ;  /* 0x000df41c01007387 */ /* 0x0001e60000100800 */
[----:B0-----:R-:W3:Y:S01]  /*270e0*/  LDL.LU R28, [R1+0xda8] ;  /* 0x000da800011c7983 */ /* 0x001ee20000300800 */
[----:B--2---:R-:W-:-:S05]  /*270f0*/  IMAD.X R6, R6, 0x1, R0, P2 ;  /* 0x0000000106067824 */ /* 0x004fca00010e0600 */
[----:B------:R0:W-:Y:S04]  /*27100*/  STL [R1+0xe18], R6 ;  /* 0x000e180601007387 */ /* 0x0001e80000100800 */
[----:B0-----:R-:W2:Y:S02]  /*27110*/  LDL.LU R6, [R1+0x1308] ;  /* 0x0013080001067983 */ /* 0x001ea40000300800 */
[----:B--2---:R-:W-:-:S05]  /*27120*/  IADD3 R6, P2, R6, R20, RZ ;  /* 0x0000001406067210 */ /* 0x004fca0007f5e0ff */
[----:B------:R0:W-:Y:S04]  /*27130*/  STL [R1+0xdec], R6 ;  /* 0x000dec0601007387 */ /* 0x0001e80000100800 */
[----:B0-----:R-:W2:Y:S01]  /*27140*/  LDL.LU R6, [R1+0x1304] ;  /* 0x0013040001067983 */ /* 0x001ea20000300800 */
[--C-:B----4-:R-:W-:Y:S01]  /*27150*/  IMAD.X R8, R8, 0x1, R0.reuse, P4 ;  /* 0x0000000108087824 */ /* 0x110fe200020e0600 */
        /* <DEDUP_REMOVED lines=17> */
[--C-:B---3--:R-:W-:Y:S01]  /*27270*/  IMAD.X R14, R14, 0x1, R0.reuse, P2 ;  /* 0x000000010e0e7824 */ /* 0x108fe200010e0600 */
[-C--:B------:R-:W-:Y:S01]  /*27280*/  IADD3 R13, P2, R13, R20.reuse, RZ ;  /* 0x000000140d0d7210 */ /* 0x080fe20007f5e0ff */
[----:B--2---:R-:W-:Y:S01]  /*27290*/  IMAD.X R6, R6, 0x1, R0, P1 ;  /* 0x0000000106067824 */ /* 0x004fe200008e0600 */
[----:B------:R-:W-:-:S04]  /*272a0*/  IADD3 R5, P1, R5, R20, RZ ;  /* 0x0000001405057210 */ /* 0x000fc80007f3e0ff */
[----:B------:R-:W-:Y:S01]  /*272b0*/  STL [R1+0xe10], R6 ;  /* 0x000e100601007387 */ /* 0x000fe20000100800 */
[----:B------:R-:W-:Y:S02]  /*272c0*/  STL [R1+0xde4], R5 ;  /* 0x000de40501007387 */ /* 0x000fe40000100800 */
[----:B------:R-:W-:Y:S02]  /*272d0*/  STL [R1+0xe08], R8 ;  /* 0x000e080801007387 */ /* 0x000fe40000100800 */
[----:B------:R-:W-:Y:S01]  /*272e0*/  STL [R1+0xddc], R9 ;  /* 0x000ddc0901007387 */ /* 0x000fe20000100800 */
[----:B------:R-:W-:Y:S01]  /*272f0*/  STL [R1+0xe00], R10 ;  /* 0x000e000a01007387 */ /* 0x000fe20000100800 */
[----:B------:R-:W-:Y:S02]  /*27300*/  STL [R1+0xdd4], R11 ;  /* 0x000dd40b01007387 */ /* 0x000fe40000100800 */
        /* <DEDUP_REMOVED lines=10> */
[----:B------:R0:W-:Y:S01]  /*273b0*/  STL [R1+0xdd0], R12 ;  /* 0x000dd00c01007387 */ /* 0x0001e20000100800 */
[----:B------:R-:W-:Y:S01]  /*273c0*/  STL [R1+0xdd8], R22 ;  /* 0x000dd81601007387 */ /* 0x000fe20000100800 */
[----:B------:R-:W-:Y:S01]  /*273d0*/  IMAD.X R29, R29, 0x1, R0, P1 ;  /* 0x000000011d1d7824 */ /* 0x000fe200008e0600 */
[----:B------:R-:W-:-:S02]  /*273e0*/  IADD3 R2, P1, R2, R20, RZ ;  /* 0x0000001402027210 */ /* 0x000fc40007f3e0ff */
        /* <DEDUP_REMOVED lines=11> */
[----:B------:R0:W-:Y:S02]  /*274a0*/  STL [R1+0xd84], R2 ;  /* 0x000d840201007387 */ /* 0x0001e40000100800 */
[----:B0-----:R-:W4:Y:S01]  /*274b0*/  LDL.LU R2, [R1+0xd74] ;  /* 0x000d740001027983 */ /* 0x001f220000300800 */
[----:B------:R-:W2:Y:S02]  /*274c0*/  LDL.LU R6, [R1+0xd6c] ;  /* 0x000d6c0001067983 */ /* 0x000ea40000300800 */
[--C-:B------:R-:W-:Y:S01]  /*274d0*/  IMAD.X R28, R28, 0x1, R0.reuse, P4 ;  /* 0x000000011c1c7824 */ /* 0x100fe200020e0600 */
[----:B--2---:R0:W-:Y:S04]  /*274e0*/  STL [R1+0x1300], R6 ;  /* 0x0013000601007387 */ /* 0x0041e80000100800 */
[----:B------:R1:W-:Y:S01]  /*274f0*/  STL [R1+0xda8], R28 ;  /* 0x000da81c01007387 */ /* 0x0003e20000100800 */
        /* <DEDUP_REMOVED lines=14> */
[----:B------:R-:W2:Y:S01]  /*275e0*/  LDL.LU R22, [R1+0xd34] ;  /* 0x000d340001167983 */ /* 0x000ea20000300800 */
[-C--:B------:R-:W-:Y:S01]  /*275f0*/  IADD3 R12, P4, R12, R20.reuse, RZ ;  /* 0x000000140c0c7210 */ /* 0x080fe20007f9e0ff */
[----:B-1----:R-:W2:Y:S01]  /*27600*/  LDL.LU R28, [R1+0xd58] ;  /* 0x000d5800011c7983 */ /* 0x002ea20000300800 */
[----:B------:R-:W2:Y:S02]  /*27610*/  LDL.LU R23, [R1+0xd2c] ;  /* 0x000d2c0001177983 */ /* 0x000ea40000300800 */
[----:B------:R-:W2:Y:S02]  /*27620*/  LDL.LU R16, [R1+0xd50] ;  /* 0x000d500001107983 */ /* 0x000ea40000300800 */
[----:B------:R-:W2:Y:S01]  /*27630*/  LDL.LU R17, [R1+0xd24] ;  /* 0x000d240001117983 */ /* 0x000ea20000300800 */
[----:B------:R0:W-:Y:S01]  /*27640*/  STL [R1+0xd7c], R12 ;  /* 0x000d7c0c01007387 */ /* 0x0001e20000100800 */
[----:B------:R-:W2:Y:S02]  /*27650*/  LDL.LU R18, [R1+0xd48] ;  /* 0x000d480001127983 */ /* 0x000ea40000300800 */
[----:B------:R-:W2:Y:S02]  /*27660*/  LDL.LU R19, [R1+0xd1c] ;  /* 0x000d1c0001137983 */ /* 0x000ea40000300800 */
[----:B---3--:R-:W-:Y:S01]  /*27670*/  IMAD.X R29, R29, 0x1, R0, P3 ;  /* 0x000000011d1d7824 */ /* 0x008fe200018e0600 */
[----:B------:R-:W3:Y:S01]  /*27680*/  LDL.LU R15, [R1+0xd40] ;  /* 0x000d4000010f7983 */ /* 0x000ee20000300800 */
[----:B------:R-:W3:Y:S01]  /*27690*/  LDL.LU R14, [R1+0xd14] ;  /* 0x000d1400010e7983 */ /* 0x000ee20000300800 */
[----:B----4-:R-:W-:-:S02]  /*276a0*/  IADD3 R2, P3, R2, R20, RZ ;  /* 0x0000001402027210 */ /* 0x010fc40007f7e0ff */
[----:B0-----:R-:W4:Y:S01]  /*276b0*/  LDL.LU R12, [R1+0xd38] ;  /* 0x000d3800010c7983 */ /* 0x001f220000300800 */
[----:B------:R-:W3:Y:S02]  /*276c0*/  LDL.LU R13, [R1+0xd0c] ;  /* 0x000d0c00010d7983 */ /* 0x000ee40000300800 */
[----:B------:R0:W-:Y:S02]  /*276d0*/  STL [R1+0xda0], R29 ;  /* 0x000da01d01007387 */ /* 0x0001e40000100800 */
[----:B0-----:R-:W4:Y:S01]  /*276e0*/  LDL.LU R29, [R1+0xd30] ;  /* 0x000d3000011d7983 */ /* 0x001f220000300800 */
[----:B------:R0:W-:Y:S03]  /*276f0*/  STL [R1+0xd74], R2 ;  /* 0x000d740201007387 */ /* 0x0001e60000100800 */
[----:B0-----:R-:W4:Y:S01]  /*27700*/  LDL.LU R2, [R1+0xd04] ;  /* 0x000d040001027983 */ /* 0x001f220000300800 */
[----:B--2---:R-:W-:-:S05]  /*27710*/  IMAD.X R6, R6, 0x1, R0, P6 ;  /* 0x0000000106067824 */ /* 0x004fca00030e0600 */
[----:B------:R0:W-:Y:S04]  /*27720*/  STL [R1+0xd98], R6 ;  /* 0x000d980601007387 */ /* 0x0001e80000100800 */
[----:B0-----:R-:W2:Y:S01]  /*27730*/  LDL.LU R6, [R1+0x1300] ;  /* 0x0013000001067983 */ /* 0x001ea20000300800 */
        /* <DEDUP_REMOVED lines=20> */
[----:B----4-:R-:W-:Y:S01]  /*27880*/  IMAD.X R29, R29, 0x1, R0, P5 ;  /* 0x000000011d1d7824 */ /* 0x010fe200028e0600 */
        /* <DEDUP_REMOVED lines=10> */
[----:B------:R-:W-:Y:S01]  /*27930*/  IADD3 R7, P6, R7, R20, RZ ;  /* 0x0000001407077210 */ /* 0x000fe20007fde0ff */
[----:B------:R-:W-:Y:S02]  /*27940*/  STL [R1+0xd4c], R26 ;  /* 0x000d4c1a01007387 */ /* 0x000fe40000100800 */
[----:B------:R-:W-:Y:S01]  /*27950*/  STL [R1+0xd70], R27 ;  /* 0x000d701b01007387 */ /* 0x000fe20000100800 */
[----:B------:R-:W-:Y:S01]  /*27960*/  STL [R1+0xd44], R3 ;  /* 0x000d440301007387 */ /* 0x000fe20000100800 */
[----:B------:R-:W-:Y:S02]  /*27970*/  STL [R1+0xd68], R4 ;  /* 0x000d680401007387 */ /* 0x000fe40000100800 */
[----:B------:R-:W-:Y:S02]  /*27980*/  STL [R1+0xd3c], R7 ;  /* 0x000d3c0701007387 */ /* 0x000fe40000100800 */
[----:B------:R0:W-:Y:S01]  /*27990*/  STL [R1+0xd58], R28 ;  /* 0x000d581c01007387 */ /* 0x0001e20000100800 */
[----:B------:R-:W-:Y:S01]  /*279a0*/  STL [R1+0xd60], R21 ;  /* 0x000d601501007387 */ /* 0x000fe20000100800 */
[----:B------:R-:W-:-:S03]  /*279b0*/  IMAD.X R12, R12, 0x1, R0, P6 ;  /* 0x000000010c0c7824 */ /* 0x000fc600030e0600 */
        /* <DEDUP_REMOVED lines=8> */
[----:B------:R-:W-:Y:S01]  /*27a40*/  STL [R1+0xd40], R15 ;  /* 0x000d400f01007387 */ /* 0x000fe20000100800 */
[----:B------:R-:W-:-:S03]  /*27a50*/  IADD3 R13, P6, R13, R20, RZ ;  /* 0x000000140d0d7210 */ /* 0x000fc60007fde0ff */
[----:B0-----:R-:W3:Y:S01]  /*27a60*/  LDL.LU R12, [R1+0xcfc] ;  /* 0x000cfc00010c7983 */ /* 0x001ee20000300800 */
[----:B------:R-:W-:Y:S02]  /*27a70*/  STL [R1+0xd14], R14 ;  /* 0x000d140e01007387 */ /* 0x000fe40000100800 */
[----:B------:R0:W-:Y:S02]  /*27a80*/  STL [R1+0xd30], R29 ;  /* 0x000d301d01007387 */ /* 0x0001e40000100800 */
[----:B0-----:R-:W4:Y:S01]  /*27a90*/  LDL.LU R29, [R1+0xd20] ;  /* 0x000d2000011d7983 */ /* 0x001f220000300800 */
[----:B------:R-:W-:Y:S02]  /*27aa0*/  STL [R1+0xd0c], R13 ;  /* 0x000d0c0d01007387 */ /* 0x000fe40000100800 */
[----:B------:R-:W2:Y:S01]  /*27ab0*/  LDL.LU R6, [R1+0xd18] ;  /* 0x000d180001067983 */ /* 0x000ea20000300800 */
[-C--:B------:R-:W-:Y:S01]  /*27ac0*/  IADD3 R2, P5, R2, R20.reuse, RZ ;  /* 0x0000001402027210 */ /* 0x080fe20007fbe0ff */
[----:B--2---:R0:W-:Y:S04]  /*27ad0*/  STL [R1+0x12fc], R6 ;  /* 0x0012fc0601007387 */ /* 0x0041e80000100800 */
[----:B0-----:R-:W2:Y:S01]  /*27ae0*/  LDL.LU R6, [R1+0xcf4] ;  /* 0x000cf40001067983 */ /* 0x001ea20000300800 */
[----:B------:R0:W-:Y:S02]  /*27af0*/  STL [R1+0xd04], R2 ;  /* 0x000d040201007387 */ /* 0x0001e40000100800 */
        /* <DEDUP_REMOVED lines=13> */
[--C-:B------:R-:W-:Y:S01]  /*27bd0*/  IMAD.X R28, R28, 0x1, R0.reuse, P2 ;  /* 0x000000011c1c7824 */ /* 0x100fe200010e0600 */
[----:B0-----:R-:W2:Y:S01]  /*27be0*/  LDL.LU R2, [R1+0xce0] ;  /* 0x000ce00001027983 */ /* 0x001ea20000300800 */
[----:B------:R-:W2:Y:S02]  /*27bf0*/  LDL.LU R22, [R1+0xcb4] ;  /* 0x000cb40001167983 */ /* 0x000ea40000300800 */
[----:B------:R-:W2:Y:S02]  /*27c00*/  LDL.LU R23, [R1+0xcd8] ;  /* 0x000cd80001177983 */ /* 0x000ea40000300800 */
[----:B------:R-:W2:Y:S01]  /*27c10*/  LDL.LU R16, [R1+0xcac] ;  /* 0x000cac0001107983 */ /* 0x000ea20000300800 */
[----:B------:R0:W-:Y:S01]  /*27c20*/  STL [R1+0xd28], R28 ;  /* 0x000d281c01007387 */ /* 0x0001e20000100800 */
[----:B------:R-:W2:Y:S02]  /*27c30*/  LDL.LU R17, [R1+0xcd0] ;  /* 0x000cd00001117983 */ /* 0x000ea40000300800 */
[----:B------:R-:W2:Y:S01]  /*27c40*/  LDL.LU R18, [R1+0x1290] ;  /* 0x0012900001127983 */ /* 0x000ea20000300800 */
[-C--:B---3--:R-:W-:Y:S01]  /*27c50*/  IADD3 R12, P2, R12, R20.reuse, RZ ;  /* 0x000000140c0c7210 */ /* 0x088fe20007f5e0ff */
[----:B------:R-:W3:Y:S01]  /*27c60*/  LDL.LU R19, [R1+0xcc8] ;  /* 0x000cc80001137983 */ /* 0x000ee20000300800 */
[----:B------:R-:W3:Y:S02]  /*27c70*/  LDL.LU R15, [R1+0xeac] ;  /* 0x000eac00010f7983 */ /* 0x000ee40000300800 */
[----:B----4-:R-:W-:Y:S01]  /*27c80*/  IMAD.X R29, R29, 0x1, R0, P1 ;  /* 0x000000011d1d7824 */ /* 0x010fe200008e0600 */
[----:B0-----:R-:W4:Y:S01]  /*27c90*/  LDL.LU R28, [R1+0xcc0] ;  /* 0x000cc000011c7983 */ /* 0x001f220000300800 */
[----:B------:R-:W3:Y:S02]  /*27ca0*/  LDL.LU R14, [R1+0x1288] ;  /* 0x00128800010e7983 */ /* 0x000ee40000300800 */
[----:B------:R0:W-:Y:S02]  /*27cb0*/  STL [R1+0xcfc], R12 ;  /* 0x000cfc0c01007387 */ /* 0x0001e40000100800 */
[----:B0-----:R-:W3:Y:S01]  /*27cc0*/  LDL.LU R12, [R1+0xcb8] ;  /* 0x000cb800010c7983 */ /* 0x001ee20000300800 */
[----:B------:R-:W3:Y:S02]  /*27cd0*/  LDL.LU R13, [R1+0x1284] ;  /* 0x00128400010d7983 */ /* 0x000ee40000300800 */
[----:B------:R0:W-:Y:S02]  /*27ce0*/  STL [R1+0xd20], R29 ;  /* 0x000d201d01007387 */ /* 0x0001e40000100800 */
[----:B0-----:R-:W3:Y:S01]  /*27cf0*/  LDL.LU R29, [R1+0xcb0] ;  /* 0x000cb000011d7983 */ /* 0x001ee20000300800 */
[----:B--2---:R-:W-:-:S05]  /*27d00*/  IADD3 R6, P1, R6, R20, RZ ;  /* 0x0000001406067210 */ /* 0x004fca0007f3e0ff */
        /* <DEDUP_REMOVED lines=16> */
[--C-:B------:R-:W-:Y:S01]  /*27e10*/  IMAD.X R17, R17, 0x1, R0.reuse, P5 ;  /* 0x0000000111117824 */ /* 0x100fe200028e0600 */
[----:B------:R-:W-:Y:S01]  /*27e20*/  IADD3 R18, P5, R18, UR8, RZ ;  /* 0x0000000812127c10 */ /* 0x000fe2000ffbe0ff */
[----:B----4-:R-:W-:-:S02]  /*27e30*/  IMAD.X R28, R28, 0x1, R0, P1 ;  /* 0x000000011c1c7824 */ /* 0x010fc400008e0600 */
[--C-:B---3--:R-:W-:Y:S02]  /*27e40*/  IMAD.X R19, R19, 0x1, R0.reuse, P2 ;  /* 0x0000000113137824 */ /* 0x108fe400010e0600 */
        /* <DEDUP_REMOVED lines=9> */
[----:B------:R-:W-:Y:S01]  /*27ee0*/  STL [R1+0xcd4], R25 ;  /* 0x000cd41901007387 */ /* 0x000fe20000100800 */
[----:B------:R-:W-:Y:S01]  /*27ef0*/  STL [R1+0xcf8], R26 ;  /* 0x000cf81a01007387 */ /* 0x000fe20000100800 */
[----:B------:R-:W-:-:S02]  /*27f00*/  IMAD.X R7, R7, 0x1, R0, P4 ;  /* 0x0000000107077824 */ /* 0x000fc400020e0600 */
[----:B------:R-:W-:Y:S02]  /*27f10*/  STL [R1+0xccc], R27 ;  /* 0x000ccc1b01007387 */ /* 0x000fe40000100800 */
[----:B------:R-:W-:Y:S01]  /*27f20*/  STL [R1+0xcf0], R3 ;  /* 0x000cf00301007387 */ /* 0x000fe20000100800 */
[----:B------:R-:W-:Y:S01]  /*27f30*/  STL [R1+0xcc4], R4 ;  /* 0x000cc40401007387 */ /* 0x000fe20000100800 */
[----:B------:R0:W-:Y:S01]  /*27f40*/  STL [R1+0xce0], R2 ;  /* 0x000ce00201007387 */ /* 0x0001e20000100800 */
[----:B------:R-:W-:Y:S01]  /*27f50*/  IADD3 R21, P4, R21, R20, RZ ;  /* 0x0000001415157210 */ /* 0x000fe20007f9e0ff */
[----:B------:R-:W-:Y:S01]  /*27f60*/  STL [R1+0xce8], R7 ;  /* 0x000ce80701007387 */ /* 0x000fe20000100800 */
[----:B0-----:R-:W2:Y:S03]  /*27f70*/  LDL.LU R2, [R1+0x1280] ;  /* 0x0012800001027983 */ /* 0x001ea60000300800 */
        /* <DEDUP_REMOVED lines=9> */
[----:B------:R-:W-:Y:S01]  /*28010*/  IADD3 R15, P2, R15, UR8, RZ ;  /* 0x000000080f0f7c10 */ /* 0x000fe2000ff5e0ff */
[----:B------:R-:W-:Y:S01]  /*28020*/  IMAD.X R12, R12, 0x1, R0, P4 ;  /* 0x000000010c0c7824 */ /* 0x000fe200020e0600 */
[----:B------:R-:W-:-:S02]  /*28030*/  IADD3 R14, P1, R14, UR8, RZ ;  /* 0x000000080e0e7c10 */ /* 0x000fc4000ff3e0ff */
[----:B------:R-:W-:Y:S01]  /*28040*/  IADD3 R13, P4, R13, UR8, RZ ;  /* 0x000000080d0d7c10 */ /* 0x000fe2000ff9e0ff */
[----:B------:R-:W-:Y:S01]  /*28050*/  STL [R1+0xeac], R15 ;  /* 0x000eac0f01007387 */ /* 0x000fe20000100800 */
[----:B------:R0:W-:Y:S02]  /*28060*/  STL [R1+0xcb8], R12 ;  /* 0x000cb80c01007387 */ /* 0x0001e40000100800 */
[----:B------:R-:W-:Y:S01]  /*28070*/  IMAD.X R29, R29, 0x1, R0, P3 ;  /* 0x000000011d1d7824 */ /* 0x000fe200018e0600 */
[----:B0-----:R-:W4:Y:S01]  /*28080*/  LDL.LU R12, [R1+0x127c] ;  /* 0x00127c00010c7983 */ /* 0x001f220000300800 */
[----:B------:R-:W-:Y:S02]  /*28090*/  STL [R1+0x1288], R14 ;  /* 0x0012880e01007387 */ /* 0x000fe40000100800 */
[----:B------:R-:W4:Y:S02]  /*280a0*/  LDL.LU R6, [R1+0x128c] ;  /* 0x00128c0001067983 */ /* 0x000f240000300800 */
[----:B------:R-:W4:Y:S01]  /*280b0*/  LDL.LU R5, [R1+0x1278] ;  /* 0x0012780001057983 */ /* 0x000f220000300800 */
[----:B------:R-:W-:Y:S01]  /*280c0*/  STL [R1+0x1284], R13 ;  /* 0x0012840d01007387 */ /* 0x000fe20000100800 */
[----:B------:R-:W4:Y:S02]  /*280d0*/  LDL.LU R8, [R1+0xca4] ;  /* 0x000ca40001087983 */ /* 0x000f240000300800 */
[----:B------:R0:W-:Y:S02]  /*280e0*/  STL [R1+0xcb0], R29 ;  /* 0x000cb01d01007387 */ /* 0x0001e40000100800 */
        /* <DEDUP_REMOVED lines=12> */
[----:B0-----:R-:W4:Y:S01]  /*281b0*/  LDL.LU R29, [R1+0x1244] ;  /* 0x00124400011d7983 */ /* 0x001f220000300800 */
[----:B------:R-:W4:Y:S01]  /*281c0*/  LDL.LU R22, [R1+0x1268] ;  /* 0x0012680001167983 */ /* 0x000f220000300800 */
[----:B------:R-:W4:Y:S02]  /*281d0*/  LDL.LU R23, [R1+0x123c] ;  /* 0x00123c0001177983 */ /* 0x000f240000300800 */
[----:B------:R-:W4:Y:S01]  /*281e0*/  LDL.LU R16, [R1+0x1260] ;  /* 0x0012600001107983 */ /* 0x000f220000300800 */
[----:B--2---:R-:W-:-:S05]  /*281f0*/  IADD3 R2, P3, R2, UR8, RZ ;  /* 0x0000000802027c10 */ /* 0x004fca000ff7e0ff */
[----:B------:R0:W-:Y:S01]  /*28200*/  STL [R1+0x1280], R2 ;  /* 0x0012800201007387 */ /* 0x0001e20000100800 */
[----:B------:R-:W2:Y:S02]  /*28210*/  LDL.LU R17, [R1+0x1234] ;  /* 0x0012340001117983 */ /* 0x000ea40000300800 */
[----:B------:R-:W2:Y:S02]  /*28220*/  LDL.LU R18, [R1+0x1258] ;  /* 0x0012580001127983 */ /* 0x000ea40000300800 */
[----:B------:R-:W2:Y:S01]  /*28230*/  LDL.LU R19, [R1+0x122c] ;  /* 0x00122c0001137983 */ /* 0x000ea20000300800 */
[----:B------:R-:W2:Y:S04]  /*28240*/  LDL.LU R15, [R1+0x1250] ;  /* 0x00125000010f7983 */ /* 0x000ea80000300800 */
[----:B0-----:R-:W2:Y:S01]  /*28250*/  LDL.LU R2, [R1+0x1224] ;  /* 0x0012240001027983 */ /* 0x001ea20000300800 */
[----:B------:R-:W2:Y:S02]  /*28260*/  LDL.LU R14, [R1+0x1248] ;  /* 0x00124800010e7983 */ /* 0x000ea40000300800 */
[----:B---3--:R-:W-:-:S05]  /*28270*/  IMAD.X R28, R28, 0x1, R0, P6 ;  /* 0x000000011c1c7824 */ /* 0x008fca00030e0600 */
[----:B------:R0:W-:Y:S04]  /*28280*/  STL [R1+0xca8], R28 ;  /* 0x000ca81c01007387 */ /* 0x0001e80000100800 */
[----:B0-----:R-:W3:Y:S01]  /*28290*/  LDL.LU R28, [R1+0x121c] ;  /* 0x00121c00011c7983 */ /* 0x001ee20000300800 */
[----:B------:R-:W3:Y:S01]  /*282a0*/  LDL.LU R13, [R1+0x1240] ;  /* 0x00124000010d7983 */ /* 0x000ee20000300800 */
[----:B----4-:R-:W-:Y:S02]  /*282b0*/  IADD3 R12, P6, R12, UR8, RZ ;  /* 0x000000080c0c7c10 */ /* 0x010fe4000ffde0ff */
[----:B------:R-:W-:Y:S01]  /*282c0*/  IADD3.X R6, R6, UR5, RZ, P5, !PT ;  /* 0x0000000506067c10 */ /* 0x000fe2000affe4ff */
[----:B------:R-:W-:Y:S02]  /*282d0*/  IADD3 R5, P5, R5, UR8, RZ ;  /* 0x0000000805057c10 */ /* 0x000fe4000ffbe0ff */
[----:B------:R0:W-:Y:S01]  /*282e0*/  STL [R1+0x127c], R12 ;  /* 0x00127c0c01007387 */ /* 0x0001e20000100800 */
[----:B------:R-:W-:Y:S01]  /*282f0*/  IADD3.X R8, R8, UR5, RZ, P2, !PT ;  /* 0x0000000508087c10 */ /* 0x000fe200097fe4ff */
[----:B------:R-:W-:Y:S01]  /*28300*/  IADD3 R9, P2, R9, UR8, RZ ;  /* 0x0000000809097c10 */ /* 0x000fe2000ff5e0ff */
[----:B------:R-:W-:Y:S01]  /*28310*/  IADD3.X R10, R10, UR5, RZ, P1, !PT ;  /* 0x000000050a0a7c10 */ /* 0x000fe20008ffe4ff */
[----:B------:R-:W-:Y:S01]  /*28320*/  IADD3 R11, P1, R11, UR8, RZ ;  /* 0x000000080b0b7c10 */ /* 0x000fe2000ff3e0ff */
[----:B------:R-:W-:Y:S01]  /*28330*/  IADD3.X R24, R24, UR5, RZ, P4, !PT ;  /* 0x0000000518187c10 */ /* 0x000fe2000a7fe4ff */
[----:B------:R-:W-:Y:S01]  /*28340*/  IADD3 R25, P4, R25, UR8, RZ ;  /* 0x0000000819197c10 */ /* 0x000fe2000ff9e0ff */
[----:B0-----:R-:W4:Y:S01]  /*28350*/  LDL.LU R12, [R1+0x1214] ;  /* 0x00121400010c7983 */ /* 0x001f220000300800 */
[----:B------:R-:W-:Y:S02]  /*28360*/  STL [R1+0x128c], R6 ;  /* 0x00128c0601007387 */ /* 0x000fe40000100800 */
[----:B------:R-:W-:Y:S02]  /*28370*/  STL [R1+0x1278], R5 ;  /* 0x0012780501007387 */ /* 0x000fe40000100800 */
[----:B------:R-:W-:Y:S01]  /*28380*/  STL [R1+0xca4], R8 ;  /* 0x000ca40801007387 */ /* 0x000fe20000100800 */
[----:B------:R-:W-:Y:S01]  /*28390*/  STL [R1+0x1274], R9 ;  /* 0x0012740901007387 */ /* 0x000fe20000100800 */
[----:B------:R-:W-:Y:S01]  /*283a0*/  IADD3.X R26, R26, UR5, RZ, P3, !PT ;  /* 0x000000051a1a7c10 */ /* 0x000fe20009ffe4ff */
[----:B------:R-:W-:Y:S01]  /*283b0*/  STL [R1+0xea8], R10 ;  /* 0x000ea80a01007387 */ /* 0x000fe20000100800 */
[----:B------:R-:W-:Y:S01]  /*283c0*/  IADD3 R27, P3, R27, UR8, RZ ;  /* 0x000000081b1b7c10 */ /* 0x000fe2000ff7e0ff */
[----:B------:R-:W-:Y:S01]  /*283d0*/  STL [R1+0x126c], R11 ;  /* 0x00126c0b01007387 */ /* 0x000fe20000100800 */
[----:B------:R-:W-:Y:S01]  /*283e0*/  IADD3.X R3, R3, UR5, RZ, P6, !PT ;  /* 0x0000000503037c10 */ /* 0x000fe2000b7fe4ff */
[----:B------:R-:W-:Y:S01]  /*283f0*/  STL [R1+0xea4], R24 ;  /* 0x000ea41801007387 */ /* 0x000fe20000100800 */
[----:B------:R-:W-:Y:S01]  /*28400*/  IADD3 R4, P6, R4, UR8, RZ ;  /* 0x0000000804047c10 */ /* 0x000fe2000ffde0ff */
[----:B------:R-:W-:Y:S01]  /*28410*/  STL [R1+0x1264], R25 ;  /* 0x0012641901007387 */ /* 0x000fe20000100800 */
[----:B------:R-:W-:-:S02]  /*28420*/  IADD3.X R7, R7, UR5, RZ, P5, !PT ;  /* 0x0000000507077c10 */ /* 0x000fc4000affe4ff */
[----:B------:R-:W-:Y:S01]  /*28430*/  IADD3.X R21, R21, UR5, RZ, P2, !PT ;  /* 0x0000000515157c10 */ /* 0x000fe200097fe4ff */
[----:B------:R-:W-:Y:S01]  /*28440*/  STL [R1+0xea0], R26 ;  /* 0x000ea01a01007387 */ /* 0x000fe20000100800 */
[----:B------:R-:W-:Y:S01]  /*28450*/  IADD3 R29, P2, R29, UR8, RZ ;  /* 0x000000081d1d7c10 */ /* 0x000fe2000ff5e0ff */
[----:B------:R-:W-:Y:S01]  /*28460*/  STL [R1+0x125c], R27 ;  /* 0x00125c1b01007387 */ /* 0x000fe20000100800 */
[----:B------:R-:W-:Y:S01]  /*28470*/  IADD3 R20, P5, R20, UR8, RZ ;  /* 0x0000000814147c10 */ /* 0x000fe2000ffbe0ff */
[----:B------:R-:W-:Y:S02]  /*28480*/  STL [R1+0xe9c], R3 ;  /* 0x000e9c0301007387 */ /* 0x000fe40000100800 */
[----:B------:R-:W-:Y:S01]  /*28490*/  STL [R1+0x1254], R4 ;  /* 0x0012540401007387 */ /* 0x000fe20000100800 */
[----:B------:R-:W-:Y:S01]  /*284a0*/  STL [R1+0xe98], R7 ;  /* 0x000e980701007387 */ /* 0x000fe20000100800 */
[----:B------:R-:W-:Y:S01]  /*284b0*/  IADD3.X R22, R22, UR5, RZ, P1, !PT ;  /* 0x0000000516167c10 */ /* 0x000fe20008ffe4ff */
[----:B------:R0:W-:Y:S01]  /*284c0*/  STL [R1+0x1244], R29 ;  /* 0x0012441d01007387 */ /* 0x0001e20000100800 */
[----:B------:R-:W-:Y:S01]  /*284d0*/  IADD3 R23, P1, R23, UR8, RZ ;  /* 0x0000000817177c10 */ /* 0x000fe2000ff3e0ff */
[----:B------:R-:W-:Y:S01]  /*284e0*/  STL [R1+0x124c], R20 ;  /* 0x00124c1401007387 */ /* 0x000fe20000100800 */
[----:B------:R-:W-:-:S03]  /*284f0*/  IADD3.X R16, R16, UR5, RZ, P4, !PT ;  /* 0x0000000510107c10 */ /* 0x000fc6000a7fe4ff */
[----:B0-----:R-:W4:Y:S01]  /*28500*/  LDL.LU R29, [R1+0x1238] ;  /* 0x00123800011d7983 */ /* 0x001f220000300800 */
[----:B------:R-:W-:Y:S02]  /*28510*/  STL [R1+0x1270], R21 ;  /* 0x0012701501007387 */ /* 0x000fe40000100800 */
[----:B------:R-:W-:Y:S02]  /*28520*/  STL [R1+0x1268], R22 ;  /* 0x0012681601007387 */ /* 0x000fe40000100800 */
[----:B------:R-:W-:Y:S01]  /*28530*/  STL [R1+0x123c], R23 ;  /* 0x00123c1701007387 */ /* 0x000fe20000100800 */
[----:B------:R-:W-:Y:S01]  /*28540*/  STL [R1+0x1260], R16 ;  /* 0x0012601001007387 */ /* 0x000fe20000100800 */
[----:B--2---:R-:W-:Y:S02]  /*28550*/  IADD3 R17, P4, R17, UR8, RZ ;  /* 0x0000000811117c10 */ /* 0x004fe4000ff9e0ff */
[----:B------:R-:W-:Y:S02]  /*28560*/  IADD3.X R18, R18, UR5, RZ, P3, !PT ;  /* 0x0000000512127c10 */ /* 0x000fe40009ffe4ff */
[----:B------:R-:W-:Y:S01]  /*28570*/  IADD3.X R15, R15, UR5, RZ, P6, !PT ;  /* 0x000000050f0f7c10 */ /* 0x000fe2000b7fe4ff */
[----:B------:R-:W-:Y:S01]  /*28580*/  IADD3 R19, P3, R19, UR8, RZ ;  /* 0x0000000813137c10 */ /* 0x000fe2000ff7e0ff */
[----:B------:R-:W-:Y:S01]  /*28590*/  STL [R1+0x1234], R17 ;  /* 0x0012341101007387 */ /* 0x000fe20000100800 */
[----:B------:R-:W-:-:S03]  /*285a0*/  IADD3 R2, P6, R2, UR8, RZ ;  /* 0x0000000802027c10 */ /* 0x000fc6000ffde0ff */
[----:B------:R-:W-:Y:S01]  /*285b0*/  STL [R1+0x1258], R18 ;  /* 0x0012581201007387 */ /* 0x000fe20000100800 */
[----:B------:R-:W-:-:S03]  /*285c0*/  IADD3.X R14, R14, UR5, RZ, P5, !PT ;  /* 0x000000050e0e7c10 */ /* 0x000fc6000affe4ff */
[----:B------:R0:W-:Y:S01]  /*285d0*/  STL [R1+0x1224], R2 ;  /* 0x0012240201007387 */ /* 0x0001e20000100800 */
[----:B------:R-:W-:Y:S03]  /*285e0*/  STL [R1+0x122c], R19 ;  /* 0x00122c1301007387 */ /* 0x000fe60000100800 */
[----:B0-----:R-:W2:Y:S01]  /*285f0*/  LDL.LU R2, [R1+0x120c] ;  /* 0x00120c0001027983 */ /* 0x001ea20000300800 */
[----:B---3--:R-:W-:Y:S01]  /*28600*/  IADD3 R28, P5, R28, UR8, RZ ;  /* 0x000000081c1c7c10 */ /* 0x008fe2000ffbe0ff */
[----:B------:R-:W-:Y:S04]  /*28610*/  STL [R1+0x1250], R15 ;  /* 0x0012500f01007387 */ /* 0x000fe80000100800 */
[----:B------:R0:W-:Y:S04]  /*28620*/  STL [R1+0x121c], R28 ;  /* 0x00121c1c01007387 */ /* 0x0001e80000100800 */
[----:B0-----:R-:W3:Y:S01]  /*28630*/  LDL.LU R28, [R1+0x1230] ;  /* 0x00123000011c7983 */ /* 0x001ee20000300800 */
[----:B------:R-:W-:Y:S01]  /*28640*/  IADD3.X R13, R13, UR5, RZ, P2, !PT ;  /* 0x000000050d0d7c10 */ /* 0x000fe200097fe4ff */
[----:B------:R-:W-:Y:S01]  /*28650*/  STL [R1+0x1248], R14 ;  /* 0x0012480e01007387 */ /* 0x000fe20000100800 */
[----:B----4-:R-:W-:Y:S01]  /*28660*/  IADD3 R12, P2, R12, UR8, RZ ;  /* 0x000000080c0c7c10 */ /* 0x010fe2000ff5e0ff */
[----:B------:R-:W4:Y:S01]  /*28670*/  LDL.LU R6, [R1+0x1204] ;  /* 0x0012040001067983 */ /* 0x000f220000300800 */
[----:B------:R-:W4:Y:S02]  /*28680*/  LDL.LU R5, [R1+0x1228] ;  /* 0x0012280001057983 */ /* 0x000f240000300800 */
[----:B------:R-:W-:Y:S02]  /*28690*/  STL [R1+0x1240], R13 ;  /* 0x0012400d01007387 */ /* 0x000fe40000100800 */
[----:B------:R-:W4:Y:S01]  /*286a0*/  LDL.LU R8, [R1+0x11fc] ;  /* 0x0011fc0001087983 */ /* 0x000f220000300800 */
[----:B------:R0:W-:Y:S01]  /*286b0*/  STL [R1+0x1214], R12 ;  /* 0x0012140c01007387 */ /* 0x0001e20000100800 */
        /* <DEDUP_REMOVED lines=12> */
[----:B0-----:R-:W4:Y:S02]  /*28780*/  LDL.LU R12, [R1+0x11f0] ;  /* 0x0011f000010c7983 */ /* 0x001f240000300800 */
[----:B------:R-:W4:Y:S02]  /*28790*/  LDL.LU R22, [R1+0x11c4] ;  /* 0x0011c40001167983 */ /* 0x000f240000300800 */
[----:B------:R-:W4:Y:S01]  /*287a0*/  LDL.LU R23, [R1+0x11e8] ;  /* 0x0011e80001177983 */ /* 0x000f220000300800 */
[----:B------:R-:W4:Y:S01]  /*287b0*/  LDL.LU R16, [R1+0x11bc] ;  /* 0x0011bc0001107983 */ /* 0x000f220000300800 */
[----:B------:R-:W-:-:S05]  /*287c0*/  IADD3.X R29, R29, UR5, RZ, P1, !PT ;  /* 0x000000051d1d7c10 */ /* 0x000fca0008ffe4ff */
[----:B------:R0:W-:Y:S01]  /*287d0*/  STL [R1+0x1238], R29 ;  /* 0x0012381d01007387 */ /* 0x0001e20000100800 */
[----:B------:R-:W4:Y:S02]  /*287e0*/  LDL.LU R17, [R1+0x11e0] ;  /* 0x0011e00001117983 */ /* 0x000f240000300800 */
[----:B------:R-:W4:Y:S02]  /*287f0*/  LDL.LU R18, [R1+0x11b4] ;  /* 0x0011b40001127983 */ /* 0x000f240000300800 */
[----:B------:R-:W4:Y:S01]  /*28800*/  LDL.LU R19, [R1+0x11d8] ;  /* 0x0011d80001137983 */ /* 0x000f220000300800 */
[----:B------:R-:W4:Y:S04]  /*28810*/  LDL.LU R15, [R1+0x11ac] ;  /* 0x0011ac00010f7983 */ /* 0x000f280000300800 */
[----:B0-----:R-:W4:Y:S01]  /*28820*/  LDL.LU R29, [R1+0x11d0] ;  /* 0x0011d000011d7983 */ /* 0x001f220000300800 */
[----:B------:R-:W4:Y:S01]  /*28830*/  LDL.LU R14, [R1+0x11a4] ;  /* 0x0011a400010e7983 */ /* 0x000f220000300800 */
[----:B--2---:R-:W-:-:S05]  /*28840*/  IADD3 R2, P1, R2, UR8, RZ ;  /* 0x0000000802027c10 */ /* 0x004fca000ff3e0ff */
[----:B------:R0:W-:Y:S04]  /*28850*/  STL [R1+0x120c], R2 ;  /* 0x00120c0201007387 */ /* 0x0001e80000100800 */
[----:B0-----:R-:W2:Y:S01]  /*28860*/  LDL.LU R2, [R1+0x11c8] ;  /* 0x0011c80001027983 */ /* 0x001ea20000300800 */
[----:B------:R-:W2:Y:S01]  /*28870*/  LDL.LU R13, [R1+0x119c] ;  /* 0x00119c00010d7983 */ /* 0x000ea20000300800 */
[----:B---3--:R-:W-:-:S05]  /*28880*/  IADD3.X R28, R28, UR5, RZ, P4, !PT ;  /* 0x000000051c1c7c10 */ /* 0x008fca000a7fe4ff */
[----:B------:R0:W-:Y:S04]  /*28890*/  STL [R1+0x1230], R28 ;  /* 0x0012301c01007387 */ /* 0x0001e80000100800 */
[----:B0-----:R-:W3:Y:S01]  /*288a0*/  LDL.LU R28, [R1+0x11c0] ;  /* 0x0011c000011c7983 */ /* 0x001ee20000300800 */
[----:B----4-:R-:W-:Y:S02]  /*288b0*/  IADD3 R6, P4, R6, UR8, RZ ;  /* 0x0000000806067c10 */ /* 0x010fe4000ff9e0ff */
[----:B------:R-:W-:Y:S01]  /*288c0*/  IADD3.X R5, R5, UR5, RZ, P3, !PT ;  /* 0x0000000505057c10 */ /* 0x000fe20009ffe4ff */
[----:B------:R-:W-:Y:S01]  /*288d0*/  IADD3 R8, P3, R8, UR8, RZ ;  /* 0x0000000808087c10 */ /* 0x000fe2000ff7e0ff */
[----:B------:R-:W-:Y:S01]  /*288e0*/  IADD3.X R9, R9, UR5, RZ, P6, !PT ;  /* 0x0000000509097c10 */ /* 0x000fe2000b7fe4ff */
[----:B------:R-:W-:Y:S01]  /*288f0*/  IADD3 R10, P6, R10, UR8, RZ ;  /* 0x000000080a0a7c10 */ /* 0x000fe2000ffde0ff */
        /* <DEDUP_REMOVED lines=19> */
[----:B------:R-:W-:Y:S01]  /*28a30*/  IADD3.X R20, R20, UR5, RZ, P3, !PT ;  /* 0x0000000514147c10 */ /* 0x000fe20009ffe4ff */
[----:B------:R-:W-:Y:S01]  /*28a40*/  STL [R1+0x11dc], R3 ;  /* 0x0011dc0301007387 */ /* 0x000fe20000100800 */
[----:B------:R-:W-:Y:S01]  /*28a50*/  IADD3 R21, P3, R21, UR8, RZ ;  /* 0x0000000815157c10 */ /* 0x000fe2000ff7e0ff */
[----:B------:R-:W-:Y:S02]  /*28a60*/  STL [R1+0x1200], R4 ;  /* 0x0012000401007387 */ /* 0x000fe40000100800 */
[----:B------:R-:W-:Y:S01]  /*28a70*/  STL [R1+0x11d4], R7 ;  /* 0x0011d40701007387 */ /* 0x000fe20000100800 */
[----:B------:R-:W-:Y:S01]  /*28a80*/  IADD3 R22, P6, R22, UR8, RZ ;  /* 0x0000000816167c10 */ /* 0x000fe2000ffde0ff */
[----:B------:R0:W-:Y:S01]  /*28a90*/  STL [R1+0x11f0], R12 ;  /* 0x0011f00c01007387 */ /* 0x0001e20000100800 */
[----:B------:R-:W-:Y:S01]  /*28aa0*/  IADD3.X R23, R23, UR5, RZ, P5, !PT ;  /* 0x0000000517177c10 */ /* 0x000fe2000affe4ff */
[----:B------:R-:W-:Y:S01]  /*28ab0*/  STL [R1+0x11f8], R20 ;  /* 0x0011f81401007387 */ /* 0x000fe20000100800 */
[----:B------:R-:W-:-:S02]  /*28ac0*/  IADD3 R16, P5, R16, UR8, RZ ;  /* 0x0000000810107c10 */ /* 0x000fc4000ffbe0ff */
[----:B------:R-:W-:Y:S01]  /*28ad0*/  IADD3.X R17, R17, UR5, RZ, P2, !PT ;  /* 0x0000000511117c10 */ /* 0x000fe200097fe4ff */
[----:B------:R-:W-:Y:S01]  /*28ae0*/  IADD3 R18, P2, R18, UR8, RZ ;  /* 0x0000000812127c10 */ /* 0x000fe2000ff5e0ff */
[----:B------:R-:W-:Y:S02]  /*28af0*/  IADD3.X R29, R29, UR5, RZ, P4, !PT ;  /* 0x000000051d1d7c10 */ /* 0x000fe4000a7fe4ff */
[----:B------:R-:W-:Y:S01]  /*28b00*/  IADD3.X R19, R19, UR5, RZ, P1, !PT ;  /* 0x0000000513137c10 */ /* 0x000fe20008ffe4ff */
[----:B0-----:R-:W4:Y:S01]  /*28b10*/  LDL.LU R12, [R1+0x1194] ;  /* 0x00119400010c7983 */ /* 0x001f220000300800 */
[----:B------:R-:W-:Y:S02]  /*28b20*/  STL [R1+0x11cc], R21 ;  /* 0x0011cc1501007387 */ /* 0x000fe40000100800 */
[----:B------:R-:W-:Y:S02]  /*28b30*/  STL [R1+0x11c4], R22 ;  /* 0x0011c41601007387 */ /* 0x000fe40000100800 */
[----:B------:R-:W-:Y:S01]  /*28b40*/  STL [R1+0x11e8], R23 ;  /* 0x0011e81701007387 */ /* 0x000fe20000100800 */
[----:B------:R-:W-:Y:S01]  /*28b50*/  STL [R1+0x11bc], R16 ;  /* 0x0011bc1001007387 */ /* 0x000fe20000100800 */
[----:B------:R-:W-:Y:S01]  /*28b60*/  STL [R1+0x11e0], R17 ;  /* 0x0011e01101007387 */ /* 0x000fe20000100800 */
[----:B------:R-:W-:Y:S01]  /*28b70*/  IADD3 R15, P1, R15, UR8, RZ ;  /* 0x000000080f0f7c10 */ /* 0x000fe2000ff3e0ff */
[----:B------:R-:W-:Y:S01]  /*28b80*/  STL [R1+0x11b4], R18 ;  /* 0x0011b41201007387 */ /* 0x000fe20000100800 */
[----:B------:R0:W-:Y:S01]  /*28b90*/  STL [R1+0x11d0], R29 ;  /* 0x0011d01d01007387 */ /* 0x0001e20000100800 */
[----:B------:R-:W-:Y:S01]  /*28ba0*/  STL [R1+0x11d8], R19 ;  /* 0x0011d81301007387 */ /* 0x000fe20000100800 */
[----:B------:R-:W-:-:S02]  /*28bb0*/  IADD3 R14, P4, R14, UR8, RZ ;  /* 0x000000080e0e7c10 */ /* 0x000fc4000ff9e0ff */
[----:B0-----:R-:W4:Y:S01]  /*28bc0*/  LDL.LU R29, [R1+0x11b8] ;  /* 0x0011b800011d7983 */ /* 0x001f220000300800 */
[----:B------:R-:W-:Y:S01]  /*28bd0*/  STL [R1+0x11ac], R15 ;  /* 0x0011ac0f01007387 */ /* 0x000fe20000100800 */
[----:B--2---:R-:W-:Y:S01]  /*28be0*/  IADD3.X R2, R2, UR5, RZ, P3, !PT ;  /* 0x0000000502027c10 */ /* 0x004fe20009ffe4ff */
[----:B------:R-:W-:-:S04]  /*28bf0*/  IADD3 R13, P3, R13, UR8, RZ ;  /* 0x000000080d0d7c10 */ /* 0x000fc8000ff7e0ff */
[----:B------:R0:W-:Y:S04]  /*28c00*/  STL [R1+0x11c8], R2 ;  /* 0x0011c80201007387 */ /* 0x0001e80000100800 */
[----:B0-----:R-:W2:Y:S01]  /*28c10*/  LDL.LU R2, [R1+0x118c] ;  /* 0x00118c0001027983 */ /* 0x001ea20000300800 */
[----:B------:R-:W-:Y:S01]  /*28c20*/  STL [R1+0x11a4], R14 ;  /* 0x0011a40e01007387 */ /* 0x000fe20000100800 */
[----:B---3--:R-:W-:Y:S01]  /*28c30*/  IADD3.X R28, R28, UR5, RZ, P6, !PT ;  /* 0x000000051c1c7c10 */ /* 0x008fe2000b7fe4ff */
[----:B------:R-:W3:Y:S01]  /*28c40*/  LDL.LU R6, [R1+0x11b0] ;  /* 0x0011b00001067983 */ /* 0x000ee20000300800 */
[----:B------:R-:W3:Y:S01]  /*28c50*/  LDL.LU R5, [R1+0x1184] ;  /* 0x0011840001057983 */ /* 0x000ee20000300800 */
[----:B------:R-:W-:Y:S02]  /*28c60*/  STL [R1+0x119c], R13 ;  /* 0x00119c0d01007387 */ /* 0x000fe40000100800 */
[----:B------:R-:W3:Y:S02]  /*28c70*/  LDL.LU R8, [R1+0x11a8] ;  /* 0x0011a80001087983 */ /* 0x000ee40000300800 */
[----:B------:R0:W-:Y:S01]  /*28c80*/  STL [R1+0x11c0], R28 ;  /* 0x0011c01c01007387 */ /* 0x0001e20000100800 */
        /* <DEDUP_REMOVED lines=12> */
[----:B0-----:R-:W3:Y:S01]  /*28d50*/  LDL.LU R28, [R1+0x114c] ;  /* 0x00114c00011c7983 */ /* 0x001ee20000300800 */
[----:B------:R-:W3:Y:S02]  /*28d60*/  LDL.LU R22, [R1+0x1170] ;  /* 0x0011700001167983 */ /* 0x000ee40000300800 */
[----:B------:R-:W3:Y:S02]  /*28d70*/  LDL.LU R23, [R1+0x1144] ;  /* 0x0011440001177983 */ /* 0x000ee40000300800 */
[----:B------:R-:W3:Y:S01]  /*28d80*/  LDL.LU R16, [R1+0x1168] ;  /* 0x0011680001107983 */ /* 0x000ee20000300800 */
[----:B----4-:R-:W-:-:S05]  /*28d90*/  IADD3 R12, P6, R12, UR8, RZ ;  /* 0x000000080c0c7c10 */ /* 0x010fca000ffde0ff */
[----:B------:R0:W-:Y:S01]  /*28da0*/  STL [R1+0x1194], R12 ;  /* 0x0011940c01007387 */ /* 0x0001e20000100800 */
[----:B------:R-:W4:Y:S02]  /*28db0*/  LDL.LU R17, [R1+0x113c] ;  /* 0x00113c0001117983 */ /* 0x000f240000300800 */
[----:B------:R-:W4:Y:S02]  /*28dc0*/  LDL.LU R18, [R1+0x1160] ;  /* 0x0011600001127983 */ /* 0x000f240000300800 */
[----:B------:R-:W4:Y:S01]  /*28dd0*/  LDL.LU R19, [R1+0x1134] ;  /* 0x0011340001137983 */ /* 0x000f220000300800 */
[----:B------:R-:W4:Y:S04]  /*28de0*/  LDL.LU R15, [R1+0x1158] ;  /* 0x00115800010f7983 */ /* 0x000f280000300800 */
[----:B0-----:R-:W4:Y:S01]  /*28df0*/  LDL.LU R12, [R1+0x112c] ;  /* 0x00112c00010c7983 */ /* 0x001f220000300800 */
[----:B------:R-:W4:Y:S01]  /*28e00*/  LDL.LU R14, [R1+0x1150] ;  /* 0x00115000010e7983 */ /* 0x000f220000300800 */
[----:B------:R-:W-:-:S05]  /*28e10*/  IADD3.X R29, R29, UR5, RZ, P5, !PT ;  /* 0x000000051d1d7c10 */ /* 0x000fca000affe4ff */
[----:B------:R0:W-:Y:S04]  /*28e20*/  STL [R1+0x11b8], R29 ;  /* 0x0011b81d01007387 */ /* 0x0001e80000100800 */
[----:B0-----:R-:W4:Y:S01]  /*28e30*/  LDL.LU R29, [R1+0x1124] ;  /* 0x00112400011d7983 */ /* 0x001f220000300800 */
[----:B------:R-:W4:Y:S01]  /*28e40*/  LDL.LU R13, [R1+0x1148] ;  /* 0x00114800010d7983 */ /* 0x000f220000300800 */
[----:B--2---:R-:W-:Y:S02]  /*28e50*/  IADD3 R2, P5, R2, UR8, RZ ;  /* 0x0000000802027c10 */ /* 0x004fe4000ffbe0ff */
[----:B---3--:R-:W-:Y:S01]  /*28e60*/  IADD3.X R6, R6, UR5, RZ, P2, !PT ;  /* 0x0000000506067c10 */ /* 0x008fe200097fe4ff */
[----:B------:R-:W-:Y:S02]  /*28e70*/  IADD3 R5, P2, R5, UR8, RZ ;  /* 0x0000000805057c10 */ /* 0x000fe4000ff5e0ff */
[----:B------:R0:W-:Y:S01]  /*28e80*/  STL [R1+0x118c], R2 ;  /* 0x00118c0201007387 */ /* 0x0001e20000100800 */
[----:B------:R-:W-:-:S02]  /*28e90*/  IADD3.X R8, R8, UR5, RZ, P1, !PT ;  /* 0x0000000508087c10 */ /* 0x000fc40008ffe4ff */
[----:B------:R-:W-:Y:S02]  /*28ea0*/  IADD3 R9, P1, R9, UR8, RZ ;  /* 0x0000000809097c10 */ /* 0x000fe4000ff3e0ff */
[----:B------:R-:W-:Y:S01]  /*28eb0*/  IADD3.X R10, R10, UR5, RZ, P4, !PT ;  /* 0x000000050a0a7c10 */ /* 0x000fe2000a7fe4ff */
[----:B------:R-:W-:Y:S01]  /*28ec0*/  IADD3 R11, P4, R11, UR8, RZ ;  /* 0x000000080b0b7c10 */ /* 0x000fe2000ff9e0ff */
[----:B------:R-:W-:Y:S01]  /*28ed0*/  IADD3.X R24, R24, UR5, RZ, P3, !PT ;  /* 0x0000000518187c10 */ /* 0x000fe20009ffe4ff */
[----:B0-----:R-:W2:Y:S01]  /*28ee0*/  LDL.LU R2, [R1+0x111c] ;  /* 0x00111c0001027983 */ /* 0x001ea20000300800 */
[----:B------:R-:W-:Y:S02]  /*28ef0*/  STL [R1+0x11b0], R6 ;  /* 0x0011b00601007387 */ /* 0x000fe40000100800 */
[----:B------:R-:W-:Y:S02]  /*28f00*/  STL [R1+0x1184], R5 ;  /* 0x0011840501007387 */ /* 0x000fe40000100800 */
        /* <DEDUP_REMOVED lines=20> */
[----:B------:R0:W-:Y:S02]  /*29050*/  STL [R1+0x114c], R28 ;  /* 0x00114c1c01007387 */ /* 0x0001e40000100800 */
[----:B------:R-:W-:Y:S01]  /*29060*/  STL [R1+0x1154], R20 ;  /* 0x0011541401007387 */ /* 0x000fe20000100800 */
[----:B0-----:R-:W3:Y:S01]  /*29070*/  LDL.LU R28, [R1+0x1140] ;  /* 0x00114000011c7983 */ /* 0x001ee20000300800 */
[----:B------:R-:W-:Y:S01]  /*29080*/  IADD3.X R22, R22, UR5, RZ, P4, !PT ;  /* 0x0000000516167c10 */ /* 0x000fe2000a7fe4ff */
[----:B------:R-:W-:Y:S01]  /*29090*/  IADD3 R23, P4, R23, UR8, RZ ;  /* 0x0000000817177c10 */ /* 0x000fe2000ff9e0ff */
[----:B------:R-:W-:-:S02]  /*290a0*/  IADD3.X R16, R16, UR5, RZ, P3, !PT ;  /* 0x0000000510107c10 */ /* 0x000fc40009ffe4ff */
[----:B----4-:R-:W-:Y:S01]  /*290b0*/  IADD3 R17, P3, R17, UR8, RZ ;  /* 0x0000000811117c10 */ /* 0x010fe2000ff7e0ff */
[----:B------:R-:W-:Y:S01]  /*290c0*/  STL [R1+0x1178], R21 ;  /* 0x0011781501007387 */ /* 0x000fe20000100800 */
[----:B------:R-:W-:Y:S02]  /*290d0*/  IADD3.X R18, R18, UR5, RZ, P6, !PT ;  /* 0x0000000512127c10 */ /* 0x000fe4000b7fe4ff */
[----:B------:R-:W-:Y:S01]  /*290e0*/  IADD3.X R15, R15, UR5, RZ, P5, !PT ;  /* 0x000000050f0f7c10 */ /* 0x000fe2000affe4ff */
[----:B------:R-:W-:Y:S01]  /*290f0*/  STL [R1+0x1170], R22 ;  /* 0x0011701601007387 */ /* 0x000fe20000100800 */
[----:B------:R-:W-:Y:S01]  /*29100*/  STL [R1+0x1144], R23 ;  /* 0x0011441701007387 */ /* 0x000fe20000100800 */
[----:B------:R-:W-:Y:S02]  /*29110*/  IADD3 R12, P5, R12, UR8, RZ ;  /* 0x000000080c0c7c10 */ /* 0x000fe4000ffbe0ff */
[----:B------:R-:W-:Y:S01]  /*29120*/  IADD3 R19, P6, R19, UR8, RZ ;  /* 0x0000000813137c10 */ /* 0x000fe2000ffde0ff */
[----:B------:R-:W-:Y:S01]  /*29130*/  STL [R1+0x1168], R16 ;  /* 0x0011681001007387 */ /* 0x000fe20000100800 */
[----:B------:R-:W-:Y:S01]  /*29140*/  STL [R1+0x113c], R17 ;  /* 0x00113c1101007387 */ /* 0x000fe20000100800 */
[----:B------:R-:W-:Y:S01]  /*29150*/  IADD3.X R14, R14, UR5, RZ, P2, !PT ;  /* 0x000000050e0e7c10 */ /* 0x000fe200097fe4ff */
[----:B------:R-:W-:Y:S02]  /*29160*/  STL [R1+0x1160], R18 ;  /* 0x0011601201007387 */ /* 0x000fe40000100800 */
[----:B------:R0:W-:Y:S01]  /*29170*/  STL [R1+0x112c], R12 ;  /* 0x00112c0c01007387 */ /* 0x0001e20000100800 */
[----:B------:R-:W-:Y:S04]  /*29180*/  STL [R1+0x1134], R19 ;  /* 0x0011341301007387 */ /* 0x000fe80000100800 */
[----:B0-----:R-:W4:Y:S01]  /*29190*/  LDL.LU R12, [R1+0x1114] ;  /* 0x00111400010c7983 */ /* 0x001f220000300800 */
[----:B------:R-:W-:Y:S01]  /*291a0*/  IADD3 R29, P2, R29, UR8, RZ ;  /* 0x000000081d1d7c10 */ /* 0x000fe2000ff5e0ff */
[----:B------:R-:W-:Y:S01]  /*291b0*/  STL [R1+0x1158], R15 ;  /* 0x0011580f01007387 */ /* 0x000fe20000100800 */
[----:B------:R-:W-:-:S03]  /*291c0*/  IADD3.X R13, R13, UR5, RZ, P1, !PT ;  /* 0x000000050d0d7c10 */ /* 0x000fc60008ffe4ff */
[----:B------:R0:W-:Y:S04]  /*291d0*/  STL [R1+0x1124], R29 ;  /* 0x0011241d01007387 */ /* 0x0001e80000100800 */
[----:B0-----:R-:W4:Y:S01]  /*291e0*/  LDL.LU R29, [R1+0x1138] ;  /* 0x00113800011d7983 */ /* 0x001f220000300800 */
[----:B------:R-:W-:Y:S02]  /*291f0*/  STL [R1+0x1150], R14 ;  /* 0x0011500e01007387 */ /* 0x000fe40000100800 */
[----:B------:R-:W4:Y:S02]  /*29200*/  LDL.LU R6, [R1+0x110c] ;  /* 0x00110c0001067983 */ /* 0x000f240000300800 */
[----:B------:R-:W4:Y:S01]  /*29210*/  LDL.LU R5, [R1+0x1130] ;  /* 0x0011300001057983 */ /* 0x000f220000300800 */
[----:B------:R-:W-:Y:S01]  /*29220*/  STL [R1+0x1148], R13 ;  /* 0x0011480d01007387 */ /* 0x000fe20000100800 */
[----:B------:R-:W4:Y:S01]  /*29230*/  LDL.LU R8, [R1+0x1104] ;  /* 0x0011040001087983 */ /* 0x000f220000300800 */
[----:B--2---:R-:W-:-:S05]  /*29240*/  IADD3 R2, P1, R2, UR8, RZ ;  /* 0x0000000802027c10 */ /* 0x004fca000ff3e0ff */
[----:B------:R0:W-:Y:S01]  /*29250*/  STL [R1+0x111c], R2 ;  /* 0x00111c0201007387 */ /* 0x0001e20000100800 */
        /* <DEDUP_REMOVED lines=12> */
[----:B0-----:R-:W2:Y:S02]  /*29320*/  LDL.LU R2, [R1+0x10f8] ;  /* 0x0010f80001027983 */ /* 0x001ea40000300800 */
[----:B------:R-:W2:Y:S02]  /*29330*/  LDL.LU R22, [R1+0x10cc] ;  /* 0x0010cc0001167983 */ /* 0x000ea40000300800 */
[----:B------:R-:W2:Y:S01]  /*29340*/  LDL.LU R23, [R1+0x10f0] ;  /* 0x0010f00001177983 */ /* 0x000ea20000300800 */
[----:B------:R-:W2:Y:S01]  /*29350*/  LDL.LU R16, [R1+0x10c4] ;  /* 0x0010c40001107983 */ /* 0x000ea20000300800 */
[----:B---3--:R-:W-:-:S05]  /*29360*/  IADD3.X R28, R28, UR5, RZ, P4, !PT ;  /* 0x000000051c1c7c10 */ /* 0x008fca000a7fe4ff */
[----:B------:R0:W-:Y:S01]  /*29370*/  STL [R1+0x1140], R28 ;  /* 0x0011401c01007387 */ /* 0x0001e20000100800 */
[----:B------:R-:W3:Y:S02]  /*29380*/  LDL.LU R17, [R1+0x10e8] ;  /* 0x0010e80001117983 */ /* 0x000ee40000300800 */
[----:B------:R-:W3:Y:S02]  /*29390*/  LDL.LU R18, [R1+0x10bc] ;  /* 0x0010bc0001127983 */ /* 0x000ee40000300800 */
[----:B------:R-:W3:Y:S01]  /*293a0*/  LDL.LU R19, [R1+0x10e0] ;  /* 0x0010e00001137983 */ /* 0x000ee20000300800 */
[----:B------:R-:W3:Y:S04]  /*293b0*/  LDL.LU R15, [R1+0x10b4] ;  /* 0x0010b400010f7983 */ /* 0x000ee80000300800 */
[----:B0-----:R-:W3:Y:S01]  /*293c0*/  LDL.LU R28, [R1+0x10d8] ;  /* 0x0010d800011c7983 */ /* 0x001ee20000300800 */
[----:B------:R-:W3:Y:S01]  /*293d0*/  LDL.LU R14, [R1+0x10ac] ;  /* 0x0010ac00010e7983 */ /* 0x000ee20000300800 */
[----:B----4-:R-:W-:-:S05]  /*293e0*/  IADD3 R12, P4, R12, UR8, RZ ;  /* 0x000000080c0c7c10 */ /* 0x010fca000ff9e0ff */
[----:B------:R0:W-:Y:S04]  /*293f0*/  STL [R1+0x1114], R12 ;  /* 0x0011140c01007387 */ /* 0x0001e80000100800 */
[----:B0-----:R-:W4:Y:S01]  /*29400*/  LDL.LU R12, [R1+0x10d0] ;  /* 0x0010d000010c7983 */ /* 0x001f220000300800 */
[----:B------:R-:W4:Y:S01]  /*29410*/  LDL.LU R13, [R1+0x10a4] ;  /* 0x0010a400010d7983 */ /* 0x000f220000300800 */
[----:B------:R-:W-:Y:S02]  /*29420*/  IADD3.X R29, R29, UR5, RZ, P3, !PT ;  /* 0x000000051d1d7c10 */ /* 0x000fe40009ffe4ff */
[----:B------:R-:W-:Y:S02]  /*29430*/  IADD3 R6, P3, R6, UR8, RZ ;  /* 0x0000000806067c10 */ /* 0x000fe4000ff7e0ff */
[----:B------:R-:W-:-:S02]  /*29440*/  IADD3.X R5, R5, UR5, RZ, P6, !PT ;  /* 0x0000000505057c10 */ /* 0x000fc4000b7fe4ff */
[----:B------:R-:W-:Y:S01]  /*29450*/  IADD3 R8, P6, R8, UR8, RZ ;  /* 0x0000000808087c10 */ /* 0x000fe2000ffde0ff */
[----:B------:R0:W-:Y:S04]  /*29460*/  STL [R1+0x1138], R29 ;  /* 0x0011381d01007387 */ /* 0x0001e80000100800 */
[----:B0-----:R-:W4:Y:S01]  /*29470*/  LDL.LU R29, [R1+0x10c8] ;  /* 0x0010c800011d7983 */ /* 0x001f220000300800 */
[----:B------:R-:W-:Y:S02]  /*29480*/  STL [R1+0x110c], R6 ;  /* 0x00110c0601007387 */ /* 0x000fe40000100800 */
[----:B------:R-:W-:Y:S02]  /*29490*/  STL [R1+0x1130], R5 ;  /* 0x0011300501007387 */ /* 0x000fe40000100800 */
[----:B------:R-:W-:Y:S01]  /*294a0*/  STL [R1+0x1104], R8 ;  /* 0x0011040801007387 */ /* 0x000fe20000100800 */
[----:B--2---:R-:W-:Y:S01]  /*294b0*/  IADD3.X R9, R9, UR5, RZ, P5, !PT ;  /* 0x0000000509097c10 */ /* 0x004fe2000affe4ff */
[----:B------:R-:W-:Y:S01]  /*294c0*/  IADD3 R10, P5, R10, UR8, RZ ;  /* 0x000000080a0a7c10 */ /* 0x000fe2000ffbe0ff */
[----:B------:R-:W-:Y:S01]  /*294d0*/  IADD3.X R11, R11, UR5, RZ, P2, !PT ;  /* 0x000000050b0b7c10 */ /* 0x000fe200097fe4ff */
[----:B------:R-:W-:Y:S01]  /*294e0*/  IADD3 R24, P2, R24, UR8, RZ ;  /* 0x0000000818187c10 */ /* 0x000fe2000ff5e0ff */
        /* <DEDUP_REMOVED lines=17> */
[----:B------:R-:W-:Y:S01]  /*29600*/  STL [R1+0x1108], R4 ;  /* 0x0011080401007387 */ /* 0x000fe20000100800 */
[----:B------:R-:W-:Y:S01]  /*29610*/  STL [R1+0x10dc], R7 ;  /* 0x0010dc0701007387 */ /* 0x000fe20000100800 */
[----:B------:R-:W-:Y:S01]  /*29620*/  IADD3 R22, P5, R22, UR8, RZ ;  /* 0x0000000816167c10 */ /* 0x000fe2000ffbe0ff */
[----:B------:R0:W-:Y:S01]  /*29630*/  STL [R1+0x10f8], R2 ;  /* 0x0010f80201007387 */ /* 0x0001e20000100800 */
[----:B------:R-:W-:Y:S01]  /*29640*/  IADD3.X R23, R23, UR5, RZ, P2, !PT ;  /* 0x0000000517177c10 */ /* 0x000fe200097fe4ff */
[----:B------:R-:W-:Y:S01]  /*29650*/  STL [R1+0x1100], R20 ;  /* 0x0011001401007387 */ /* 0x000fe20000100800 */
[----:B------:R-:W-:-:S02]  /*29660*/  IADD3 R16, P2, R16, UR8, RZ ;  /* 0x0000000810107c10 */ /* 0x000fc4000ff5e0ff */
[----:B---3--:R-:W-:Y:S01]  /*29670*/  IADD3.X R17, R17, UR5, RZ, P1, !PT ;  /* 0x0000000511117c10 */ /* 0x008fe20008ffe4ff */
[----:B0-----:R-:W2:Y:S01]  /*29680*/  LDL.LU R2, [R1+0x109c] ;  /* 0x00109c0001027983 */ /* 0x001ea20000300800 */
[----:B------:R-:W-:Y:S01]  /*29690*/  STL [R1+0x10d4], R21 ;  /* 0x0010d41501007387 */ /* 0x000fe20000100800 */
[----:B------:R-:W-:Y:S01]  /*296a0*/  IADD3 R18, P1, R18, UR8, RZ ;  /* 0x0000000812127c10 */ /* 0x000fe2000ff3e0ff */
[----:B------:R-:W-:Y:S01]  /*296b0*/  STL [R1+0x10cc], R22 ;  /* 0x0010cc1601007387 */ /* 0x000fe20000100800 */
[----:B------:R-:W-:Y:S01]  /*296c0*/  STL [R1+0x10f0], R23 ;  /* 0x0010f01701007387 */ /* 0x000fe20000100800 */
[----:B------:R-:W-:Y:S01]  /*296d0*/  IADD3.X R19, R19, UR5, RZ, P4, !PT ;  /* 0x0000000513137c10 */ /* 0x000fe2000a7fe4ff */
[----:B------:R-:W-:Y:S01]  /*296e0*/  STL [R1+0x10c4], R16 ;  /* 0x0010c41001007387 */ /* 0x000fe20000100800 */
[----:B------:R-:W-:Y:S01]  /*296f0*/  IADD3.X R28, R28, UR5, RZ, P3, !PT ;  /* 0x000000051c1c7c10 */ /* 0x000fe20009ffe4ff */
[----:B------:R-:W-:Y:S01]  /*29700*/  STL [R1+0x10e8], R17 ;  /* 0x0010e81101007387 */ /* 0x000fe20000100800 */
[----:B------:R-:W-:Y:S03]  /*29710*/  STL [R1+0x10bc], R18 ;  /* 0x0010bc1201007387 */ /* 0x000fe60000100800 */
[----:B------:R0:W-:Y:S01]  /*29720*/  STL [R1+0x10d8], R28 ;  /* 0x0010d81c01007387 */ /* 0x0001e20000100800 */
[----:B------:R-:W-:Y:S03]  /*29730*/  STL [R1+0x10e0], R19 ;  /* 0x0010e01301007387 */ /* 0x000fe60000100800 */
[----:B0-----:R-:W3:Y:S01]  /*29740*/  LDL.LU R28, [R1+0x10c0] ;  /* 0x0010c000011c7983 */ /* 0x001ee20000300800 */
[----:B------:R-:W-:-:S02]  /*29750*/  IADD3 R15, P4, R15, UR8, RZ ;  /* 0x000000080f0f7c10 */ /* 0x000fc4000ff9e0ff */
[----:B------:R-:W-:-:S03]  /*29760*/  IADD3 R14, P3, R14, UR8, RZ ;  /* 0x000000080e0e7c10 */ /* 0x000fc6000ff7e0ff */
[----:B------:R-:W-:Y:S01]  /*29770*/  STL [R1+0x10b4], R15 ;  /* 0x0010b40f01007387 */ /* 0x000fe20000100800 */
[----:B----4-:R-:W-:Y:S01]  /*29780*/  IADD3.X R12, R12, UR5, RZ, P6, !PT ;  /* 0x000000050c0c7c10 */ /* 0x010fe2000b7fe4ff */
[----:B------:R-:W-:-:S04]  /*29790*/  IADD3 R13, P6, R13, UR8, RZ ;  /* 0x000000080d0d7c10 */ /* 0x000fc8000ffde0ff */
[----:B------:R0:W-:Y:S04]  /*297a0*/  STL [R1+0x10d0], R12 ;  /* 0x0010d00c01007387 */ /* 0x0001e80000100800 */
[----:B0-----:R-:W4:Y:S01]  /*297b0*/  LDL.LU R12, [R1+0x1094] ;  /* 0x00109400010c7983 */ /* 0x001f220000300800 */
[----:B------:R-:W-:Y:S02]  /*297c0*/  STL [R1+0x10ac], R14 ;  /* 0x0010ac0e01007387 */ /* 0x000fe40000100800 */
[----:B------:R-:W4:Y:S01]  /*297d0*/  LDL.LU R6, [R1+0x10b8] ;  /* 0x0010b80001067983 */ /* 0x000f220000300800 */
[----:B------:R-:W-:Y:S01]  /*297e0*/  IADD3.X R29, R29, UR5, RZ, P5, !PT ;  /* 0x000000051d1d7c10 */ /* 0x000fe2000affe4ff */
[----:B------:R-:W4:Y:S01]  /*297f0*/  LDL.LU R5, [R1+0x108c] ;  /* 0x00108c0001057983 */ /* 0x000f220000300800 */
        /* <DEDUP_REMOVED lines=26> */
[----:B------:R-:W2:Y:S01]  /*299a0*/  LDL.LU R14, [R1+0x1058] ;  /* 0x00105800010e7983 */ /* 0x000ea20000300800 */
[----:B---3--:R-:W-:-:S05]  /*299b0*/  IADD3.X R28, R28, UR5, RZ, P2, !PT ;  /* 0x000000051c1c7c10 */ /* 0x008fca00097fe4ff */
[----:B------:R0:W-:Y:S04]  /*299c0*/  STL [R1+0x10c0], R28 ;  /* 0x0010c01c01007387 */ /* 0x0001e80000100800 */
[----:B0-----:R-:W3:Y:S01]  /*299d0*/  LDL.LU R28, [R1+0x102c] ;  /* 0x00102c00011c7983 */ /* 0x001ee20000300800 */
[----:B------:R-:W3:Y:S01]  /*299e0*/  LDL.LU R13, [R1+0x1050] ;  /* 0x00105000010d7983 */ /* 0x000ee20000300800 */
[----:B----4-:R-:W-:Y:S02]  /*299f0*/  IADD3 R12, P2, R12, UR8, RZ ;  /* 0x000000080c0c7c10 */ /* 0x010fe4000ff5e0ff */
[----:B------:R-:W-:Y:S02]  /*29a00*/  IADD3.X R6, R6, UR5, RZ, P1, !PT ;  /* 0x0000000506067c10 */ /* 0x000fe40008ffe4ff */
[----:B------:R-:W-:Y:S01]  /*29a10*/  IADD3 R5, P1, R5, UR8, RZ ;  /* 0x0000000805057c10 */ /* 0x000fe2000ff3e0ff */
[----:B------:R0:W-:Y:S01]  /*29a20*/  STL [R1+0x1094], R12 ;  /* 0x0010940c01007387 */ /* 0x0001e20000100800 */
[----:B------:R-:W-:-:S02]  /*29a30*/  IADD3.X R8, R8, UR5, RZ, P4, !PT ;  /* 0x0000000508087c10 */ /* 0x000fc4000a7fe4ff */
[----:B------:R-:W-:Y:S02]  /*29a40*/  IADD3 R9, P4, R9, UR8, RZ ;  /* 0x0000000809097c10 */ /* 0x000fe4000ff9e0ff */
[----:B------:R-:W-:Y:S01]  /*29a50*/  IADD3.X R10, R10, UR5, RZ, P3, !PT ;  /* 0x000000050a0a7c10 */ /* 0x000fe20009ffe4ff */
[----:B------:R-:W-:Y:S01]  /*29a60*/  IADD3 R11, P3, R11, UR8, RZ ;  /* 0x000000080b0b7c10 */ /* 0x000fe2000ff7e0ff */
[----:B------:R-:W-:Y:S01]  /*29a70*/  IADD3.X R24, R24, UR5, RZ, P6, !PT ;  /* 0x0000000518187c10 */ /* 0x000fe2000b7fe4ff */
[----:B0-----:R-:W4:Y:S01]  /*29a80*/  LDL.LU R12, [R1+0x1024] ;  /* 0x00102400010c7983 */ /* 0x001f220000300800 */
        /* <DEDUP_REMOVED lines=37> */
[----:B------:R-:W-:-:S02]  /*29ce0*/  IADD3 R2, P2, R2, UR8, RZ ;  /* 0x0000000802027c10 */ /* 0x000fc4000ff5e0ff */
[----:B------:R-:W-:Y:S01]  /*29cf0*/  IADD3.X R14, R14, UR5, RZ, P1, !PT ;  /* 0x000000050e0e7c10 */ /* 0x000fe20008ffe4ff */
[----:B------:R-:W-:Y:S02]  /*29d00*/  STL [R1+0x1068], R18 ;  /* 0x0010681201007387 */ /* 0x000fe40000100800 */
[----:B------:R0:W-:Y:S02]  /*29d10*/  STL [R1+0x1034], R2 ;  /* 0x0010340201007387 */ /* 0x0001e40000100800 */
[----:B------:R-:W-:Y:S01]  /*29d20*/  STL [R1+0x103c], R19 ;  /* 0x00103c1301007387 */ /* 0x000fe20000100800 */
[----:B0-----:R-:W2:Y:S01]  /*29d30*/  LDL.LU R2, [R1+0x101c] ;  /* 0x00101c0001027983 */ /* 0x001ea20000300800 */
[----:B------:R-:W-:Y:S01]  /*29d40*/  STL [R1+0x1060], R15 ;  /* 0x0010600f01007387 */ /* 0x000fe20000100800 */
[----:B---3--:R-:W-:-:S05]  /*29d50*/  IADD3 R28, P1, R28, UR8, RZ ;  /* 0x000000081c1c7c10 */ /* 0x008fca000ff3e0ff */
[----:B------:R0:W-:Y:S04]  /*29d60*/  STL [R1+0x102c], R28 ;  /* 0x00102c1c01007387 */ /* 0x0001e80000100800 */
[----:B0-----:R-:W3:Y:S01]  /*29d70*/  LDL.LU R28, [R1+0x1040] ;  /* 0x00104000011c7983 */ /* 0x001ee20000300800 */
[----:B------:R-:W-:Y:S01]  /*29d80*/  IADD3.X R13, R13, UR5, RZ, P4, !PT ;  /* 0x000000050d0d7c10 */ /* 0x000fe2000a7fe4ff */
[----:B------:R-:W-:Y:S02]  /*29d90*/  STL [R1+0x1058], R14 ;  /* 0x0010580e01007387 */ /* 0x000fe40000100800 */
[----:B------:R-:W3:Y:S01]  /*29da0*/  LDL.LU R6, [R1+0x1014] ;  /* 0x0010140001067983 */ /* 0x000ee20000300800 */
[----:B------:R-:W3:Y:S01]  /*29db0*/  LDL.LU R5, [R1+0x1038] ;  /* 0x0010380001057983 */ /* 0x000ee20000300800 */
[----:B------:R-:W-:Y:S02]  /*29dc0*/  STL [R1+0x1050], R13 ;  /* 0x0010500d01007387 */ /* 0x000fe40000100800 */
[----:B------:R-:W3:Y:S01]  /*29dd0*/  LDL.LU R8, [R1+0x100c] ;  /* 0x00100c0001087983 */ /* 0x000ee20000300800 */
[----:B----4-:R-:W-:-:S05]  /*29de0*/  IADD3 R12, P4, R12, UR8, RZ ;  /* 0x000000080c0c7c10 */ /* 0x010fca000ff9e0ff */
        /* <DEDUP_REMOVED lines=32> */
[----:B------:R-:W-:Y:S02]  /*29ff0*/  IADD3 R6, P6, R6, UR8, RZ ;  /* 0x0000000806067c10 */ /* 0x000fe4000ffde0ff */
[----:B------:R-:W-:Y:S01]  /*2a000*/  IADD3.X R5, R5, UR5, RZ, P5, !PT ;  /* 0x0000000505057c10 */ /* 0x000fe2000affe4ff */
[----:B------:R-:W-:Y:S01]  /*2a010*/  IADD3 R8, P5, R8, UR8, RZ ;  /* 0x0000000808087c10 */ /* 0x000fe2000ffbe0ff */
[----:B----4-:R-:W-:Y:S01]  /*2a020*/  IADD3.X R9, R9, UR5, RZ, P2, !PT ;  /* 0x0000000509097c10 */ /* 0x010fe200097fe4ff */
        /* <DEDUP_REMOVED lines=32> */
[----:B------:R-:W-:Y:S01]  /*2a230*/  IADD3.X R19, R19, UR5, RZ, P3, !PT ;  /* 0x0000000513137c10 */ /* 0x000fe20009ffe4ff */
[----:B0-----:R-:W4:Y:S01]  /*2a240*/  LDL.LU R12, [R1+0xfa4] ;  /* 0x000fa400010c7983 */ /* 0x001f220000300800 */
[----:B------:R-:W-:Y:S02]  /*2a250*/  STL [R1+0xfdc], R21 ;  /* 0x000fdc1501007387 */ /* 0x000fe40000100800 */
[----:B------:R-:W-:Y:S02]  /*2a260*/  STL [R1+0xfd4], R22 ;  /* 0x000fd41601007387 */ /* 0x000fe40000100800 */
[----:B------:R-:W-:Y:S01]  /*2a270*/  STL [R1+0xff8], R23 ;  /* 0x000ff81701007387 */ /* 0x000fe20000100800 */
[----:B------:R-:W-:Y:S01]  /*2a280*/  IADD3.X R29, R29, UR5, RZ, P6, !PT ;  /* 0x000000051d1d7c10 */ /* 0x000fe2000b7fe4ff */
[----:B------:R-:W-:Y:S01]  /*2a290*/  STL [R1+0xfcc], R16 ;  /* 0x000fcc1001007387 */ /* 0x000fe20000100800 */
[----:B------:R-:W-:Y:S01]  /*2a2a0*/  IADD3 R15, P3, R15, UR8, RZ ;  /* 0x000000080f0f7c10 */ /* 0x000fe2000ff7e0ff */
[----:B------:R-:W-:Y:S02]  /*2a2b0*/  STL [R1+0xff0], R17 ;  /* 0x000ff01101007387 */ /* 0x000fe40000100800 */
[----:B------:R-:W-:Y:S01]  /*2a2c0*/  STL [R1+0xfc4], R18 ;  /* 0x000fc41201007387 */ /* 0x000fe20000100800 */
[----:B------:R0:W-:Y:S01]  /*2a2d0*/  STL [R1+0xfe0], R29 ;  /* 0x000fe01d01007387 */ /* 0x0001e20000100800 */
[----:B------:R-:W-:Y:S01]  /*2a2e0*/  STL [R1+0xfe8], R19 ;  /* 0x000fe81301007387 */ /* 0x000fe20000100800 */
[----:B------:R-:W-:-:S02]  /*2a2f0*/  IADD3 R14, P6, R14, UR8, RZ ;  /* 0x000000080e0e7c10 */ /* 0x000fc4000ffde0ff */
[----:B0-----:R-:W4:Y:S01]  /*2a300*/  LDL.LU R29, [R1+0xfc8] ;  /* 0x000fc800011d7983 */ /* 0x001f220000300800 */
[----:B------:R-:W-:Y:S01]  /*2a310*/  STL [R1+0xfbc], R15 ;  /* 0x000fbc0f01007387 */ /* 0x000fe20000100800 */
[----:B--2---:R-:W-:-:S05]  /*2a320*/  IADD3.X R2, R2, UR5, RZ, P5, !PT ;  /* 0x0000000502027c10 */ /* 0x004fca000affe4ff */
[----:B------:R0:W-:Y:S04]  /*2a330*/  STL [R1+0xfd8], R2 ;  /* 0x000fd80201007387 */ /* 0x0001e80000100800 */
[----:B0-----:R-:W2:Y:S01]  /*2a340*/  LDL.LU R2, [R1+0xf9c] ;  /* 0x000f9c0001027983 */ /* 0x001ea20000300800 */
[----:B------:R-:W-:Y:S01]  /*2a350*/  STL [R1+0xfb4], R14 ;  /* 0x000fb40e01007387 */ /* 0x000fe20000100800 */
[----:B---3--:R-:W-:-:S05]  /*2a360*/  IADD3.X R28, R28, UR5, RZ, P2, !PT ;  /* 0x000000051c1c7c10 */ /* 0x008fca00097fe4ff */
[----:B------:R0:W-:Y:S04]  /*2a370*/  STL [R1+0xfd0], R28 ;  /* 0x000fd01c01007387 */ /* 0x0001e80000100800 */
[----:B0-----:R-:W3:Y:S01]  /*2a380*/  LDL.LU R28, [R1+0xfc0] ;  /* 0x000fc000011c7983 */ /* 0x001ee20000300800 */
[----:B------:R-:W-:-:S05]  /*2a390*/  IADD3 R13, P5, R13, UR8, RZ ;  /* 0x000000080d0d7c10 */ /* 0x000fca000ffbe0ff */
[----:B------:R0:W-:Y:S01]  /*2a3a0*/  STL [R1+0xfac], R13 ;  /* 0x000fac0d01007387 */ /* 0x0001e20000100800 */
        /* <DEDUP_REMOVED lines=25> */
[----:B0-----:R-:W4:Y:S01]  /*2a540*/  LDL.LU R13, [R1+0xf60] ;  /* 0x000f6000010d7983 */ /* 0x001f220000300800 */
[----:B-1----:R-:W4:Y:S01]  /*2a550*/  LDL.LU R12, [R1+0xf34] ;  /* 0x000f3400010c7983 */ /* 0x002f220000300800 */
[----:B------:R-:W-:-:S05]  /*2a560*/  IADD3.X R29, R29, UR5, RZ, P1, !PT ;  /* 0x000000051d1d7c10 */ /* 0x000fca0008ffe4ff */
[----:B------:R0:W-:Y:S04]  /*2a570*/  STL [R1+0xfc8], R29 ;  /* 0x000fc81d01007387 */ /* 0x0001e80000100800 */
[----:B0-----:R-:W4:Y:S01]  /*2a580*/  LDL.LU R29, [R1+0xf58] ;  /* 0x000f5800011d7983 */ /* 0x001f220000300800 */
[----:B--2---:R-:W-:-:S05]  /*2a590*/  IADD3 R2, P1, R2, UR8, RZ ;  /* 0x0000000802027c10 */ /* 0x004fca000ff3e0ff */
[----:B------:R0:W-:Y:S04]  /*2a5a0*/  STL [R1+0xf9c], R2 ;  /* 0x000f9c0201007387 */ /* 0x0001e80000100800 */
[----:B0-----:R-:W2:Y:S01]  /*2a5b0*/  LDL.LU R2, [R1+0xf2c] ;  /* 0x000f2c0001027983 */ /* 0x001ea20000300800 */
[----:B---3--:R-:W-:-:S05]  /*2a5c0*/  IADD3.X R28, R28, UR5, RZ, P4, !PT ;  /* 0x000000051c1c7c10 */ /* 0x008fca000a7fe4ff */
[----:B------:R0:W-:Y:S04]  /*2a5d0*/  STL [R1+0xfc0], R28 ;  /* 0x000fc01c01007387 */ /* 0x0001e80000100800 */
[----:B0-----:R-:W3:Y:S01]  /*2a5e0*/  LDL.LU R28, [R1+0x12f8] ;  /* 0x0012f800011c7983 */ /* 0x001ee20000300800 */
[----:B------:R-:W-:Y:S02]  /*2a5f0*/  IADD3 R6, P4, R6, UR8, RZ ;  /* 0x0000000806067c10 */ /* 0x000fe4000ff9e0ff */
        /* <DEDUP_REMOVED lines=30> */
[----:B------:R-:W-:-:S02]  /*2a7e0*/  IADD3.X R23, R23, UR5, RZ, P5, !PT ;  /* 0x0000000517177c10 */ /* 0x000fc4000affe4ff */
[----:B----4-:R-:W-:Y:S02]  /*2a7f0*/  IADD3 R16, P5, R16, UR8, RZ ;  /* 0x0000000810107c10 */ /* 0x010fe4000ffbe0ff */
[----:B------:R-:W-:Y:S01]  /*2a800*/  IADD3.X R18, R18, UR5, RZ, P2, !PT ;  /* 0x0000000512127c10 */ /* 0x000fe200097fe4ff */
[----:B------:R-:W-:Y:S01]  /*2a810*/  IADD3 R19, P2, R19, UR8, RZ ;  /* 0x0000000813137c10 */ /* 0x000fe2000ff5e0ff */
[----:B0-----:R-:W2:Y:S01]  /*2a820*/  LDL.LU R17, [R1+0xf24] ;  /* 0x000f240001117983 */ /* 0x001ea20000300800 */
[----:B------:R-:W-:Y:S02]  /*2a830*/  STL [R1+0xf88], R20 ;  /* 0x000f881401007387 */ /* 0x000fe40000100800 */
[----:B------:R-:W-:Y:S02]  /*2a840*/  STL [R1+0xf80], R21 ;  /* 0x000f801501007387 */ /* 0x000fe40000100800 */
[----:B------:R-:W-:Y:S01]  /*2a850*/  STL [R1+0xf54], R22 ;  /* 0x000f541601007387 */ /* 0x000fe20000100800 */
[----:B------:R-:W-:Y:S01]  /*2a860*/  STL [R1+0xf78], R23 ;  /* 0x000f781701007387 */ /* 0x000fe20000100800 */
[----:B------:R-:W-:Y:S01]  /*2a870*/  IADD3.X R15, R15, UR5, RZ, P1, !PT ;  /* 0x000000050f0f7c10 */ /* 0x000fe20008ffe4ff */
[----:B------:R-:W-:Y:S01]  /*2a880*/  STL [R1+0xf4c], R16 ;  /* 0x000f4c1001007387 */ /* 0x000fe20000100800 */
[----:B------:R-:W-:Y:S01]  /*2a890*/  IADD3 R14, P1, R14, UR8, RZ ;  /* 0x000000080e0e7c10 */ /* 0x000fe2000ff3e0ff */
[----:B------:R0:W-:Y:S01]  /*2a8a0*/  STL [R1+0xf70], R18 ;  /* 0x000f701201007387 */ /* 0x0001e20000100800 */
[----:B------:R-:W-:Y:S01]  /*2a8b0*/  IADD3.X R13, R13, UR5, RZ, P4, !PT ;  /* 0x000000050d0d7c10 */ /* 0x000fe2000a7fe4ff */
[----:B------:R-:W-:Y:S01]  /*2a8c0*/  IADD3 R12, P4, R12, UR8, RZ ;  /* 0x000000080c0c7c10 */ /* 0x000fe2000ff9e0ff */
[----:B------:R-:W-:Y:S01]  /*2a8d0*/  IADD3.X R29, R29, UR5, RZ, P3, !PT ;  /* 0x000000051d1d7c10 */ /* 0x000fe20009ffe4ff */
[----:B0-----:R-:W2:Y:S01]  /*2a8e0*/  LDL.LU R18, [R1+0xf48] ;  /* 0x000f480001127983 */ /* 0x001ea20000300800 */
[----:B------:R0:W-:Y:S02]  /*2a8f0*/  STL [R1+0xf44], R19 ;  /* 0x000f441301007387 */ /* 0x0001e40000100800 */
[----:B------:R1:W-:Y:S02]  /*2a900*/  STL [R1+0xf68], R15 ;  /* 0x000f680f01007387 */ /* 0x0003e40000100800 */
[----:B------:R1:W-:Y:S01]  /*2a910*/  STL [R1+0xf3c], R14 ;  /* 0x000f3c0e01007387 */ /* 0x0003e20000100800 */
[----:B0-----:R-:W2:Y:S01]  /*2a920*/  LDL.LU R19, [R1+0xf1c] ;  /* 0x000f1c0001137983 */ /* 0x001ea20000300800 */
[----:B------:R0:W-:Y:S02]  /*2a930*/  STL [R1+0xf60], R13 ;  /* 0x000f600d01007387 */ /* 0x0001e40000100800 */
[----:B------:R0:W-:Y:S02]  /*2a940*/  STL [R1+0xf34], R12 ;  /* 0x000f340c01007387 */ /* 0x0001e40000100800 */
[----:B------:R-:W2:Y:S01]  /*2a950*/  LDL.LU R5, [R1+0xf40] ;  /* 0x000f400001057983 */ /* 0x000ea20000300800 */
[----:B------:R0:W-:Y:S01]  /*2a960*/  STL [R1+0xf58], R29 ;  /* 0x000f581d01007387 */ /* 0x0001e20000100800 */
[----:B------:R-:W2:Y:S02]  /*2a970*/  LDL.LU R6, [R1+0xf14] ;  /* 0x000f140001067983 */ /* 0x000ea40000300800 */
[----:B--2---:R-:W-:-:S05]  /*2a980*/  IADD3 R2, P3, R2, UR8, RZ ;  /* 0x0000000802027c10 */ /* 0x004fca000ff7e0ff */
[----:B------:R2:W-:Y:S01]  /*2a990*/  STL [R1+0xf2c], R2 ;  /* 0x000f2c0201007387 */ /* 0x0005e20000100800 */
[----:B------:R-:W4:Y:S01]  /*2a9a0*/  LDL.LU R3, [R1+0xf38] ;  /* 0x000f380001037983 */ /* 0x000f220000300800 */
[----:B---3--:R-:W-:-:S05]  /*2a9b0*/  IADD3.X R28, R28, UR5, RZ, P6, !PT ;  /* 0x000000051c1c7c10 */ /* 0x008fca000b7fe4ff */
[----:B------:R3:W-:Y:S01]  /*2a9c0*/  STL [R1+0xf50], R28 ;  /* 0x000f501c01007387 */ /* 0x0007e20000100800 */
[----:B------:R-:W4:Y:S02]  /*2a9d0*/  LDL.LU R4, [R1+0xf0c] ;  /* 0x000f0c0001047983 */ /* 0x000f240000300800 */
[----:B-1----:R-:W4:Y:S02]  /*2a9e0*/  LDL.LU R15, [R1+0xf30] ;  /* 0x000f3000010f7983 */ /* 0x002f240000300800 */
[----:B------:R-:W4:Y:S01]  /*2a9f0*/  LDL.LU R14, [R1+0xf04] ;  /* 0x000f0400010e7983 */ /* 0x000f220000300800 */
[----:B0-----:R-:W4:Y:S01]  /*2aa00*/  LDL.LU R13, [R1+0xf28] ;  /* 0x000f2800010d7983 */ /* 0x001f220000300800 */
[----:B------:R-:W4:Y:S02]  /*2aa10*/  LDL.LU R12, [R1+0xefc] ;  /* 0x000efc00010c7983 */ /* 0x000f240000300800 */
[----:B------:R-:W4:Y:S02]  /*2aa20*/  LDL.LU R29, [R1+0xf20] ;  /* 0x000f2000011d7983 */ /* 0x000f240000300800 */
[----:B--2---:R-:W2:Y:S01]  /*2aa30*/  LDL.LU R2, [R1+0xef4] ;  /* 0x000ef40001027983 */ /* 0x004ea20000300800 */
[----:B---3--:R-:W3:Y:S01]  /*2aa40*/  LDL.LU R28, [R1+0xf18] ;  /* 0x000f1800011c7983 */ /* 0x008ee20000300800 */
[----:B------:R-:W3:Y:S02]  /*2aa50*/  LDL.LU R8, [R1+0xeec] ;  /* 0x000eec0001087983 */ /* 0x000ee40000300800 */
[----:B------:R-:W3:Y:S02]  /*2aa60*/  LDL.LU R9, [R1+0xf10] ;  /* 0x000f100001097983 */ /* 0x000ee40000300800 */
[----:B------:R-:W3:Y:S01]  /*2aa70*/  LDL.LU R10, [R1+0xee4] ;  /* 0x000ee400010a7983 */ /* 0x000ee20000300800 */
[----:B------:R-:W3:Y:S01]  /*2aa80*/  LDL.LU R11, [R1+0xf08] ;  /* 0x000f0800010b7983 */ /* 0x000ee20000300800 */
[----:B------:R-:W3:Y:S02]  /*2aa90*/  LDL.LU R24, [R1+0xf00] ;  /* 0x000f000001187983 */ /* 0x000ee40000300800 */
[----:B------:R-:W3:Y:S02]  /*2aaa0*/  LDL.LU R25, [R1+0xed4] ;  /* 0x000ed40001197983 */ /* 0x000ee40000300800 */
[----:B------:R-:W3:Y:S01]  /*2aab0*/  LDL.LU R26, [R1+0xef8] ;  /* 0x000ef800011a7983 */ /* 0x000ee20000300800 */
        /* <DEDUP_REMOVED lines=9> */
[----:B------:R-:W-:-:S05]  /*2ab50*/  IADD3.X R18, R18, UR5, RZ, P5, !PT ;  /* 0x0000000512127c10 */ /* 0x000fca000affe4ff */
[----:B------:R1:W-:Y:S01]  /*2ab60*/  STL [R1+0xf48], R18 ;  /* 0x000f481201007387 */ /* 0x0003e20000100800 */
[----:B0-----:R-:W3:Y:S01]  /*2ab70*/  LDL.LU R17, [R1+0xec8] ;  /* 0x000ec80001117983 */ /* 0x001ee20000300800 */
[----:B------:R-:W-:Y:S02]  /*2ab80*/  IADD3 R19, P5, R19, UR8, RZ ;  /* 0x0000000813137c10 */ /* 0x000fe4000ffbe0ff */
[----:B------:R-:W-:Y:S01]  /*2ab90*/  IADD3.X R5, R5, UR5, RZ, P2, !PT ;  /* 0x0000000505057c10 */ /* 0x000fe200097fe4ff */
[----:B-1----:R-:W3:Y:S01]  /*2aba0*/  LDL.LU R18, [R1+0xec0] ;  /* 0x000ec00001127983 */ /* 0x002ee20000300800 */
[----:B------:R-:W-:Y:S01]  /*2abb0*/  IADD3 R6, P2, R6, UR8, RZ ;  /* 0x0000000806067c10 */ /* 0x000fe2000ff5e0ff */
[----:B------:R0:W-:Y:S02]  /*2abc0*/  STL [R1+0xf1c], R19 ;  /* 0x000f1c1301007387 */ /* 0x0001e40000100800 */
[----:B0-----:R-:W3:Y:S01]  /*2abd0*/  LDL.LU R19, [R1+0xeb8] ;  /* 0x000eb80001137983 */ /* 0x001ee20000300800 */
[----:B------:R0:W-:Y:S03]  /*2abe0*/  STL [R1+0xf40], R5 ;  /* 0x000f400501007387 */ /* 0x0001e60000100800 */
[----:B0-----:R0:W5:Y:S01]  /*2abf0*/  LDL.LU R5, [R1+0x12f4] ;  /* 0x0012f40001057983 */ /* 0x0011620000300800 */
[----:B------:R1:W-:Y:S03]  /*2ac00*/  STL [R1+0xf14], R6 ;  /* 0x000f140601007387 */ /* 0x0003e60000100800 */
[----:B-1----:R0:W5:Y:S01]  /*2ac10*/  LDL.LU R6, [R1+0x12f0] ;  /* 0x0012f00001067983 */ /* 0x0021620000300800 */
[----:B----4-:R-:W-:-:S05]  /*2ac20*/  IADD3.X R3, R3, UR5, RZ, P1, !PT ;  /* 0x0000000503037c10 */ /* 0x010fca0008ffe4ff */
[----:B------:R1:W-:Y:S04]  /*2ac30*/  STL [R1+0xf38], R3 ;  /* 0x000f380301007387 */ /* 0x0003e80000100800 */
[----:B-1----:R-:W4:Y:S01]  /*2ac40*/  LDL.LU R3, [R1+0x12ec] ;  /* 0x0012ec0001037983 */ /* 0x002f220000300800 */
[----:B------:R-:W-:Y:S02]  /*2ac50*/  IADD3 R4, P1, R4, UR8, RZ ;  /* 0x0000000804047c10 */ /* 0x000fe4000ff3e0ff */
[----:B------:R-:W-:Y:S01]  /*2ac60*/  IADD3.X R15, R15, UR5, RZ, P4, !PT ;  /* 0x000000050f0f7c10 */ /* 0x000fe2000a7fe4ff */
[----:B------:R-:W-:Y:S01]  /*2ac70*/  IADD3 R14, P4, R14, UR8, RZ ;  /* 0x000000080e0e7c10 */ /* 0x000fe2000ff9e0ff */
[----:B------:R-:W-:Y:S01]  /*2ac80*/  IADD3.X R13, R13, UR5, RZ, P3, !PT ;  /* 0x000000050d0d7c10 */ /* 0x000fe20009ffe4ff */
[----:B------:R1:W-:Y:S01]  /*2ac90*/  STL [R1+0xf0c], R4 ;  /* 0x000f0c0401007387 */ /* 0x0003e20000100800 */
[----:B------:R-:W-:-:S02]  /*2aca0*/  IADD3 R12, P3, R12, UR8, RZ ;  /* 0x000000080c0c7c10 */ /* 0x000fc4000ff7e0ff */
[----:B------:R-:W-:Y:S01]  /*2acb0*/  IADD3.X R29, R29, UR5, RZ, P6, !PT ;  /* 0x000000051d1d7c10 */ /* 0x000fe2000b7fe4ff */
[----:B--2---:R-:W-:Y:S01]  /*2acc0*/  IADD3 R2, P6, R2, UR8, RZ ;  /* 0x0000000802027c10 */ /* 0x004fe2000ffde0ff */
[----:B-1----:R-:W2:Y:S01]  /*2acd0*/  LDL.LU R4, [R1+0x12e8] ;  /* 0x0012e80001047983 */ /* 0x002ea20000300800 */
[----:B------:R1:W-:Y:S01]  /*2ace0*/  STL [R1+0xf30], R15 ;  /* 0x000f300f01007387 */ /* 0x0003e20000100800 */
[----:B---3--:R-:W-:Y:S02]  /*2acf0*/  IADD3.X R28, R28, UR5, RZ, P5, !PT ;  /* 0x000000051c1c7c10 */ /* 0x008fe4000affe4ff */
[----:B-1----:R0:W5:Y:S01]  /*2ad00*/  LDL.LU R15, [R1+0x12e4] ;  /* 0x0012e400010f7983 */ /* 0x0021620000300800 */
[----:B------:R1:W-:Y:S03]  /*2ad10*/  STL [R1+0xf04], R14 ;  /* 0x000f040e01007387 */ /* 0x0003e60000100800 */
        /* <DEDUP_REMOVED lines=8> */
[----:B-1----:R-:W3:Y:S01]  /*2ada0*/  LDL.LU R2, [R1+0x12d0] ;  /* 0x0012d00001027983 */ /* 0x002ee20000300800 */
[----:B------:R1:W-:Y:S03]  /*2adb0*/  STL [R1+0xf18], R28 ;  /* 0x000f181c01007387 */ /* 0x0003e60000100800 */
[----:B-1----:R-:W2:Y:S01]  /*2adc0*/  LDL.LU R28, [R1+0x12cc] ;  /* 0x0012cc00011c7983 */ /* 0x002ea20000300800 */
[----:B------:R-:W-:-:S02]  /*2add0*/  IADD3 R8, P5, R8, UR8, RZ ;  /* 0x0000000808087c10 */ /* 0x000fc4000ffbe0ff */
[----:B------:R-:W-:Y:S02]  /*2ade0*/  IADD3.X R9, R9, UR5, RZ, P2, !PT ;  /* 0x0000000509097c10 */ /* 0x000fe400097fe4ff */
[----:B------:R-:W-:Y:S01]  /*2adf0*/  IADD3.X R11, R11, UR5, RZ, P1, !PT ;  /* 0x000000050b0b7c10 */ /* 0x000fe20008ffe4ff */
[----:B------:R-:W-:Y:S01]  /*2ae00*/  IADD3 R10, P2, R10, UR8, RZ ;  /* 0x000000080a0a7c10 */ /* 0x000fe2000ff5e0ff */
[----:B------:R-:W-:Y:S01]  /*2ae10*/  STL [R1+0xeec], R8 ;  /* 0x000eec0801007387 */ /* 0x000fe20000100800 */
[----:B------:R-:W-:Y:S01]  /*2ae20*/  STL [R1+0xf10], R9 ;  /* 0x000f100901007387 */ /* 0x000fe20000100800 */
[----:B--2---:R-:W-:-:S05]  /*2ae30*/  IADD3 R28, P1, R28, UR8, RZ ;  /* 0x000000081c1c7c10 */ /* 0x004fca000ff3e0ff */
[----:B------:R1:W-:Y:S01]  /*2ae40*/  STL [R1+0xedc], R28 ;  /* 0x000edc1c01007387 */ /* 0x0003e20000100800 */
[----:B------:R-:W-:Y:S03]  /*2ae50*/  STL [R1+0xee4], R10 ;  /* 0x000ee40a01007387 */ /* 0x000fe60000100800 */
[----:B-1----:R-:W2:Y:S01]  /*2ae60*/  LDL.LU R28, [R1+0x12c8] ;  /* 0x0012c800011c7983 */ /* 0x002ea20000300800 */
        /* <DEDUP_REMOVED lines=9> */
[----:B------:R-:W-:Y:S01]  /*2af00*/  STL [R1+0xef8], R26 ;  /* 0x000ef81a01007387 */ /* 0x000fe20000100800 */
[----:B------:R-:W-:Y:S01]  /*2af10*/  IADD3.X R21, R21, UR5, RZ, P5, !PT ;  /* 0x0000000515157c10 */ /* 0x000fe2000affe4ff */
[----:B------:R-:W-:Y:S01]  /*2af20*/  STL [R1+0xecc], R27 ;  /* 0x000ecc1b01007387 */ /* 0x000fe20000100800 */
[----:B------:R-:W-:Y:S01]  /*2af30*/  STL [R1+0xef0], R7 ;  /* 0x000ef00701007387 */ /* 0x000fe20000100800 */
[----:B------:R-:W-:Y:S01]  /*2af40*/  STL [R1+0xec4], R20 ;  /* 0x000ec41401007387 */ /* 0x000fe20000100800 */
[----:B--2---:R-:W-:-:S05]  /*2af50*/  IADD3.X R28, R28, UR5, RZ, P2, !PT ;  /* 0x000000051c1c7c10 */ /* 0x004fca00097fe4ff */
[----:B------:R1:W-:Y:S01]  /*2af60*/  STL [R1+0xee0], R28 ;  /* 0x000ee01c01007387 */ /* 0x0003e20000100800 */
[----:B------:R-:W-:Y:S03]  /*2af70*/  STL [R1+0xee8], R21 ;  /* 0x000ee81501007387 */ /* 0x000fe60000100800 */
[----:B-1----:R-:W2:Y:S01]  /*2af80*/  LDL.LU R28, [R1+0x12c4] ;  /* 0x0012c400011c7983 */ /* 0x002ea20000300800 */
[----:B------:R-:W-:Y:S02]  /*2af90*/  IADD3 R22, P5, R22, UR8, RZ ;  /* 0x0000000816167c10 */ /* 0x000fe4000ffbe0ff */
[----:B---3--:R-:W-:Y:S02]  /*2afa0*/  IADD3.X R2, R2, UR5, RZ, P4, !PT ;  /* 0x0000000502027c10 */ /* 0x008fe4000a7fe4ff */
[----:B------:R-:W-:Y:S02]  /*2afb0*/  IADD3 R23, P2, R23, UR8, RZ ;  /* 0x0000000817177c10 */ /* 0x000fe4000ff5e0ff */
[----:B------:R-:W-:-:S02]  /*2afc0*/  IADD3.X R16, R16, UR5, RZ, P1, !PT ;  /* 0x0000000510107c10 */ /* 0x000fc40008ffe4ff */
[----:B------:R-:W-:Y:S01]  /*2afd0*/  IADD3.X R17, R17, UR5, RZ, P3, !PT ;  /* 0x0000000511117c10 */ /* 0x000fe20009ffe4ff */
[----:B------:R-:W-:Y:S01]  /*2afe0*/  STL [R1+0xebc], R22 ;  /* 0x000ebc1601007387 */ /* 0x000fe20000100800 */
[----:B------:R1:W-:Y:S01]  /*2aff0*/  STL [R1+0xed0], R2 ;  /* 0x000ed00201007387 */ /* 0x0003e20000100800 */
[----:B------:R-:W-:Y:S01]  /*2b000*/  IADD3.X R18, R18, UR5, RZ, P6, !PT ;  /* 0x0000000512127c10 */ /* 0x000fe2000b7fe4ff */
[----:B------:R-:W-:Y:S01]  /*2b010*/  STL [R1+0xeb4], R23 ;  /* 0x000eb41701007387 */ /* 0x000fe20000100800 */
[----:B------:R-:W-:Y:S01]  /*2b020*/  STL [R1+0xed8], R16 ;  /* 0x000ed81001007387 */ /* 0x000fe20000100800 */
[----:B------:R-:W-:Y:S01]  /*2b030*/  IADD3.X R19, R19, UR5, RZ, P5, !PT ;  /* 0x0000000513137c10 */ /* 0x000fe2000affe4ff */
[----:B------:R-:W-:Y:S02]  /*2b040*/  STL [R1+0xec8], R17 ;  /* 0x000ec81101007387 */ /* 0x000fe40000100800 */
[----:B------:R-:W-:Y:S01]  /*2b050*/  IMAD.MOV.U32 R8, RZ, RZ, R4 ;  /* 0x000000ffff087224 */ /* 0x000fe200078e0004 */
[----:B-1----:R-:W1:Y:S01]  /*2b060*/  S2R R2, SR_TID.X ;  /* 0x0000000000027919 */ /* 0x002e620000002100 */
[----:B----4-:R-:W-:Y:S01]  /*2b070*/  IMAD.MOV.U32 R9, RZ, RZ, R3 ;  /* 0x000000ffff097224 */ /* 0x010fe200078e0003 */
[----:B-1----:R-:W-:-:S05]  /*2b080*/  LOP3.LUT R2, R2, 0x3f, RZ, 0xc0, !PT ;  /* 0x0000003f02027812 */ /* 0x002fca00078ec0ff */
[----:B------:R-:W-:Y:S01]  /*2b090*/  IMAD.SHL.U32 R2, R2, 0x2, RZ ;  /* 0x0000000202027824 */ /* 0x000fe200078e00ff */
[----:B--2---:R-:W-:-:S05]  /*2b0a0*/  IADD3.X R28, R28, UR5, RZ, P2, !PT ;  /* 0x000000051c1c7c10 */ /* 0x004fca00097fe4ff */
[----:B------:R1:W-:Y:S01]  /*2b0b0*/  STL [R1+0xeb0], R28 ;  /* 0x000eb01c01007387 */ /* 0x0003e20000100800 */
[----:B------:R0:W-:Y:S03]  /*2b0c0*/  STL [R1+0xec0], R18 ;  /* 0x000ec01201007387 */ /* 0x0001e60000100800 */
[----:B-1----:R0:W5:Y:S01]  /*2b0d0*/  LDL.LU R28, [R1+0x12c0] ;  /* 0x0012c000011c7983 */ /* 0x0021620000300800 */
[----:B------:R0:W-:Y:S02]  /*2b0e0*/  STL [R1+0xeb8], R19 ;  /* 0x000eb81301007387 */ /* 0x0001e40000100800 */
[----:B------:R0:W-:Y:S01]  /*2b0f0*/  STL.64 [R1+0xc88], R8 ;  /* 0x000c880801007387 */ /* 0x0001e20000100a00 */
[----:B------:R-:W-:Y:S01]  /*2b100*/  @!P0 CALL.REL.NOINC `(.L_x_1) ;  /* 0x0000001000008944 */ /* 0x000fe20003c00000 */
[----:B------:R-:W-:Y:S05]  /*2b110*/  BRA `(.L_x_2) ;  /* 0xfffe581000007947 */ /* 0x000fea000383ffff */
.L_x_1:
[----:B-----5:R-:W2:Y:S04]  /*2b120*/  LDL.LU R29, [R1+0x824] ;  /* 0x00082400011d7983 */ /* 0x020ea80000300800 */
[----:B--2---:R1:W-:Y:S04]  /*2b130*/  STL [R1+0x1698], R29 ;  /* 0x0016981d01007387 */ /* 0x0043e80000100800 */
[----:B-1----:R-:W2:Y:S04]  /*2b140*/  LDL.LU R29, [R1+0x83c] ;  /* 0x00083c00011d7983 */ /* 0x002ea80000300800 */
        /* <DEDUP_REMOVED lines=33> */
[----:B------:R-:W2:Y:S01]  /*2b360*/  LDL.LU R2, [R1+0x820] ;  /* 0x0008200001027983 */ /* 0x000ea20000300800 */
[----:B-1----:R-:W-:-:S03]  /*2b370*/  IMAD.MOV.U32 R29, RZ, RZ, R6 ;  /* 0x000000ffff1d7224 */ /* 0x002fc600078e0006 */
        /* <DEDUP_REMOVED lines=33> */
[----:B------:R-:W2:Y:S04]  /*2b590*/  LDL.LU R0, [R1+0x834] ;  /* 0x0008340001007983 */ /* 0x000ea80000300800 */
[----:B------:R-:W2:Y:S04]  /*2b5a0*/  LDL.LU R4, [R1+0x830] ;  /* 0x0008300001047983 */ /* 0x000ea80000300800 */
[----:B------:R-:W3:Y:S04]  /*2b5b0*/  LDL.LU R3, [R1+0x844] ;  /* 0x0008440001037983 */ /* 0x000ee80000300800 */
[----:B0-----:R-:W3:Y:S04]  /*2b5c0*/  LDL.LU R8, [R1+0x840] ;  /* 0x0008400001087983 */ /* 0x001ee80000300800 */
[----:B------:R-:W4:Y:S04]  /*2b5d0*/  LDL.LU R9, [R1+0x854] ;  /* 0x0008540001097983 */ /* 0x000f280000300800 */
[----:B------:R-:W4:Y:S04]  /*2b5e0*/  LDL.LU R10, [R1+0x850] ;  /* 0x00085000010a7983 */ /* 0x000f280000300800 */
[----:B------:R-:W2:Y:S01]  /*2b5f0*/  LDL.LU R11, [R1+0x89c] ;  /* 0x00089c00010b7983 */ /* 0x000ea20000300800 */
[----:B-1----:R-:W-:-:S03]  /*2b600*/  IMAD.MOV.U32 R2, RZ, RZ, R5 ;  /* 0x000000ffff027224 */ /* 0x002fc600078e0005 */
        /* <DEDUP_REMOVED lines=15> */
[----:B------:R0:W-:Y:S01]  /*2b700*/  STL [R1+0x12f0], R15 ;  /* 0x0012f00f01007387 */ /* 0x0001e20000100800 */
[----:B------:R-:W-:-:S03]  /*2b710*/  F2FP.BF16.PACK_AB R29, R2, R29 ;  /* 0x0000001d021d723e */ /* 0x000fc600000010ff */
        /* <DEDUP_REMOVED lines=9> */
[----:B------:R-:W2:Y:S04]  /*2b7b0*/  LDL.LU R2, [R1+0x1720] ;  /* 0x0017200001027983 */ /* 0x000ea80000300800 */
[----:B------:R0:W-:Y:S04]  /*2b7c0*/  STL [R1+0x87c], R29 ;  /* 0x00087c1d01007387 */ /* 0x0001e80000100800 */
[----:B0-----:R-:W2:Y:S02]  /*2b7d0*/  LDL.LU R29, [R1+0x171c] ;  /* 0x00171c00011d7983 */ /* 0x001ea40000300800 */
[----:B--2---:R-:W-:-:S02]  /*2b7e0*/  F2FP.BF16.PACK_AB R29, R2, R29 ;  /* 0x0000001d021d723e */ /* 0x004fc400000010ff */
        /* <DEDUP_REMOVED lines=65> */
[----:B------:R0:W-:Y:S02]  /*2bc00*/  STL [R1+0x788], R28 ;  /* 0x0007881c01007387 */ /* 0x0001e40000100800 */
[----:B0-----:R-:W-:Y:S02]  /*2bc10*/  F2FP.BF16.PACK_AB R28, R12, R13 ;  /* 0x0000000d0c1c723e */ /* 0x001fe400000010ff */
[----:B------:R-:W-:-:S03]  /*2bc20*/  F2FP.BF16.PACK_AB R13, R14, R15 ;  /* 0x0000000f0e0d723e */ /* 0x000fc600000010ff */
[----:B------:R-:W-:Y:S04]  /*2bc30*/  STL [R1+0x784], R28 ;  /* 0x0007841c01007387 */ /* 0x000fe80000100800 */
[----:B------:R-:W-:Y:S01]  /*2bc40*/  STL [R1+0x780], R13 ;  /* 0x0007800d01007387 */ /* 0x000fe20000100800 */
[----:B--2---:R-:W-:Y:S02]  /*2bc50*/  F2FP.BF16.PACK_AB R12, R29, R2 ;  /* 0x000000021d0c723e */ /* 0x004fe400000010ff */
[----:B------:R-:W-:Y:S02]  /*2bc60*/  F2FP.BF16.PACK_AB R2, R0, R4 ;  /* 0x000000040002723e */ /* 0x000fe400000010ff */
[----:B---3--:R-:W-:Y:S02]  /*2bc70*/  F2FP.BF16.PACK_AB R0, R3, R8 ;  /* 0x000000080300723e */ /* 0x008fe400000010ff */
[----:B----4-:R-:W-:Y:S01]  /*2bc80*/  F2FP.BF16.PACK_AB R3, R9, R10 ;  /* 0x0000000a0903723e */ /* 0x010fe200000010ff */
[----:B------:R-:W-:Y:S04]  /*2bc90*/  STL [R1+0x77c], R12 ;  /* 0x00077c0c01007387 */ /* 0x000fe80000100800 */
[----:B------:R0:W-:Y:S04]  /*2bca0*/  STL [R1+0x778], R2 ;  /* 0x0007780201007387 */ /* 0x0001e80000100800 */
[----:B------:R1:W-:Y:S04]  /*2bcb0*/  STL [R1+0x774], R0 ;  /* 0x0007740001007387 */ /* 0x0003e80000100800 */
[----:B------:R2:W-:Y:S01]  /*2bcc0*/  STL [R1+0x770], R3 ;  /* 0x0007700301007387 */ /* 0x0005e20000100800 */
[----:B0-----:R-:W-:-:S02]  /*2bcd0*/  F2FP.BF16.PACK_AB R2, R11, R24 ;  /* 0x000000180b02723e */ /* 0x001fc400000010ff */
[----:B-1----:R-:W-:-:S03]  /*2bce0*/  F2FP.BF16.PACK_AB R0, R25, R26 ;  /* 0x0000001a1900723e */ /* 0x002fc600000010ff */
[----:B------:R0:W-:Y:S01]  /*2bcf0*/  STL [R1+0x76c], R2 ;  /* 0x00076c0201007387 */ /* 0x0001e20000100800 */
[----:B--2---:R-:W-:-:S03]  /*2bd00*/  F2FP.BF16.PACK_AB R3, R27, R5 ;  /* 0x000000051b03723e */ /* 0x004fc600000010ff */
[----:B------:R1:W-:Y:S04]  /*2bd10*/  STL [R1+0x768], R0 ;  /* 0x0007680001007387 */ /* 0x0003e80000100800 */
[----:B------:R2:W-:Y:S01]  /*2bd20*/  STL [R1+0x764], R3 ;  /* 0x0007640301007387 */ /* 0x0005e20000100800 */
[----:B0-----:R-:W-:Y:S02]  /*2bd30*/  F2FP.BF16.PACK_AB R2, R6, R7 ;  /* 0x000000070602723e */ /* 0x001fe400000010ff */
[----:B-1----:R-:W-:-:S03]  /*2bd40*/  F2FP.BF16.PACK_AB R0, R20, R21 ;  /* 0x000000151400723e */ /* 0x002fc600000010ff */
[----:B------:R0:W-:Y:S01]  /*2bd50*/  STL [R1+0x760], R2 ;  /* 0x0007600201007387 */ /* 0x0001e20000100800 */
[----:B--2---:R-:W-:-:S03]  /*2bd60*/  F2FP.BF16.PACK_AB R3, R22, R23 ;  /* 0x000000171603723e */ /* 0x004fc600000010ff */
[----:B------:R1:W-:Y:S04]  /*2bd70*/  STL [R1+0x74c], R0 ;  /* 0x00074c0001007387 */ /* 0x0003e80000100800 */
[----:B------:R-:W-:Y:S04]  /*2bd80*/  STL [R1+0x748], R3 ;  /* 0x0007480301007387 */ /* 0x000fe80000100800 */
[----:B------:R-:W2:Y:S01]  /*2bd90*/  LDL.LU R28, [R1+0x718] ;  /* 0x00071800011c7983 */ /* 0x000ea20000300800 */
[----:B0-----:R-:W-:Y:S02]  /*2bda0*/  F2FP.BF16.PACK_AB R2, R16, R17 ;  /* 0x000000111002723e */ /* 0x001fe400000010ff */
[----:B-1----:R-:W-:-:S03]  /*2bdb0*/  F2FP.BF16.PACK_AB R0, R18, R19 ;  /* 0x000000131200723e */ /* 0x002fc600000010ff */
[----:B------:R-:W-:Y:S04]  /*2bdc0*/  STL [R1+0x744], R2 ;  /* 0x0007440201007387 */ /* 0x000fe80000100800 */
[----:B--2---:R0:W-:Y:S04]  /*2bdd0*/  STL [R1+0x1610], R28 ;  /* 0x0016101c01007387 */ /* 0x0041e80000100800 */
[----:B------:R-:W-:Y:S04]  /*2bde0*/  STL [R1+0x740], R0 ;  /* 0x0007400001007387 */ /* 0x000fe80000100800 */
[----:B0-----:R-:W2:Y:S04]  /*2bdf0*/  LDL.LU R28, [R1+0x6e8] ;  /* 0x0006e800011c7983 */ /* 0x001ea80000300800 */
[----:B--2---:R0:W-:Y:S04]  /*2be00*/  STL [R1+0x1618], R28 ;  /* 0x0016181c01007387 */ /* 0x0041e80000100800 */
        /* <DEDUP_REMOVED lines=31> */
[----:B------:R-:W3:Y:S04]  /*2c000*/  LDL.LU R12, [R1+0x72c] ;  /* 0x00072c00010c7983 */ /* 0x000ee80000300800 */
[----:B---3--:R0:W-:Y:S04]  /*2c010*/  STL [R1+0x160c], R12 ;  /* 0x00160c0c01007387 */ /* 0x0081e80000100800 */
[----:B0-----:R-:W3:Y:S04]  /*2c020*/  LDL.LU R12, [R1+0x71c] ;  /* 0x00071c00010c7983 */ /* 0x001ee80000300800 */
        /* <DEDUP_REMOVED lines=33> */
[----:B0-----:R-:W2:Y:S04]  /*2c240*/  LDL.LU R12, [R1+0x4bc] ;  /* 0x0004bc00010c7983 */ /* 0x001ea80000300800 */
[----:B------:R-:W3:Y:S04]  /*2c250*/  LDL.LU R13, [R1+0x728] ;  /* 0x00072800010d7983 */ /* 0x000ee80000300800 */
[----:B------:R-:W4:Y:S04]  /*2c260*/  LDL.LU R14, [R1+0x73c] ;  /* 0x00073c00010e7983 */ /* 0x000f280000300800 */
        /* <DEDUP_REMOVED lines=25> */
[----:B--2---:R-:W-:-:S03]  /*2c400*/  F2FP.BF16.PACK_AB R28, R12, R28 ;  /* 0x0000001c0c1c723e */ /* 0x004fc600000010ff */
        /* <DEDUP_REMOVED lines=68> */
[----:B------:R-:W3:Y:S04]  /*2c850*/  LDL.LU R12, [R1+0x160c] ;  /* 0x00160c00010c7983 */ /* 0x000ee80000300800 */
[----:B------:R3:W-:Y:S02]  /*2c860*/  STL [R1+0x668], R28 ;  /* 0x0006681c01007387 */ /* 0x0007e40000100800 */
[----:B---3--:R-:W-:Y:S02]  /*2c870*/  F2FP.BF16.PACK_AB R28, R12, R13 ;  /* 0x0000000d0c1c723e */ /* 0x008fe400000010ff */
[----:B----4-:R-:W-:Y:S02]  /*2c880*/  F2FP.BF16.PACK_AB R13, R14, R15 ;  /* 0x0000000f0e0d723e */ /* 0x010fe400000010ff */
[----:B------:R-:W-:-:S02]  /*2c890*/  F2FP.BF16.PACK_AB R12, R29, R2 ;  /* 0x000000021d0c723e */ /* 0x000fc400000010ff */
[----:B------:R-:W-:Y:S01]  /*2c8a0*/  F2FP.BF16.PACK_AB R2, R0, R4 ;  /* 0x000000040002723e */ /* 0x000fe200000010ff */
[----:B------:R-:W-:Y:S01]  /*2c8b0*/  STL [R1+0x664], R28 ;  /* 0x0006641c01007387 */ /* 0x000fe20000100800 */
[----:B------:R-:W-:Y:S02]  /*2c8c0*/  F2FP.BF16.PACK_AB R0, R3, R8 ;  /* 0x000000080300723e */ /* 0x000fe400000010ff */
[----:B------:R-:W-:Y:S01]  /*2c8d0*/  F2FP.BF16.PACK_AB R3, R9, R10 ;  /* 0x0000000a0903723e */ /* 0x000fe200000010ff */
[----:B------:R-:W-:Y:S04]  /*2c8e0*/  STL [R1+0x660], R13 ;  /* 0x0006600d01007387 */ /* 0x000fe80000100800 */
        /* <DEDUP_REMOVED lines=774> */
[----:B------:R-:W2:Y:S03]  /*2f950*/  LDL.LU R12, [R1+0x13ec] ;  /* 0x0013ec00010c7983 */ /* 0x000ea60000300800 */
[----:B------:R0:W-:Y:S02]  /*2f960*/  STL [R1+0xe0], R28 ;  /* 0x0000e01c01007387 */ /* 0x0001e40000100800 */
[----:B0-----:R-:W2:Y:S02]  /*2f970*/  LDL.LU R28, [R1+0x13e8] ;  /* 0x0013e800011c7983 */ /* 0x001ea40000300800 */
[----:B--2---:R-:W-:Y:S02]  /*2f980*/  F2FP.BF16.PACK_AB R28, R12, R28 ;  /* 0x0000001c0c1c723e */ /* 0x004fe400000010ff */
[----:B------:R-:W2:Y:S03]  /*2f990*/  LDL.LU R12, [R1+0x13e4] ;  /* 0x0013e400010c7983 */ /* 0x000ea60000300800 */
[----:B------:R0:W-:Y:S02]  /*2f9a0*/  STL [R1+0xdc], R28 ;  /* 0x0000dc1c01007387 */ /* 0x0001e40000100800 */
[----:B0-----:R-:W2:Y:S02]  /*2f9b0*/  LDL.LU R28, [R1+0x13e0] ;  /* 0x0013e000011c7983 */ /* 0x001ea40000300800 */
[----:B--2---:R-:W-:-:S02]  /*2f9c0*/  F2FP.BF16.PACK_AB R28, R12, R28 ;  /* 0x0000001c0c1c723e */ /* 0x004fc400000010ff */
[----:B------:R-:W3:Y:S03]  /*2f9d0*/  LDL.LU R12, [R1+0x13dc] ;  /* 0x0013dc00010c7983 */ /* 0x000ee60000300800 */
[----:B------:R3:W-:Y:S02]  /*2f9e0*/  STL [R1+0xd8], R28 ;  /* 0x0000d81c01007387 */ /* 0x0007e40000100800 */
[----:B---3--:R-:W-:Y:S01]  /*2f9f0*/  F2FP.BF16.PACK_AB R28, R12, R13 ;  /* 0x0000000d0c1c723e */ /* 0x008fe200000010ff */
[----:B----4-:R-:W-:Y:S01]  /*2fa00*/  F2FP.BF16.PACK_AB R13, R14, R15 ;  /* 0x0000000f0e0d723e */ /* 0x010fe200000010ff */
[----:B------:R-:W-:Y:S01]  /*2fa10*/  F2FP.BF16.PACK_AB R12, R29, R2 ;  /* 0x000000021d0c723e */ /* 0x000fe200000010ff */
[----:B------:R-:W-:Y:S01]  /*2fa20*/  F2FP.BF16.PACK_AB R2, R0, R4 ;  /* 0x000000040002723e */ /* 0x000fe200000010ff */
[----:B------:R-:W-:Y:S01]  /*2fa30*/  F2FP.BF16.PACK_AB R0, R3, R8 ;  /* 0x000000080300723e */ /* 0x000fe200000010ff */
[----:B------:R-:W-:Y:S01]  /*2fa40*/  STL [R1+0xd4], R28 ;  /* 0x0000d41c01007387 */ /* 0x000fe20000100800 */
[----:B------:R-:W-:Y:S01]  /*2fa50*/  F2FP.BF16.PACK_AB R3, R9, R10 ;  /* 0x0000000a0903723e */ /* 0x000fe200000010ff */
[----:B------:R-:W-:Y:S02]  /*2fa60*/  STL [R1+0xd0], R13 ;  /* 0x0000d00d01007387 */ /* 0x000fe40000100800 */
[----:B------:R-:W-:Y:S01]  /*2fa70*/  STL [R1+0xcc], R12 ;  /* 0x0000cc0c01007387 */ /* 0x000fe20000100800 */
[----:B------:R0:W-:Y:S01]  /*2fa80*/  STL [R1+0xc8], R2 ;  /* 0x0000c80201007387 */ /* 0x0001e20000100800 */
[----:B------:R1:W-:Y:S02]  /*2fa90*/  STL [R1+0xc4], R0 ;  /* 0x0000c40001007387 */ /* 0x0003e40000100800 */
[----:B------:R2:W-:Y:S01]  /*2faa0*/  STL [R1+0xc0], R3 ;  /* 0x0000c00301007387 */ /* 0x0005e20000100800 */
[----:B0-----:R-:W-:-:S02]  /*2fab0*/  F2FP.BF16.PACK_AB R2, R11, R24 ;  /* 0x000000180b02723e */ /* 0x001fc400000010ff */
[----:B-1----:R-:W-:Y:S02]  /*2fac0*/  F2FP.BF16.PACK_AB R0, R25, R26 ;  /* 0x0000001a1900723e */ /* 0x002fe400000010ff */
[----:B--2---:R-:W-:Y:S01]  /*2fad0*/  F2FP.BF16.PACK_AB R3, R27, R5 ;  /* 0x000000051b03723e */ /* 0x004fe200000010ff */
[----:B------:R0:W-:Y:S02]  /*2fae0*/  STL [R1+0xbc], R2 ;  /* 0x0000bc0201007387 */ /* 0x0001e40000100800 */
[----:B------:R1:W-:Y:S02]  /*2faf0*/  STL [R1+0xb8], R0 ;  /* 0x0000b80001007387 */ /* 0x0003e40000100800 */
[----:B------:R2:W-:Y:S01]  /*2fb00*/  STL [R1+0xb4], R3 ;  /* 0x0000b40301007387 */ /* 0x0005e20000100800 */
[----:B0-----:R-:W-:Y:S02]  /*2fb10*/  F2FP.BF16.PACK_AB R2, R6, R7 ;  /* 0x000000070602723e */ /* 0x001fe400000010ff */
[----:B-1----:R-:W-:-:S02]  /*2fb20*/  F2FP.BF16.PACK_AB R0, R20, R21 ;  /* 0x000000151400723e */ /* 0x002fc400000010ff */
[----:B--2---:R-:W-:Y:S01]  /*2fb30*/  F2FP.BF16.PACK_AB R3, R22, R23 ;  /* 0x000000171603723e */ /* 0x004fe200000010ff */
[----:B------:R0:W-:Y:S02]  /*2fb40*/  STL [R1+0xb0], R2 ;  /* 0x0000b00201007387 */ /* 0x0001e40000100800 */
[----:B------:R1:W-:Y:S02]  /*2fb50*/  STL [R1+0xac], R0 ;  /* 0x0000ac0001007387 */ /* 0x0003e40000100800 */
[----:B------:R-:W-:Y:S02]  /*2fb60*/  STL [R1+0xa8], R3 ;  /* 0x0000a80301007387 */ /* 0x000fe40000100800 */
[----:B------:R-:W2:Y:S01]  /*2fb70*/  LDL.LU R28, [R1+0x3b8] ;  /* 0x0003b800011c7983 */ /* 0x000ea20000300800 */
[----:B0-----:R-:W-:Y:S02]  /*2fb80*/  F2FP.BF16.PACK_AB R2, R16, R17 ;  /* 0x000000111002723e */ /* 0x001fe400000010ff */
[----:B-1----:R-:W-:-:S03]  /*2fb90*/  F2FP.BF16.PACK_AB R0, R18, R19 ;  /* 0x000000131200723e */ /* 0x002fc600000010ff */
[----:B------:R-:W-:Y:S04]  /*2fba0*/  STL [R1+0xa4], R2 ;  /* 0x0000a40201007387 */ /* 0x000fe80000100800 */
[----:B--2---:R0:W-:Y:S01]  /*2fbb0*/  STL [R1+0x1354], R28 ;  /* 0x0013541c01007387 */ /* 0x0041e20000100800 */
[----:B------:R-:W-:Y:S03]  /*2fbc0*/  STL [R1+0xa0], R0 ;  /* 0x0000a00001007387 */ /* 0x000fe60000100800 */
        /* <DEDUP_REMOVED lines=32> */
[----:B0-----:R-:W2:Y:S01]  /*2fdd0*/  LDL.LU R28, [R1+0x178] ;  /* 0x00017800011c7983 */ /* 0x001ea20000300800 */
[----:B------:R-:W3:Y:S03]  /*2fde0*/  LDL.LU R12, [R1+0x3cc] ;  /* 0x0003cc00010c7983 */ /* 0x000ee60000300800 */
        /* <DEDUP_REMOVED lines=35> */
[----:B0-----:R-:W2:Y:S01]  /*30020*/  LDL.LU R12, [R1+0x17c] ;  /* 0x00017c00010c7983 */ /* 0x001ea20000300800 */
[----:B------:R-:W3:Y:S02]  /*30030*/  LDL.LU R13, [R1+0x3c8] ;  /* 0x0003c800010d7983 */ /* 0x000ee40000300800 */
[----:B------:R-:W4:Y:S02]  /*30040*/  LDL.LU R14, [R1+0x40c] ;  /* 0x00040c00010e7983 */ /* 0x000f240000300800 */
[----:B------:R-:W4:Y:S01]  /*30050*/  LDL.LU R15, [R1+0x408] ;  /* 0x00040800010f7983 */ /* 0x000f220000300800 */
        /* <DEDUP_REMOVED lines=159> */
[----:B------:R-:W3:Y:S03]  /*30a50*/  LDL.LU R5, [R1+0x328] ;  /* 0x0003280001057983 */ /* 0x000ee60000300800 */
[----:B---3--:R0:W-:Y:S04]  /*30a60*/  STL [R1+0x1308], R5 ;  /* 0x0013080501007387 */ /* 0x0081e80000100800 */
[----:B0-----:R-:W3:Y:S01]  /*30a70*/  LDL.LU R5, [R1+0x31c] ;  /* 0x00031c0001057983 */ /* 0x001ee20000300800 */
[----:B------:R-:W4:Y:S03]  /*30a80*/  LDL.LU R4, [R1+0x338] ;  /* 0x0003380001047983 */ /* 0x000f260000300800 */
[----:B----4-:R0:W-:Y:S04]  /*30a90*/  STL [R1+0x1304], R4 ;  /* 0x0013040401007387 */ /* 0x0101e80000100800 */
[----:B0-----:R-:W4:Y:S01]  /*30aa0*/  LDL.LU R4, [R1+0x32c] ;  /* 0x00032c0001047983 */ /* 0x001f220000300800 */
[----:B------:R-:W2:Y:S03]  /*30ab0*/  LDL.LU R11, [R1+0x300] ;  /* 0x00030000010b7983 */ /* 0x000ea60000300800 */
[----:B--2---:R0:W-:Y:S04]  /*30ac0*/  STL [R1+0x1300], R11 ;  /* 0x0013000b01007387 */ /* 0x0041e80000100800 */
[----:B0-----:R-:W2:Y:S01]  /*30ad0*/  LDL.LU R11, [R1+0x33c] ;  /* 0x00033c00010b7983 */ /* 0x001ea20000300800 */
        /* <DEDUP_REMOVED lines=9> */
[----:B------:R-:W2:Y:S02]  /*30b70*/  LDL.LU R8, [R1+0x330] ;  /* 0x0003300001087983 */ /* 0x000ea40000300800 */
[----:B------:R-:W2:Y:S02]  /*30b80*/  LDL.LU R14, [R1+0x48c] ;  /* 0x00048c00010e7983 */ /* 0x000ea40000300800 */
[----:B------:R-:W2:Y:S01]  /*30b90*/  LDL.LU R13, [R1+0x49c] ;  /* 0x00049c00010d7983 */ /* 0x000ea20000300800 */
[----:B------:R-:W2:Y:S01]  /*30ba0*/  LDL.LU R12, [R1+0x4ac] ;  /* 0x0004ac00010c7983 */ /* 0x000ea20000300800 */
        /* <DEDUP_REMOVED lines=21> */
[----:B------:R-:W2:Y:S01]  /*30d00*/  LDL.LU R28, [R1+0xb1c] ;  /* 0x000b1c00011c7983 */ /* 0x000ea20000300800 */
[----:B------:R-:W-:-:S02]  /*30d10*/  F2FP.BF16.PACK_AB R7, R6, R7 ;  /* 0x000000070607723e */ /* 0x000fc400000010ff */
[----:B--2---:R0:W-:Y:S04]  /*30d20*/  STL [R1+0x12c4], R28 ;  /* 0x0012c41c01007387 */ /* 0x0041e80000100800 */
        /* <DEDUP_REMOVED lines=39> */
[----:B------:R0:W-:Y:S02]  /*30fa0*/  STL [R1], R7 ;  /* 0x0000000701007387 */ /* 0x0001e40000100800 */
[----:B0-----:R-:W2:Y:S02]  /*30fb0*/  LDL.LU R7, [R1+0x1310] ;  /* 0x0013100001077983 */ /* 0x001ea40000300800 */
[----:B--2---:R-:W-:Y:S02]  /*30fc0*/  F2FP.BF16.PACK_AB R7, R6, R7 ;  /* 0x000000070607723e */ /* 0x004fe400000010ff */
[----:B------:R-:W3:Y:S02]  /*30fd0*/  LDL.LU R6, [R1+0x130c] ;  /* 0x00130c0001067983 */ /* 0x000ee40000300800 */
[----:B---3--:R-:W-:-:S02]  /*30fe0*/  F2FP.BF16.PACK_AB R6, R5, R6 ;  /* 0x000000060506723e */ /* 0x008fc400000010ff */
[----:B------:R-:W4:Y:S02]  /*30ff0*/  LDL.LU R5, [R1+0x1308] ;  /* 0x0013080001057983 */ /* 0x000f240000300800 */
[----:B----4-:R-:W-:Y:S02]  /*31000*/  F2FP.BF16.PACK_AB R5, R4, R5 ;  /* 0x000000050405723e */ /* 0x010fe400000010ff */
[----:B------:R-:W2:Y:S02]  /*31010*/  LDL.LU R4, [R1+0x1304] ;  /* 0x0013040001047983 */ /* 0x000ea40000300800 */
[----:B--2---:R-:W-:Y:S02]  /*31020*/  F2FP.BF16.PACK_AB R4, R11, R4 ;  /* 0x000000040b04723e */ /* 0x004fe400000010ff */
[----:B------:R-:W2:Y:S02]  /*31030*/  LDL.LU R11, [R1+0x1300] ;  /* 0x00130000010b7983 */ /* 0x000ea40000300800 */
[----:B--2---:R-:W-:-:S02]  /*31040*/  F2FP.BF16.PACK_AB R11, R10, R11 ;  /* 0x0000000b0a0b723e */ /* 0x004fc400000010ff */
[----:B------:R-:W2:Y:S02]  /*31050*/  LDL.LU R10, [R1+0x12fc] ;  /* 0x0012fc00010a7983 */ /* 0x000ea40000300800 */
[----:B--2---:R-:W-:Y:S02]  /*31060*/  F2FP.BF16.PACK_AB R10, R9, R10 ;  /* 0x0000000a090a723e */ /* 0x004fe400000010ff */
        /* <DEDUP_REMOVED lines=26> */
[----:B------:R-:W2:Y:S01]  /*31210*/  LDL.LU R28, [R1+0x12c4] ;  /* 0x0012c400011c7983 */ /* 0x000ea20000300800 */
[----:B------:R-:W-:Y:S02]  /*31220*/  F2FP.BF16.PACK_AB R27, R29, R27 ;  /* 0x0000001b1d1b723e */ /* 0x000fe400000010ff */
[----:B------:R-:W-:-:S02]  /*31230*/  F2FP.BF16.PACK_AB R26, R2, R26 ;  /* 0x0000001a021a723e */ /* 0x000fc400000010ff */
[----:B------:R-:W-:Y:S02]  /*31240*/  F2FP.BF16.PACK_AB R25, R0, R25 ;  /* 0x000000190019723e */ /* 0x000fe400000010ff */
[----:B--2---:R-:W-:Y:S02]  /*31250*/  F2FP.BF16.PACK_AB R20, R28, R20 ;  /* 0x000000141c14723e */ /* 0x004fe400000010ff */
[----:B------:R0:W5:Y:S01]  /*31260*/  LDL.LU R28, [R1+0x12c0] ;  /* 0x0012c000011c7983 */ /* 0x0001620000300800 */
[----:B------:R-:W-:-:S03]  /*31270*/  F2FP.BF16.PACK_AB R24, R3, R24 ;  /* 0x000000180318723e */ /* 0x000fc600000010ff */
.L_x_0:
[----:B-1----:R-:W1:Y:S04]  /*31280*/  S2R R0, SR_TID.X ;  /* 0x0000000000007919 */ /* 0x002e680000002100 */
[----:B------:R2:W-:Y:S04]  /*31290*/  STL [R1+0x1308], R29 ;  /* 0x0013081d01007387 */ /* 0x0005e80000100800 */
[----:B--2---:R-:W2:Y:S01]  /*312a0*/  S2R R29, SR_TID.X ;  /* 0x00000000001d7919 */ /* 0x004ea20000002100 */
[----:B-1----:R-:W-:Y:S01]  /*312b0*/  LOP3.LUT R2, R0, 0x3f, RZ, 0xc0, !PT ;  /* 0x0000003f00027812 */ /* 0x002fe200078ec0ff */
[----:B--2---:R-:W-:-:S02]  /*312c0*/  IMAD.SHL.U32 R0, R29, 0x400, RZ ;  /* 0x000004001d007824 */ /* 0x004fc400078e00ff */
[----:B------:R-:W-:-:S03]  /*312d0*/  IMAD.SHL.U32 R3, R29, 0x20, RZ ;  /* 0x000000201d037824 */ /* 0x000fc600078e00ff */
[----:B------:R-:W-:-:S05]  /*312e0*/  LOP3.LUT R0, R0, 0x1800, RZ, 0xc0, !PT ;  /* 0x0000180000007812 */ /* 0x000fca00078ec0ff */
[----:B------:R-:W-:Y:S02]  /*312f0*/  IMAD R0, R2, 0x10, R0 ;  /* 0x0000001002007824 */ /* 0x000fe400078e0200 */
[----:B------:R-:W-:-:S05]  /*31300*/  IMAD.SHL.U32 R2, R29, 0x100, RZ ;  /* 0x000001001d027824 */ /* 0x000fca00078e00ff */
[----:B------:R-:W-:-:S04]  /*31310*/  LOP3.LUT R2, R2, 0x1800, RZ, 0xc0, !PT ;  /* 0x0000180002027812 */ /* 0x000fc800078ec0ff */
[----:B------:R-:W-:Y:S01]  /*31320*/  LOP3.LUT R2, R2, 0x460, R3, 0xf8, !PT ;  /* 0x0000046002027812 */ /* 0x000fe200078ef803 */
[----:B------:R-:W-:-:S05]  /*31330*/  IMAD.SHL.U32 R3, R29, 0x4, RZ ;  /* 0x000000041d037824 */ /* 0x000fca00078e00ff */
[----:B------:R-:W-:Y:S01]  /*31340*/  LOP3.LUT R2, R2, 0x70, R3, 0x78, !PT ;  /* 0x0000007002027812 */ /* 0x000fe200078e7803 */
[----:B------:R-:W-:Y:S06]  /*31350*/  BAR.SYNC.DEFER_BLOCKING 0x0 ;  /* 0x0000000000007b1d */ /* 0x000fec0000010000 */
[----:B------:R1:W-:Y:S04]  /*31360*/  STS.128 [R2+0x80], R20 ;  /* 0x0000801402007388 */ /* 0x0003e80000000c00 */
[----:B------:R2:W-:Y:S04]  /*31370*/  STS.128 [R2+0x100], R16 ;  /* 0x0001001002007388 */ /* 0x0005e80000000c00 */
[----:B------:R3:W-:Y:S04]  /*31380*/  STS.128 [R2+0x180], R12 ;  /* 0x0001800c02007388 */ /* 0x0007e80000000c00 */
[----:B------:R2:W-:Y:S04]  /*31390*/  STS.128 [R2+0x200], R8 ;  /* 0x0002000802007388 */ /* 0x0005e80000000c00 */
[----:B-1----:R-:W4:Y:S04]  /*313a0*/  LDL.LU R20, [R1+0x40] ;  /* 0x0000400001147983 */ /* 0x002f280000300800 */
[----:B------:R-:W4:Y:S04]  /*313b0*/  LDL.LU R21, [R1+0x44] ;  /* 0x0000440001157983 */ /* 0x000f280000300800 */
[----:B------:R-:W4:Y:S04]  /*313c0*/  LDL.LU R22, [R1+0x48] ;  /* 0x0000480001167983 */ /* 0x000f280000300800 */
[----:B------:R-:W4:Y:S04]  /*313d0*/  LDL.LU R23, [R1+0x4c] ;  /* 0x00004c0001177983 */ /* 0x000f280000300800 */
[----:B--2---:R-:W2:Y:S04]  /*313e0*/  LDL.LU R16, [R1+0x30] ;  /* 0x0000300001107983 */ /* 0x004ea80000300800 */
[----:B------:R-:W2:Y:S04]  /*313f0*/  LDL.LU R17, [R1+0x34] ;  /* 0x0000340001117983 */ /* 0x000ea80000300800 */
[----:B------:R-:W2:Y:S04]  /*31400*/  LDL.LU R18, [R1+0x38] ;  /* 0x0000380001127983 */ /* 0x000ea80000300800 */
[----:B------:R-:W2:Y:S04]  /*31410*/  LDL.LU R19, [R1+0x3c] ;  /* 0x00003c0001137983 */ /* 0x000ea80000300800 */
[----:B---3--:R-:W3:Y:S04]  /*31420*/  LDL.LU R12, [R1+0x10] ;  /* 0x00001000010c7983 */ /* 0x008ee80000300800 */
[----:B------:R-:W3:Y:S04]  /*31430*/  LDL.LU R13, [R1+0x14] ;  /* 0x00001400010d7983 */ /* 0x000ee80000300800 */
[----:B------:R-:W3:Y:S04]  /*31440*/  LDL.LU R14, [R1+0x18] ;  /* 0x00001800010e7983 */ /* 0x000ee80000300800 */
[----:B------:R-:W3:Y:S04]  /*31450*/  LDL.LU R15, [R1+0x1c] ;  /* 0x00001c00010f7983 */ /* 0x000ee80000300800 */
[----:B------:R-:W2:Y:S04]  /*31460*/  LDL.LU R8, [R1+0x20] ;  /* 0x0000200001087983 */ /* 0x000ea80000300800 */
[----:B------:R-:W2:Y:S04]  /*31470*/  LDL.LU R9, [R1+0x24] ;  /* 0x0000240001097983 */ /* 0x000ea80000300800 */
[----:B------:R-:W2:Y:S04]  /*31480*/  LDL.LU R10, [R1+0x28] ;  /* 0x00002800010a7983 */ /* 0x000ea80000300800 */
[----:B------:R-:W2:Y:S04]  /*31490*/  LDL.LU R11, [R1+0x2c] ;  /* 0x00002c00010b7983 */ /* 0x000ea80000300800 */
[----:B------:R1:W-:Y:S04]  /*314a0*/  STS.128 [R2+0x280], R4 ;  /* 0x0002800402007388 */ /* 0x0003e80000000c00 */
[----:B------:R-:W-:Y:S04]  /*314b0*/  STS.128 [R2], R24 ;  /* 0x0000001802007388 */ /* 0x000fe80000000c00 */
[----:B-1----:R-:W2:Y:S04]  /*314c0*/  LDL.LU R4, [R1] ;  /* 0x0000000001047983 */ /* 0x002ea80000300800 */
[----:B------:R-:W2:Y:S04]  /*314d0*/  LDL.LU R5, [R1+0x4] ;  /* 0x0000040001057983 */ /* 0x000ea80000300800 */
[----:B------:R-:W2:Y:S04]  /*314e0*/  LDL.LU R6, [R1+0x8] ;  /* 0x0000080001067983 */ /* 0x000ea80000300800 */
[----:B------:R-:W2:Y:S01]  /*314f0*/  LDL.LU R7, [R1+0xc] ;  /* 0x00000c0001077983 */ /* 0x000ea20000300800 */
[----:B------:R-:W-:-:S03]  /*31500*/  LOP3.LUT R3, R0, 0x60, RZ, 0x3c, !PT ;  /* 0x0000006000037812 */ /* 0x000fc600078e3cff */
[----:B---3--:R1:W-:Y:S04]  /*31510*/  STS.128 [R2+0x380], R12 ;  /* 0x0003800c02007388 */ /* 0x0083e80000000c00 */
[----:B--2---:R-:W-:Y:S04]  /*31520*/  STS.128 [R2+0x300], R4 ;  /* 0x0003000402007388 */ /* 0x004fe80000000c00 */
[----:B------:R-:W-:Y:S06]  /*31530*/  BAR.SYNC.DEFER_BLOCKING 0x0 ;  /* 0x0000000000007b1d */ /* 0x000fec0000010000 */
[----:B------:R-:W2:Y:S01]  /*31540*/  LDS.128 R4, [R0] ;  /* 0x0000000000047984 */ /* 0x000ea20000000c00 */
[----:B-1----:R-:W-:-:S03]  /*31550*/  LOP3.LUT R13, R0, 0x20, RZ, 0x3c, !PT ;  /* 0x00000020000d7812 */ /* 0x002fc600078e3cff */
[----:B--2---:R-:W-:Y:S01]  /*31560*/  STL [R1+0x174], R5 ;  /* 0x0001740501007387 */ /* 0x004fe20000100800 */
[----:B------:R-:W-:-:S03]  /*31570*/  IMAD.MOV.U32 R26, RZ, RZ, R4 ;  /* 0x000000ffff1a7224 */ /* 0x000fc600078e0004 */
[----:B------:R-:W-:Y:S04]  /*31580*/  STL.64 [R1+0x178], R6 ;  /* 0x0001780601007387 */ /* 0x000fe80000100a00 */
[----:B------:R-:W1:Y:S04]  /*31590*/  LDS.128 R4, [R0+0x400] ;  /* 0x0004000000047984 */ /* 0x000e680000000c00 */
[----:B------:R-:W-:Y:S04]  /*315a0*/  STL.64 [R1+0x1518], R26 ;  /* 0x0015181a01007387 */ /* 0x000fe80000100a00 */
[----:B------:R-:W2:Y:S04]  /*315b0*/  LDS.128 R24, [R13] ;  /* 0x000000000d187984 */ /* 0x000ea80000000c00 */
[----:B-1----:R-:W-:Y:S04]  /*315c0*/  STL.64 [R1+0x1c0], R4 ;  /* 0x0001c00401007387 */ /* 0x002fe80000100a00 */
[----:B------:R-:W-:Y:S04]  /*315d0*/  STL.64 [R1+0x1c8], R6 ;  /* 0x0001c80601007387 */ /* 0x000fe80000100a00 */
[----:B------:R-:W1:Y:S01]  /*315e0*/  LDS.128 R4, [R13+0x400] ;  /* 0x000400000d047984 */ /* 0x000e620000000c00 */
[----:B------:R-:W-:-:S03]  /*315f0*/  LOP3.LUT R12, R0, 0x40, RZ, 0x3c, !PT ;  /* 0x00000040000c7812 */ /* 0x000fc600078e3cff */
[----:B--2---:R-:W-:Y:S04]  /*31600*/  STL.64 [R1+0x180], R24 ;  /* 0x0001801801007387 */ /* 0x004fe80000100a00 */
[----:B------:R-:W-:Y:S04]  /*31610*/  STL.64 [R1+0x188], R26 ;  /* 0x0001881a01007387 */ /* 0x000fe80000100a00 */
[----:B------:R-:W2:Y:S04]  /*31620*/  LDS.128 R24, [R12] ;  /* 0x000000000c187984 */ /* 0x000ea80000000c00 */
[----:B-1----:R-:W-:Y:S04]  /*31630*/  STL.64 [R1+0x1d0], R4 ;  /* 0x0001d00401007387 */ /* 0x002fe80000100a00 */
[----:B------:R-:W-:Y:S04]  /*31640*/  STL.64 [R1+0x1d8], R6 ;  /* 0x0001d80601007387 */ /* 0x000fe80000100a00 */
[----:B------:R-:W1:Y:S04]  /*31650*/  LDS.128 R4, [R12+0x400] ;  /* 0x000400000c047984 */ /* 0x000e680000000c00 */
[----:B------:R-:W-:Y:S04]  /*31660*/  STL.64 [R1+0x1520], R12 ;  /* 0x0015200c01007387 */ /* 0x000fe80000100a00 */
[----:B--2---:R-:W-:Y:S04]  /*31670*/  STL.64 [R1+0x190], R24 ;  /* 0x0001901801007387 */ /* 0x004fe80000100a00 */
[----:B------:R-:W-:Y:S04]  /*31680*/  STL.64 [R1+0x198], R26 ;  /* 0x0001981a01007387 */ /* 0x000fe80000100a00 */
[----:B------:R-:W2:Y:S04]  /*31690*/  LDS.128 R12, [R3] ;  /* 0x00000000030c7984 */ /* 0x000ea80000000c00 */
[----:B-1----:R-:W-:Y:S04]  /*316a0*/  STL.64 [R1+0x1e0], R4 ;  /* 0x0001e00401007387 */ /* 0x002fe80000100a00 */
[----:B------:R-:W-:Y:S04]  /*316b0*/  STL.64 [R1+0x1e8], R6 ;  /* 0x0001e80601007387 */ /* 0x000fe80000100a00 */
[----:B------:R-:W1:Y:S04]  /*316c0*/  LDS.128 R4, [R3+0x400] ;  /* 0x0004000003047984 */ /* 0x000e680000000c00 */
[----:B------:R-:W-:Y:S06]  /*316d0*/  BAR.SYNC.DEFER_BLOCKING 0x0 ;  /* 0x0000000000007b1d */ /* 0x000fec0000010000 */
[----:B--2---:R-:W-:Y:S04]  /*316e0*/  STL.64 [R1+0x1a0], R12 ;  /* 0x0001a00c01007387 */ /* 0x004fe80000100a00 */
[----:B------:R-:W-:Y:S04]  /*316f0*/  STL.64 [R1+0x1a8], R14 ;  /* 0x0001a80e01007387 */ /* 0x000fe80000100a00 */
[----:B------:R2:W-:Y:S04]  /*31700*/  STS.128 [R2+0x80], R16 ;  /* 0x0000801002007388 */ /* 0x0005e80000000c00 */
[----:B-1----:R-:W-:Y:S04]  /*31710*/  STL.64 [R1+0x1f0], R4 ;  /* 0x0001f00401007387 */ /* 0x002fe80000100a00 */
[----:B------:R-:W-:Y:S04]  /*31720*/  STL.64 [R1+0x1f8], R6 ;  /* 0x0001f80601007387 */ /* 0x000fe80000100a00 */
[----:B--2---:R-:W2:Y:S04]  /*31730*/  LDL.LU R16, [R1+0x100] ;  /* 0x0001000001107983 */ /* 0x004ea80000300800 */
[----:B------:R-:W2:Y:S04]  /*31740*/  LDL.LU R17, [R1+0x104] ;  /* 0x0001040001117983 */ /* 0x000ea80000300800 */
[----:B------:R-:W3:Y:S04]  /*31750*/  LDL.LU R18, [R1+0x108] ;  /* 0x0001080001127983 */ /* 0x000ee80000300800 */
[----:B------:R-:W3:Y:S04]  /*31760*/  LDL.LU R19, [R1+0x10c] ;  /* 0x00010c0001137983 */ /* 0x000ee80000300800 */
[----:B------:R1:W-:Y:S04]  /*31770*/  STS.128 [R2], R8 ;  /* 0x0000000802007388 */ /* 0x0003e80000000c00 */
[----:B---3--:R-:W-:Y:S04]  /*31780*/  STL.64 [R1+0x14e0], R18 ;  /* 0x0014e01201007387 */ /* 0x008fe80000100a00 */
[----:B--2---:R-:W-:Y:S04]  /*31790*/  STL.64 [R1+0x14d8], R16 ;  /* 0x0014d81001007387 */ /* 0x004fe80000100a00 */
[----:B-1----:R-:W2:Y:S04]  /*317a0*/  LDL.LU R8, [R1+0xf0] ;  /* 0x0000f00001087983 */ /* 0x002ea80000300800 */
[----:B------:R-:W2:Y:S04]  /*317b0*/  LDL.LU R9, [R1+0xf4] ;  /* 0x0000f40001097983 */ /* 0x000ea80000300800 */
[----:B------:R-:W3:Y:S04]  /*317c0*/  LDL.LU R10, [R1+0xf8] ;  /* 0x0000f800010a7983 */ /* 0x000ee80000300800 */
[----:B------:R-:W3:Y:S04]  /*317d0*/  LDL.LU R11, [R1+0xfc] ;  /* 0x0000fc00010b7983 */ /* 0x000ee80000300800 */
[----:B------:R-:W2:Y:S04]  /*317e0*/  LDL.LU R24, [R1+0x80] ;  /* 0x0000800001187983 */ /* 0x000ea80000300800 */
[----:B------:R-:W2:Y:S04]  /*317f0*/  LDL.LU R25, [R1+0x84] ;  /* 0x0000840001197983 */ /* 0x000ea80000300800 */
[----:B------:R-:W2:Y:S04]  /*31800*/  LDL.LU R26, [R1+0x88] ;  /* 0x00008800011a7983 */ /* 0x000ea80000300800 */
[----:B------:R-:W2:Y:S04]  /*31810*/  LDL.LU R27, [R1+0x8c] ;  /* 0x00008c00011b7983 */ /* 0x000ea80000300800 */
[----:B--2---:R-:W-:Y:S04]  /*31820*/  STL.64 [R1+0x1530], R26 ;  /* 0x0015301a01007387 */ /* 0x004fe80000100a00 */
[----:B------:R1:W-:Y:S04]  /*31830*/  STL.64 [R1+0x1528], R24 ;  /* 0x0015281801007387 */ /* 0x0003e80000100a00 */
[----:B------:R-:W2:Y:S04]  /*31840*/  LDL.LU R12, [R1+0x70] ;  /* 0x00007000010c7983 */ /* 0x000ea80000300800 */
[----:B------:R-:W2:Y:S04]  /*31850*/  LDL.LU R13, [R1+0x74] ;  /* 0x00007400010d7983 */ /* 0x000ea80000300800 */
[----:B------:R-:W2:Y:S04]  /*31860*/  LDL.LU R14, [R1+0x78] ;  /* 0x00007800010e7983 */ /* 0x000ea80000300800 */
[----:B------:R-:W2:Y:S04]  /*31870*/  LDL.LU R15, [R1+0x7c] ;  /* 0x00007c00010f7983 */ /* 0x000ea80000300800 */
[----:B--2---:R-:W-:Y:S04]  /*31880*/  STL.64 [R1+0x1540], R14 ;  /* 0x0015400e01007387 */ /* 0x004fe80000100a00 */
[----:B------:R2:W-:Y:S04]  /*31890*/  STL.64 [R1+0x1538], R12 ;  /* 0x0015380c01007387 */ /* 0x0005e80000100a00 */
        /* <DEDUP_REMOVED lines=8> */
[----:B---3--:R-:W-:Y:S04]  /*31920*/  STL.64 [R1+0x14f0], R10 ;  /* 0x0014f00a01007387 */ /* 0x008fe80000100a00 */
[----:B------:R-:W-:Y:S04]  /*31930*/  STL.64 [R1+0x14e8], R8 ;  /* 0x0014e80801007387 */ /* 0x000fe80000100a00 */
[----:B------:R-:W3:Y:S04]  /*31940*/  LDL.LU R4, [R1+0xe0] ;  /* 0x0000e00001047983 */ /* 0x000ee80000300800 */
[----:B------:R-:W3:Y:S04]  /*31950*/  LDL.LU R5, [R1+0xe4] ;  /* 0x0000e40001057983 */ /* 0x000ee80000300800 */
[----:B------:R-:W2:Y:S04]  /*31960*/  LDL.LU R6, [R1+0xe8] ;  /* 0x0000e80001067983 */ /* 0x000ea80000300800 */
[----:B------:R-:W2:Y:S04]  /*31970*/  LDL.LU R7, [R1+0xec] ;  /* 0x0000ec0001077983 */ /* 0x000ea80000300800 */
[----:B--2---:R-:W-:Y:S04]  /*31980*/  STL.64 [R1+0x1500], R6 ;  /* 0x0015000601007387 */ /* 0x004fe80000100a00 */
[----:B---3--:R-:W-:Y:S04]  /*31990*/  STL.64 [R1+0x14f8], R4 ;  /* 0x0014f80401007387 */ /* 0x008fe80000100a00 */
[----:B------:R-:W2:Y:S04]  /*319a0*/  LDL.LU R16, [R1+0xc0] ;  /* 0x0000c00001107983 */ /* 0x000ea80000300800 */
[----:B------:R-:W2:Y:S04]  /*319b0*/  LDL.LU R17, [R1+0xc4] ;  /* 0x0000c40001117983 */ /* 0x000ea80000300800 */
[----:B------:R-:W3:Y:S04]  /*319c0*/  LDL.LU R18, [R1+0xc8] ;  /* 0x0000c80001127983 */ /* 0x000ee80000300800 */
[----:B------:R-:W3:Y:S04]  /*319d0*/  LDL.LU R19, [R1+0xcc] ;  /* 0x0000cc0001137983 */ /* 0x000ee80000300800 */
[----:B----4-:R-:W-:Y:S04]  /*319e0*/  STS.128 [R2+0x100], R20 ;  /* 0x0001001402007388 */ /* 0x010fe80000000c00 */
[----:B------:R-:W-:Y:S04]  /*319f0*/  STS.128 [R2+0x180], R12 ;  /* 0x0001800c02007388 */ /* 0x000fe80000000c00 */
[----:B------:R-:W-:Y:S04]  /*31a00*/  STS.128 [R2+0x200], R24 ;  /* 0x0002001802007388 */ /* 0x000fe80000000c00 */
[----:B---3--:R-:W-:Y:S04]  /*31a10*/  STL.64 [R1+0x1510], R18 ;  /* 0x0015101201007387 */ /* 0x008fe80000100a00 */
[----:B--2---:R1:W-:Y:S04]  /*31a20*/  STL.64 [R1+0x1508], R16 ;  /* 0x0015081001007387 */ /* 0x0043e80000100a00 */
[----:B-1----:R-:W2:Y:S04]  /*31a30*/  LDL.LU R16, [R1+0x90] ;  /* 0x0000900001107983 */ /* 0x002ea80000300800 */
[----:B------:R-:W2:Y:S04]  /*31a40*/  LDL.LU R17, [R1+0x94] ;  /* 0x0000940001117983 */ /* 0x000ea80000300800 */
[----:B------:R-:W2:Y:S04]  /*31a50*/  LDL.LU R18, [R1+0x98] ;  /* 0x0000980001127983 */ /* 0x000ea80000300800 */
[----:B------:R-:W2:Y:S04]  /*31a60*/  LDL.LU R19, [R1+0x9c] ;  /* 0x00009c0001137983 */ /* 0x000ea80000300800 */
[----:B------:R-:W3:Y:S04]  /*31a70*/  LDL.LU R8, [R1+0xb0] ;  /* 0x0000b00001087983 */ /* 0x000ee80000300800 */
[----:B------:R-:W3:Y:S04]  /*31a80*/  LDL.LU R9, [R1+0xb4] ;  /* 0x0000b40001097983 */ /* 0x000ee80000300800 */
[----:B------:R-:W3:Y:S04]  /*31a90*/  LDL.LU R10, [R1+0xb8] ;  /* 0x0000b800010a7983 */ /* 0x000ee80000300800 */
[----:B------:R-:W3:Y:S04]  /*31aa0*/  LDL.LU R11, [R1+0xbc] ;  /* 0x0000bc00010b7983 */ /* 0x000ee80000300800 */
[----:B------:R-:W4:Y:S04]  /*31ab0*/  LDL.LU R4, [R1+0xa0] ;  /* 0x0000a00001047983 */ /* 0x000f280000300800 */
[----:B------:R-:W4:Y:S04]  /*31ac0*/  LDL.LU R5, [R1+0xa4] ;  /* 0x0000a40001057983 */ /* 0x000f280000300800 */
[----:B------:R-:W4:Y:S04]  /*31ad0*/  LDL.LU R6, [R1+0xa8] ;  /* 0x0000a80001067983 */ /* 0x000f280000300800 */
[----:B------:R-:W4:Y:S04]  /*31ae0*/  LDL.LU R7, [R1+0xac] ;  /* 0x0000ac0001077983 */ /* 0x000f280000300800 */
[----:B------:R-:W2:Y:S04]  /*31af0*/  LDL.LU R20, [R1+0x110] ;  /* 0x0001100001147983 */ /* 0x000ea80000300800 */
[----:B------:R-:W2:Y:S04]  /*31b00*/  LDL.LU R21, [R1+0x114] ;  /* 0x0001140001157983 */ /* 0x000ea80000300800 */
[----:B------:R-:W2:Y:S04]  /*31b10*/  LDL.LU R22, [R1+0x118] ;  /* 0x0001180001167983 */ /* 0x000ea80000300800 */
[----:B------:R-:W2:Y:S04]  /*31b20*/  LDL.LU R23, [R1+0x11c] ;  /* 0x00011c0001177983 */ /* 0x000ea80000300800 */
[----:B------:R-:W2:Y:S04]  /*31b30*/  LDL.LU.64 R14, [R1+0x1540] ;  /* 0x00154000010e7983 */ /* 0x000ea80000300a00 */
[----:B------:R-:W2:Y:S04]  /*31b40*/  LDL.LU.64 R12, [R1+0x1538] ;  /* 0x00153800010c7983 */ /* 0x000ea80000300a00 */
[----:B------:R-:W3:Y:S04]  /*31b50*/  LDL.LU.64 R26, [R1+0x1530] ;  /* 0x00153000011a7983 */ /* 0x000ee80000300a00 */
[----:B------:R-:W3:Y:S04]  /*31b60*/  LDL.LU.64 R24, [R1+0x1528] ;  /* 0x0015280001187983 */ /* 0x000ee80000300a00 */
[----:B--2---:R1:W-:Y:S04]  /*31b70*/  STS.128 [R2+0x280], R12 ;  /* 0x0002800c02007388 */ /* 0x0043e80000000c00 */
[----:B---3--:R2:W-:Y:S04]  /*31b80*/  STS.128 [R2+0x300], R24 ;  /* 0x0003001802007388 */ /* 0x0085e80000000c00 */
[----:B-1----:R-:W3:Y:S04]  /*31b90*/  LDL.LU.64 R12, [R1+0x1520] ;  /* 0x00152000010c7983 */ /* 0x002ee80000300a00 */
[----:B--2---:R-:W2:Y:S04]  /*31ba0*/  LDL.LU.64 R26, [R1+0x1518] ;  /* 0x00151800011a7983 */ /* 0x004ea80000300a00 */
[----:B------:R-:W-:Y:S04]  /*31bb0*/  STS.128 [R2+0x380], R16 ;  /* 0x0003801002007388 */ /* 0x000fe80000000c00 */
[----:B------:R-:W-:Y:S06]  /*31bc0*/  BAR.SYNC.DEFER_BLOCKING 0x0 ;  /* 0x0000000000007b1d */ /* 0x000fec0000010000 */
[----:B------:R-:W1:Y:S04]  /*31bd0*/  LDS.128 R16, [R0] ;  /* 0x0000000000107984 */ /* 0x000e680000000c00 */
[----:B-1----:R-:W-:Y:S01]  /*31be0*/  STL [R1+0x4], R17 ;  /* 0x0000041101007387 */ /* 0x002fe20000100800 */
[----:B------:R-:W-:-:S03]  /*31bf0*/  IMAD.MOV.U32 R25, RZ, RZ, R16 ;  /* 0x000000ffff197224 */ /* 0x000fc600078e0010 */
[----:B------:R-:W-:Y:S04]  /*31c00*/  STL.64 [R1+0x8], R18 ;  /* 0x0000081201007387 */ /* 0x000fe80000100a00 */
[----:B------:R-:W1:Y:S04]  /*31c10*/  LDS.128 R16, [R0+0x400] ;  /* 0x0004000000107984 */ /* 0x000e680000000c00 */
[----:B--2---:R-:W-:Y:S04]  /*31c20*/  STL.64 [R1+0x1310], R26 ;  /* 0x0013101a01007387 */ /* 0x004fe80000100a00 */
[----:B------:R2:W-:Y:S04]  /*31c30*/  STL [R1+0x130c], R25 ;  /* 0x00130c1901007387 */ /* 0x0005e80000100800 */
[----:B------:R-:W4:Y:S04]  /*31c40*/  LDL.LU R24, [R1+0xd0] ;  /* 0x0000d00001187983 */ /* 0x000f280000300800 */
[----:B--2---:R-:W2:Y:S04]  /*31c50*/  LDL.LU R25, [R1+0xd4] ;  /* 0x0000d40001197983 */ /* 0x004ea80000300800 */
[----:B------:R-:W2:Y:S04]  /*31c60*/  LDL.LU R26, [R1+0xd8] ;  /* 0x0000d800011a7983 */ /* 0x000ea80000300800 */
[----:B------:R-:W2:Y:S04]  /*31c70*/  LDL.LU R27, [R1+0xdc] ;  /* 0x0000dc00011b7983 */ /* 0x000ea80000300800 */
[----:B-1----:R-:W-:Y:S04]  /*31c80*/  STL.64 [R1+0x40], R16 ;  /* 0x0000401001007387 */ /* 0x002fe80000100a00 */
[----:B------:R-:W-:Y:S04]  /*31c90*/  STL.64 [R1+0x48], R18 ;  /* 0x0000481201007387 */ /* 0x000fe80000100a00 */
[----:B---3--:R-:W1:Y:S04]  /*31ca0*/  LDS.128 R16, [R13] ;  /* 0x000000000d107984 */ /* 0x008e680000000c00 */
[----:B-1----:R-:W-:Y:S04]  /*31cb0*/  STL.64 [R1+0x20], R16 ;  /* 0x0000201001007387 */ /* 0x002fe80000100a00 */
[----:B------:R-:W-:Y:S04]  /*31cc0*/  STL.64 [R1+0x28], R18 ;  /* 0x0000281201007387 */ /* 0x000fe80000100a00 */
[----:B------:R-:W1:Y:S04]  /*31cd0*/  LDS.128 R16, [R13+0x400] ;  /* 0x000400000d107984 */ /* 0x000e680000000c00 */
[----:B-1----:R-:W-:Y:S04]  /*31ce0*/  STL.64 [R1+0x60], R16 ;  /* 0x0000601001007387 */ /* 0x002fe80000100a00 */
[----:B------:R-:W-:Y:S04]  /*31cf0*/  STL.64 [R1+0x68], R18 ;  /* 0x0000681201007387 */ /* 0x000fe80000100a00 */
[----:B------:R-:W1:Y:S04]  /*31d00*/  LDS.128 R16, [R12] ;  /* 0x000000000c107984 */ /* 0x000e680000000c00 */
[----:B------:R-:W3:Y:S04]  /*31d10*/  LDS.128 R12, [R12+0x400] ;  /* 0x000400000c0c7984 */ /* 0x000ee80000000c00 */
[----:B-1----:R-:W-:Y:S04]  /*31d20*/  STL.64 [R1+0x10], R16 ;  /* 0x0000101001007387 */ /* 0x002fe80000100a00 */
[----:B------:R1:W-:Y:S04]  /*31d30*/  STL.64 [R1+0x18], R18 ;  /* 0x0000181201007387 */ /* 0x0003e80000100a00 */
[----:B-1----:R-:W2:Y:S04]  /*31d40*/  LDL.LU.64 R18, [R1+0x1510] ;  /* 0x0015100001127983 */ /* 0x002ea80000300a00 */
[----:B------:R-:W2:Y:S04]  /*31d50*/  LDL.LU.64 R16, [R1+0x1508] ;  /* 0x0015080001107983 */ /* 0x000ea80000300a00 */
[----:B---3--:R-:W-:Y:S04]  /*31d60*/  STL.64 [R1+0x50], R12 ;  /* 0x0000500c01007387 */ /* 0x008fe80000100a00 */
[----:B------:R-:W-:Y:S04]  /*31d70*/  STL.64 [R1+0x58], R14 ;  /* 0x0000580e01007387 */ /* 0x000fe80000100a00 */
[----:B------:R-:W1:Y:S04]  /*31d80*/  LDS.128 R12, [R3] ;  /* 0x00000000030c7984 */ /* 0x000e680000000c00 */
[----:B-1----:R-:W-:Y:S01]  /*31d90*/  STL [R1+0x34], R13 ;  /* 0x0000340d01007387 */ /* 0x002fe20000100800 */
[----:B------:R-:W-:-:S03]  /*31da0*/  IMAD.MOV.U32 R29, RZ, RZ, R12 ;  /* 0x000000ffff1d7224 */ /* 0x000fc600078e000c */
[----:B------:R-:W-:Y:S04]  /*31db0*/  STL.64 [R1+0x38], R14 ;  /* 0x0000380e01007387 */ /* 0x000fe80000100a00 */
[----:B------:R-:W1:Y:S04]  /*31dc0*/  LDS.128 R12, [R3+0x400] ;  /* 0x00040000030c7984 */ /* 0x000e680000000c00 */
[----:B------:R-:W-:Y:S06]  /*31dd0*/  BAR.SYNC.DEFER_BLOCKING 0x0 ;  /* 0x0000000000007b1d */ /* 0x000fec0000010000 */
[----:B----4-:R3:W-:Y:S04]  /*31de0*/  STS.128 [R2], R4 ;  /* 0x0000000402007388 */ /* 0x0107e80000000c00 */
[----:B------:R4:W-:Y:S04]  /*31df0*/  STS.128 [R2+0x80], R8 ;  /* 0x0000800802007388 */ /* 0x0009e80000000c00 */
[----:B-1----:R-:W-:Y:S04]  /*31e00*/  STL [R1+0x1304], R12 ;  /* 0x0013040c01007387 */ /* 0x002fe80000100800 */
[----:B------:R-:W-:Y:S04]  /*31e10*/  STL [R1+0x1300], R13 ;  /* 0x0013000d01007387 */ /* 0x000fe80000100800 */
[----:B------:R-:W-:Y:S04]  /*31e20*/  STL [R1+0x12fc], R14 ;  /* 0x0012fc0e01007387 */ /* 0x000fe80000100800 */
[----:B------:R-:W-:Y:S04]  /*31e30*/  STL [R1+0x12f8], R15 ;  /* 0x0012f80f01007387 */ /* 0x000fe80000100800 */
[----:B---3--:R-:W3:Y:S04]  /*31e40*/  LDL.LU.64 R6, [R1+0x1500] ;  /* 0x0015000001067983 */ /* 0x008ee80000300a00 */
[----:B------:R-:W3:Y:S04]  /*31e50*/  LDL.LU.64 R4, [R1+0x14f8] ;  /* 0x0014f80001047983 */ /* 0x000ee80000300a00 */
[----:B----4-:R-:W4:Y:S04]  /*31e60*/  LDL.LU.64 R10, [R1+0x14f0] ;  /* 0x0014f000010a7983 */ /* 0x010f280000300a00 */
[----:B------:R-:W4:Y:S04]  /*31e70*/  LDL.LU.64 R8, [R1+0x14e8] ;  /* 0x0014e80001087983 */ /* 0x000f280000300a00 */
[----:B--2---:R1:W-:Y:S04]  /*31e80*/  STS.128 [R2+0x100], R16 ;  /* 0x0001001002007388 */ /* 0x0043e80000000c00 */
[----:B-1----:R-:W2:Y:S04]  /*31e90*/  LDL.LU.64 R18, [R1+0x14e0] ;  /* 0x0014e00001127983 */ /* 0x002ea80000300a00 */
[----:B------:R-:W2:Y:S04]  /*31ea0*/  LDL.LU.64 R16, [R1+0x14d8] ;  /* 0x0014d80001107983 */ /* 0x000ea80000300a00 */
[----:B------:R-:W-:Y:S04]  /*31eb0*/  STS.128 [R2+0x180], R24 ;  /* 0x0001801802007388 */ /* 0x000fe80000000c00 */
[----:B------:R-:W-:Y:S01]  /*31ec0*/  STS.128 [R2+0x380], R20 ;  /* 0x0003801402007388 */ /* 0x000fe20000000c00 */
[----:B------:R-:W-:-:S03]  /*31ed0*/  LOP3.LUT R14, R0, 0x20, RZ, 0x3c, !PT ;  /* 0x00000020000e7812 */ /* 0x000fc600078e3cff */
[----:B---3--:R-:W-:Y:S04]  /*31ee0*/  STS.128 [R2+0x200], R4 ;  /* 0x0002000402007388 */ /* 0x008fe80000000c00 */
[----:B----4-:R-:W-:Y:S04]  /*31ef0*/  STS.128 [R2+0x280], R8 ;  /* 0x0002800802007388 */ /* 0x010fe80000000c00 */
[----:B--2---:R-:W-:Y:S04]  /*31f00*/  STS.128 [R2+0x300], R16 ;  /* 0x0003001002007388 */ /* 0x004fe80000000c00 */
[----:B------:R-:W-:Y:S06]  /*31f10*/  BAR.SYNC.DEFER_BLOCKING 0x0 ;  /* 0x0000000000007b1d */ /* 0x000fec0000010000 */
[----:B------:R-:W1:Y:S04]  /*31f20*/  LDS.128 R4, [R0] ;  /* 0x0000000000047984 */ /* 0x000e680000000c00 */
[----:B------:R-:W2:Y:S04]  /*31f30*/  LDS.128 R8, [R0+0x400] ;  /* 0x0004000000087984 */ /* 0x000ea80000000c00 */
[----:B-1----:R-:W-:Y:S04]  /*31f40*/  STL.64 [R1+0x90], R4 ;  /* 0x0000900401007387 */ /* 0x002fe80000100a00 */
[----:B------:R-:W-:Y:S04]  /*31f50*/  STL.64 [R1+0x98], R6 ;  /* 0x0000980601007387 */ /* 0x000fe80000100a00 */
[----:B------:R-:W1:Y:S04]  /*31f60*/  LDS.128 R4, [R14] ;  /* 0x000000000e047984 */ /* 0x000e680000000c00 */
[----:B------:R-:W3:Y:S04]  /*31f70*/  LDL.LU R16, [R1+0x410] ;  /* 0x0004100001107983 */ /* 0x000ee80000300800 */
[----:B--2---:R2:W-:Y:S04]  /*31f80*/  STL.64 [R1+0x110], R8 ;  /* 0x0001100801007387 */ /* 0x0045e80000100a00 */
[----:B------:R4:W-:Y:S04]  /*31f90*/  STL.64 [R1+0x118], R10 ;  /* 0x0001180a01007387 */ /* 0x0009e80000100a00 */
[----:B-1----:R1:W-:Y:S04]  /*31fa0*/  STL.64 [R1+0xc0], R4 ;  /* 0x0000c00401007387 */ /* 0x0023e80000100a00 */
[----:B------:R0:W-:Y:S04]  /*31fb0*/  STL.64 [R1+0xc8], R6 ;  /* 0x0000c80601007387 */ /* 0x0001e80000100a00 */
[----:B------:R-:W3:Y:S04]  /*31fc0*/  LDL.LU R17, [R1+0x414] ;  /* 0x0004140001117983 */ /* 0x000ee80000300800 */
[----:B------:R-:W2:Y:S04]  /*31fd0*/  LDL.LU R18, [R1+0x418] ;  /* 0x0004180001127983 */ /* 0x000ea80000300800 */
[----:B------:R-:W2:Y:S04]  /*31fe0*/  LDL.LU R19, [R1+0x41c] ;  /* 0x00041c0001137983 */ /* 0x000ea80000300800 */
[----:B--2---:R-:W-:Y:S04]  /*31ff0*/  STL.64 [R1+0x1430], R18 ;  /* 0x0014301201007387 */ /* 0x004fe80000100a00 */
[----:B---3--:R-:W-:Y:S04]  /*32000*/  STL.64 [R1+0x1428], R16 ;  /* 0x0014281001007387 */ /* 0x008fe80000100a00 */
[----:B------:R-:W2:Y:S04]  /*32010*/  LDL.LU R8, [R1+0x3f0] ;  /* 0x0003f00001087983 */ /* 0x000ea80000300800 */
[----:B------:R-:W2:Y:S04]  /*32020*/  LDL.LU R9, [R1+0x3f4] ;  /* 0x0003f40001097983 */ /* 0x000ea80000300800 */
[----:B----4-:R-:W3:Y:S04]  /*32030*/  LDL.LU R10, [R1+0x3f8] ;  /* 0x0003f800010a7983 */ /* 0x010ee80000300800 */
[----:B------:R-:W3:Y:S04]  /*32040*/  LDL.LU R11, [R1+0x3fc] ;  /* 0x0003fc00010b7983 */ /* 0x000ee80000300800 */
[----:B---3--:R-:W-:Y:S04]  /*32050*/  STL.64 [R1+0x1440], R10 ;  /* 0x0014400a01007387 */ /* 0x008fe80000100a00 */
[----:B--2---:R-:W-:Y:S04]  /*32060*/  STL.64 [R1+0x1438], R8 ;  /* 0x0014380801007387 */ /* 0x004fe80000100a00 */
[----:B-1----:R-:W2:Y:S04]  /*32070*/  LDL.LU R4, [R1+0x3e0] ;  /* 0x0003e00001047983 */ /* 0x002ea80000300800 */
[----:B------:R-:W2:Y:S04]  /*32080*/  LDL.LU R5, [R1+0x3e4] ;  /* 0x0003e40001057983 */ /* 0x000ea80000300800 */
[----:B0-----:R-:W3:Y:S04]  /*32090*/  LDL.LU R6, [R1+0x3e8] ;  /* 0x0003e80001067983 */ /* 0x001ee80000300800 */
[----:B------:R-:W3:Y:S04]  /*320a0*/  LDL.LU R7, [R1+0x3ec] ;  /* 0x0003ec0001077983 */ /* 0x000ee80000300800 */
[----:B---3--:R-:W-:Y:S04]  /*320b0*/  STL.64 [R1+0x1450], R6 ;  /* 0x0014500601007387 */ /* 0x008fe80000100a00 */
[----:B--2---:R0:W-:Y:S04]  /*320c0*/  STL.64 [R1+0x1448], R4 ;  /* 0x0014480401007387 */ /* 0x0041e80000100a00 */
[----:B0-----:R-:W2:Y:S04]  /*320d0*/  LDL.LU R4, [R1+0x350] ;  /* 0x0003500001047983 */ /* 0x001ea80000300800 */
[----:B------:R-:W2:Y:S04]  /*320e0*/  LDL.LU R5, [R1+0x354] ;  /* 0x0003540001057983 */ /* 0x000ea80000300800 */
[----:B------:R-:W3:Y:S04]  /*320f0*/  LDL.LU R6, [R1+0x358] ;  /* 0x0003580001067983 */ /* 0x000ee80000300800 */
        /* <DEDUP_REMOVED lines=42> */
[----:B------:R-:W3:Y:S01]  /*323a0*/  LDL.LU R7, [R1+0x12c] ;  /* 0x00012c0001077983 */ /* 0x000ee20000300800 */
[----:B------:R-:W-:-:S03]  /*323b0*/  LOP3.LUT R13, R0, 0x40, RZ, 0x3c, !PT ;  /* 0x00000040000d7812 */ /* 0x000fc600078e3cff */
[----:B---3--:R-:W-:Y:S04]  /*323c0*/  STL.64 [R1+0x14d0], R6 ;  /* 0x0014d00601007387 */ /* 0x008fe80000100a00 */
[----:B--2---:R-:W-:Y:S04]  /*323d0*/  STL.64 [R1+0x14c8], R4 ;  /* 0x0014c80401007387 */ /* 0x004fe80000100a00 */
[----:B------:R-:W0:Y:S04]  /*323e0*/  LDS.128 R4, [R14+0x400] ;  /* 0x000400000e047984 */ /* 0x000e280000000c00 */
[----:B------:R-:W2:Y:S04]  /*323f0*/  LDL.LU R16, [R1+0x370] ;  /* 0x0003700001107983 */ /* 0x000ea80000300800 */
        /* <DEDUP_REMOVED lines=15> */
[----:B0-----:R-:W-:Y:S04]  /*324f0*/  STL.64 [R1+0x200], R4 ;  /* 0x0002000401007387 */ /* 0x001fe80000100a00 */
[----:B------:R-:W-:Y:S04]  /*32500*/  STL.64 [R1+0x208], R6 ;  /* 0x0002080601007387 */ /* 0x000fe80000100a00 */
[----:B------:R-:W0:Y:S04]  /*32510*/  LDS.128 R4, [R13] ;  /* 0x000000000d047984 */ /* 0x000e280000000c00 */
[----:B0-----:R-:W-:Y:S04]  /*32520*/  STL.64 [R1+0xd0], R4 ;  /* 0x0000d00401007387 */ /* 0x001fe80000100a00 */
[----:B------:R-:W-:Y:S04]  /*32530*/  STL.64 [R1+0xd8], R6 ;  /* 0x0000d80601007387 */ /* 0x000fe80000100a00 */
[----:B------:R-:W0:Y:S04]  /*32540*/  LDS.128 R4, [R13+0x400] ;  /* 0x000400000d047984 */ /* 0x000e280000000c00 */
[----:B0-----:R-:W-:Y:S04]  /*32550*/  STL.64 [R1+0x210], R4 ;  /* 0x0002100401007387 */ /* 0x001fe80000100a00 */
[----:B------:R-:W-:Y:S04]  /*32560*/  STL.64 [R1+0x218], R6 ;  /* 0x0002180601007387 */ /* 0x000fe80000100a00 */
[----:B------:R-:W0:Y:S04]  /*32570*/  LDS.128 R4, [R3] ;  /* 0x0000000003047984 */ /* 0x000e280000000c00 */
[----:B0-----:R-:W-:Y:S04]  /*32580*/  STL.64 [R1+0x100], R4 ;  /* 0x0001000401007387 */ /* 0x001fe80000100a00 */
[----:B------:R-:W-:Y:S04]  /*32590*/  STL.64 [R1+0x108], R6 ;  /* 0x0001080601007387 */ /* 0x000fe80000100a00 */
[----:B------:R-:W0:Y:S04]  /*325a0*/  LDS.128 R4, [R3+0x400] ;  /* 0x0004000003047984 */ /* 0x000e280000000c00 */
[----:B0-----:R-:W-:Y:S04]  /*325b0*/  STL.64 [R1+0x220], R4 ;  /* 0x0002200401007387 */ /* 0x001fe80000100a00 */
[----:B------:R0:W-:Y:S04]  /*325c0*/  STL.64 [R1+0x228], R6 ;  /* 0x0002280601007387 */ /* 0x0001e80000100a00 */
[----:B0-----:R-:W2:Y:S04]  /*325d0*/  LDL.LU.64 R6, [R1+0x14d0] ;  /* 0x0014d00001067983 */ /* 0x001ea80000300a00 */
[----:B------:R-:W2:Y:S04]  /*325e0*/  LDL.LU.64 R4, [R1+0x14c8] ;  /* 0x0014c80001047983 */ /* 0x000ea80000300a00 */
[----:B------:R-:W-:Y:S06]  /*325f0*/  BAR.SYNC.DEFER_BLOCKING 0x0 ;  /* 0x0000000000007b1d */ /* 0x000fec0000010000 */
[----:B--2---:R0:W-:Y:S04]  /*32600*/  STS.128 [R2], R4 ;  /* 0x0000000402007388 */ /* 0x0041e80000000c00 */
[----:B0-----:R-:W2:Y:S04]  /*32610*/  LDL.LU.64 R6, [R1+0x14c0] ;  /* 0x0014c00001067983 */ /* 0x001ea80000300a00 */
[----:B------:R-:W2:Y:S04]  /*32620*/  LDL.LU.64 R4, [R1+0x14b8] ;  /* 0x0014b80001047983 */ /* 0x000ea80000300a00 */
[----:B--2---:R0:W-:Y:S04]  /*32630*/  STS.128 [R2+0x80], R4 ;  /* 0x0000800402007388 */ /* 0x0041e80000000c00 */
        /* <DEDUP_REMOVED lines=17> */
[----:B--2---:R-:W-:Y:S04]  /*32750*/  STS.128 [R2+0x380], R4 ;  /* 0x0003800402007388 */ /* 0x004fe80000000c00 */
[----:B------:R-:W-:Y:S06]  /*32760*/  BAR.SYNC.DEFER_BLOCKING 0x0 ;  /* 0x0000000000007b1d */ /* 0x000fec0000010000 */
        /* <DEDUP_REMOVED lines=22> */
[----:B------:R-:W-:Y:S06]  /*328d0*/  BAR.SYNC.DEFER_BLOCKING 0x0 ;  /* 0x0000000000007b1d */ /* 0x000fec0000010000 */
[----:B0-----:R-:W-:Y:S04]  /*328e0*/  STL.64 [R1+0x120], R4 ;  /* 0x0001200401007387 */ /* 0x001fe80000100a00 */
[----:B------:R0:W-:Y:S04]  /*328f0*/  STL.64 [R1+0x128], R6 ;  /* 0x0001280601007387 */ /* 0x0001e80000100a00 */
[----:B0-----:R-:W2:Y:S04]  /*32900*/  LDL.LU.64 R6, [R1+0x1450] ;  /* 0x0014500001067983 */ /* 0x001ea80000300a00 */
[----:B------:R-:W2:Y:S04]  /*32910*/  LDL.LU.64 R4, [R1+0x1448] ;  /* 0x0014480001047983 */ /* 0x000ea80000300a00 */
[----:B---3--:R0:W-:Y:S04]  /*32920*/  STS.128 [R2], R8 ;  /* 0x0000000802007388 */ /* 0x0081e80000000c00 */
[----:B------:R1:W-:Y:S04]  /*32930*/  STS.128 [R2+0x80], R16 ;  /* 0x0000801002007388 */ /* 0x0003e80000000c00 */
[----:B0-----:R-:W3:Y:S04]  /*32940*/  LDL.LU.64 R10, [R1+0x1440] ;  /* 0x00144000010a7983 */ /* 0x001ee80000300a00 */
[----:B------:R-:W3:Y:S04]  /*32950*/  LDL.LU.64 R8, [R1+0x1438] ;  /* 0x0014380001087983 */ /* 0x000ee80000300a00 */
[----:B-1----:R-:W3:Y:S04]  /*32960*/  LDL.LU.64 R18, [R1+0x1430] ;  /* 0x0014300001127983 */ /* 0x002ee80000300a00 */
[----:B------:R-:W3:Y:S04]  /*32970*/  LDL.LU.64 R16, [R1+0x1428] ;  /* 0x0014280001107983 */ /* 0x000ee80000300a00 */
[----:B--2---:R0:W-:Y:S04]  /*32980*/  STS.128 [R2+0x180], R4 ;  /* 0x0001800402007388 */ /* 0x0041e80000000c00 */
[----:B0-----:R-:W2:Y:S04]  /*32990*/  LDL.LU R4, [R1+0x5a0] ;  /* 0x0005a00001047983 */ /* 0x001ea80000300800 */
[----:B------:R-:W2:Y:S04]  /*329a0*/  LDL.LU R5, [R1+0x5a4] ;  /* 0x0005a40001057983 */ /* 0x000ea80000300800 */
[----:B------:R-:W2:Y:S04]  /*329b0*/  LDL.LU R6, [R1+0x5a8] ;  /* 0x0005a80001067983 */ /* 0x000ea80000300800 */
[----:B------:R-:W2:Y:S04]  /*329c0*/  LDL.LU R7, [R1+0x5ac] ;  /* 0x0005ac0001077983 */ /* 0x000ea80000300800 */
[----:B--2---:R-:W-:Y:S04]  /*329d0*/  STL.64 [R1+0x13c0], R6 ;  /* 0x0013c00601007387 */ /* 0x004fe80000100a00 */
[----:B------:R0:W-:Y:S04]  /*329e0*/  STL.64 [R1+0x13b8], R4 ;  /* 0x0013b80401007387 */ /* 0x0001e80000100a00 */
        /* <DEDUP_REMOVED lines=10> */
[----:B------:R0:W-:Y:S04]  /*32a90*/  STS.128 [R2+0x300], R20 ;  /* 0x0003001402007388 */ /* 0x0001e80000000c00 */
[----:B0-----:R-:W3:Y:S04]  /*32aa0*/  LDL.LU R20, [R1+0x4b0] ;  /* 0x0004b00001147983 */ /* 0x001ee80000300800 */
[----:B------:R-:W3:Y:S04]  /*32ab0*/  LDL.LU R21, [R1+0x4b4] ;  /* 0x0004b40001157983 */ /* 0x000ee80000300800 */
[----:B------:R-:W3:Y:S04]  /*32ac0*/  LDL.LU R22, [R1+0x4b8] ;  /* 0x0004b80001167983 */ /* 0x000ee80000300800 */
[----:B------:R-:W3:Y:S04]  /*32ad0*/  LDL.LU R23, [R1+0x4bc] ;  /* 0x0004bc0001177983 */ /* 0x000ee80000300800 */
        /* <DEDUP_REMOVED lines=18> */
[----:B----4-:R-:W-:Y:S04]  /*32c00*/  STS.128 [R2+0x100], R24 ;  /* 0x0001001802007388 */ /* 0x010fe80000000c00 */
[----:B---3--:R-:W-:Y:S04]  /*32c10*/  STS.128 [R2+0x200], R8 ;  /* 0x0002000802007388 */ /* 0x008fe80000000c00 */
[----:B------:R-:W-:Y:S04]  /*32c20*/  STS.128 [R2+0x280], R16 ;  /* 0x0002801002007388 */ /* 0x000fe80000000c00 */
[----:B------:R-:W-:Y:S04]  /*32c30*/  STS.128 [R2+0x380], R20 ;  /* 0x0003801402007388 */ /* 0x000fe80000000c00 */
[----:B------:R-:W-:Y:S06]  /*32c40*/  BAR.SYNC.DEFER_BLOCKING 0x0 ;  /* 0x0000000000007b1d */ /* 0x000fec0000010000 */
[----:B------:R-:W0:Y:S04]  /*32c50*/  LDS.128 R16, [R0] ;  /* 0x0000000000107984 */ /* 0x000e280000000c00 */
[----:B------:R-:W1:Y:S04]  /*32c60*/  LDS.128 R20, [R0+0x400] ;  /* 0x0004000000147984 */ /* 0x000e680000000c00 */
[----:B--2---:R-:W-:Y:S04]  /*32c70*/  STL.64 [R1+0x1410], R6 ;  /* 0x0014100601007387 */ /* 0x004fe80000100a00 */
[----:B------:R2:W-:Y:S04]  /*32c80*/  STL.64 [R1+0x1408], R4 ;  /* 0x0014080401007387 */ /* 0x0005e80000100a00 */
[----:B--2---:R-:W2:Y:S04]  /*32c90*/  LDL.LU R4, [R1+0x4c0] ;  /* 0x0004c00001047983 */ /* 0x004ea80000300800 */
[----:B------:R-:W2:Y:S04]  /*32ca0*/  LDL.LU R5, [R1+0x4c4] ;  /* 0x0004c40001057983 */ /* 0x000ea80000300800 */
[----:B------:R-:W3:Y:S04]  /*32cb0*/  LDL.LU R6, [R1+0x4c8] ;  /* 0x0004c80001067983 */ /* 0x000ee80000300800 */
[----:B------:R-:W3:Y:S04]  /*32cc0*/  LDL.LU R7, [R1+0x4cc] ;  /* 0x0004cc0001077983 */ /* 0x000ee80000300800 */
[----:B---3--:R-:W-:Y:S04]  /*32cd0*/  STL.64 [R1+0x1420], R6 ;  /* 0x0014200601007387 */ /* 0x008fe80000100a00 */
[----:B--2---:R-:W-:Y:S04]  /*32ce0*/  STL.64 [R1+0x1418], R4 ;  /* 0x0014180401007387 */ /* 0x004fe80000100a00 */
[----:B------:R-:W2:Y:S04]  /*32cf0*/  LDS.128 R4, [R14] ;  /* 0x000000000e047984 */ /* 0x000ea80000000c00 */
[----:B------:R-:W3:Y:S04]  /*32d00*/  LDL.LU R8, [R1+0x5b0] ;  /* 0x0005b00001087983 */ /* 0x000ee80000300800 */
[----:B------:R-:W3:Y:S04]  /*32d10*/  LDL.LU R9, [R1+0x5b4] ;  /* 0x0005b40001097983 */ /* 0x000ee80000300800 */
[----:B------:R-:W3:Y:S04]  /*32d20*/  LDL.LU R10, [R1+0x5b8] ;  /* 0x0005b800010a7983 */ /* 0x000ee80000300800 */
[----:B------:R-:W3:Y:S04]  /*32d30*/  LDL.LU R11, [R1+0x5bc] ;  /* 0x0005bc00010b7983 */ /* 0x000ee80000300800 */
[----:B0-----:R-:W-:Y:S04]  /*32d40*/  STL.64 [R1+0x250], R16 ;  /* 0x0002501001007387 */ /* 0x001fe80000100a00 */
[----:B------:R-:W-:Y:S04]  /*32d50*/  STL.64 [R1+0x258], R18 ;  /* 0x0002581201007387 */ /* 0x000fe80000100a00 */
[----:B------:R-:W0:Y:S04]  /*32d60*/  LDS.128 R16, [R14+0x400] ;  /* 0x000400000e107984 */ /* 0x000e280000000c00 */
[----:B-1----:R-:W-:Y:S04]  /*32d70*/  STL.64 [R1+0x2b0], R20 ;  /* 0x0002b01401007387 */ /* 0x002fe80000100a00 */
[----:B------:R-:W-:Y:S04]  /*32d80*/  STL.64 [R1+0x2b8], R22 ;  /* 0x0002b81601007387 */ /* 0x000fe80000100a00 */
[----:B------:R-:W1:Y:S04]  /*32d90*/  LDS.128 R20, [R13] ;  /* 0x000000000d147984 */ /* 0x000e680000000c00 */
[----:B--2---:R-:W-:Y:S04]  /*32da0*/  STL.64 [R1+0x260], R4 ;  /* 0x0002600401007387 */ /* 0x004fe80000100a00 */
[----:B------:R-:W-:Y:S04]  /*32db0*/  STL.64 [R1+0x268], R6 ;  /* 0x0002680601007387 */ /* 0x000fe80000100a00 */
[----:B------:R-:W2:Y:S04]  /*32dc0*/  LDS.128 R4, [R13+0x400] ;  /* 0x000400000d047984 */ /* 0x000ea80000000c00 */
[----:B0-----:R0:W-:Y:S04]  /*32dd0*/  STL.64 [R1+0x2a0], R16 ;  /* 0x0002a01001007387 */ /* 0x0011e80000100a00 */
[----:B------:R4:W-:Y:S04]  /*32de0*/  STL.64 [R1+0x2a8], R18 ;  /* 0x0002a81201007387 */ /* 0x0009e80000100a00 */
[----:B0-----:R-:W3:Y:S04]  /*32df0*/  LDL.LU R16, [R1+0x5d0] ;  /* 0x0005d00001107983 */ /* 0x001ee80000300800 */
[----:B-1----:R0:W-:Y:S04]  /*32e00*/  STL.64 [R1+0x280], R20 ;  /* 0x0002801401007387 */ /* 0x0021e80000100a00 */
[----:B------:R1:W-:Y:S04]  /*32e10*/  STL.64 [R1+0x288], R22 ;  /* 0x0002881601007387 */ /* 0x0003e80000100a00 */
[----:B--2---:R-:W-:Y:S04]  /*32e20*/  STL.64 [R1+0x290], R4 ;  /* 0x0002900401007387 */ /* 0x004fe80000100a00 */
[----:B------:R-:W-:Y:S04]  /*32e30*/  STL.64 [R1+0x298], R6 ;  /* 0x0002980601007387 */ /* 0x000fe80000100a00 */
[----:B------:R-:W2:Y:S04]  /*32e40*/  LDS.128 R4, [R3] ;  /* 0x0000000003047984 */ /* 0x000ea80000000c00 */
[----:B------:R-:W3:Y:S04]  /*32e50*/  LDL.LU R17, [R1+0x5d4] ;  /* 0x0005d40001117983 */ /* 0x000ee80000300800 */
[----:B----4-:R-:W4:Y:S04]  /*32e60*/  LDL.LU R18, [R1+0x5d8] ;  /* 0x0005d80001127983 */ /* 0x010f280000300800 */
[----:B------:R-:W4:Y:S04]  /*32e70*/  LDL.LU R19, [R1+0x5dc] ;  /* 0x0005dc0001137983 */ /* 0x000f280000300800 */
[----:B------:R-:W3:Y:S04]  /*32e80*/  LDL.LU R24, [R1+0x5c0] ;  /* 0x0005c00001187983 */ /* 0x000ee80000300800 */
[----:B------:R-:W3:Y:S04]  /*32e90*/  LDL.LU R25, [R1+0x5c4] ;  /* 0x0005c40001197983 */ /* 0x000ee80000300800 */
[----:B------:R-:W3:Y:S04]  /*32ea0*/  LDL.LU R26, [R1+0x5c8] ;  /* 0x0005c800011a7983 */ /* 0x000ee80000300800 */
[----:B------:R-:W3:Y:S04]  /*32eb0*/  LDL.LU R27, [R1+0x5cc] ;  /* 0x0005cc00011b7983 */ /* 0x000ee80000300800 */
[----:B0-----:R-:W3:Y:S04]  /*32ec0*/  LDL.LU R20, [R1+0x640] ;  /* 0x0006400001147983 */ /* 0x001ee80000300800 */
[----:B------:R-:W3:Y:S04]  /*32ed0*/  LDL.LU R21, [R1+0x644] ;  /* 0x0006440001157983 */ /* 0x000ee80000300800 */
[----:B-1----:R-:W3:Y:S04]  /*32ee0*/  LDL.LU R22, [R1+0x648] ;  /* 0x0006480001167983 */ /* 0x002ee80000300800 */
[----:B------:R-:W3:Y:S04]  /*32ef0*/  LDL.LU R23, [R1+0x64c] ;  /* 0x00064c0001177983 */ /* 0x000ee80000300800 */
[----:B--2---:R-:W-:Y:S04]  /*32f00*/  STL.64 [R1+0x270], R4 ;  /* 0x0002700401007387 */ /* 0x004fe80000100a00 */
[----:B------:R-:W-:Y:S04]  /*32f10*/  STL.64 [R1+0x278], R6 ;  /* 0x0002780601007387 */ /* 0x000fe80000100a00 */
[----:B------:R-:W0:Y:S04]  /*32f20*/  LDS.128 R4, [R3+0x400] ;  /* 0x0004000003047984 */ /* 0x000e280000000c00 */
[----:B------:R-:W-:Y:S06]  /*32f30*/  BAR.SYNC.DEFER_BLOCKING 0x0 ;  /* 0x0000000000007b1d */ /* 0x000fec0000010000 */
[----:B0-----:R-:W-:Y:S04]  /*32f40*/  STL.64 [R1+0x2c0], R4 ;  /* 0x0002c00401007387 */ /* 0x001fe80000100a00 */
[----:B------:R0:W-:Y:S04]  /*32f50*/  STL.64 [R1+0x2c8], R6 ;  /* 0x0002c80601007387 */ /* 0x0001e80000100a00 */
[----:B0-----:R-:W2:Y:S04]  /*32f60*/  LDL.LU.64 R6, [R1+0x1420] ;  /* 0x0014200001067983 */ /* 0x001ea80000300a00 */
[----:B------:R-:W2:Y:S04]  /*32f70*/  LDL.LU.64 R4, [R1+0x1418] ;  /* 0x0014180001047983 */ /* 0x000ea80000300a00 */
        /* <DEDUP_REMOVED lines=18> */
[----:B---3--:R-:W-:Y:S04]  /*330a0*/  STS.128 [R2+0x380], R8 ;  /* 0x0003800802007388 */ /* 0x008fe80000000c00 */
[----:B--2---:R-:W-:Y:S04]  /*330b0*/  STS.128 [R2+0x300], R4 ;  /* 0x0003000402007388 */ /* 0x004fe80000000c00 */
[----:B------:R-:W-:Y:S06]  /*330c0*/  BAR.SYNC.DEFER_BLOCKING 0x0 ;  /* 0x0000000000007b1d */ /* 0x000fec0000010000 */
[----:B------:R-:W0:Y:S04]  /*330d0*/  LDS.128 R8, [R0] ;  /* 0x0000000000087984 */ /* 0x000e280000000c00 */
[----:B------:R-:W1:Y:S04]  /*330e0*/  LDS.128 R4, [R0+0x400] ;  /* 0x0004000000047984 */ /* 0x000e680000000c00 */
[----:B0-----:R-:W-:Y:S04]  /*330f0*/  STL.64 [R1+0x230], R8 ;  /* 0x0002300801007387 */ /* 0x001fe80000100a00 */
[----:B------:R-:W-:Y:S04]  /*33100*/  STL.64 [R1+0x238], R10 ;  /* 0x0002380a01007387 */ /* 0x000fe80000100a00 */
[----:B------:R-:W0:Y:S04]  /*33110*/  LDS.128 R8, [R14] ;  /* 0x000000000e087984 */ /* 0x000e280000000c00 */
[----:B-1----:R-:W-:Y:S04]  /*33120*/  STL.64 [R1+0x1b0], R4 ;  /* 0x0001b00401007387 */ /* 0x002fe80000100a00 */
[----:B------:R-:W-:Y:S04]  /*33130*/  STL.64 [R1+0x1b8], R6 ;  /* 0x0001b80601007387 */ /* 0x000fe80000100a00 */
[----:B------:R-:W1:Y:S04]  /*33140*/  LDS.128 R4, [R14+0x400] ;  /* 0x000400000e047984 */ /* 0x000e680000000c00 */
[----:B0-----:R-:W-:Y:S04]  /*33150*/  STL.64 [R1+0x160], R8 ;  /* 0x0001600801007387 */ /* 0x001fe80000100a00 */
[----:B------:R-:W-:Y:S04]  /*33160*/  STL.64 [R1+0x168], R10 ;  /* 0x0001680a01007387 */ /* 0x000fe80000100a00 */
[----:B------:R-:W0:Y:S04]  /*33170*/  LDS.128 R8, [R13] ;  /* 0x000000000d087984 */ /* 0x000e280000000c00 */
[----:B-1----:R-:W-:Y:S04]  /*33180*/  STL.64 [R1+0x150], R4 ;  /* 0x0001500401007387 */ /* 0x002fe80000100a00 */
[----:B------:R-:W-:Y:S04]  /*33190*/  STL.64 [R1+0x158], R6 ;  /* 0x0001580601007387 */ /* 0x000fe80000100a00 */
[----:B------:R-:W1:Y:S04]  /*331a0*/  LDS.128 R4, [R13+0x400] ;  /* 0x000400000d047984 */ /* 0x000e680000000c00 */
[----:B------:R-:W-:Y:S04]  /*331b0*/  STL [R1+0x1380], R14 ;  /* 0x0013800e01007387 */ /* 0x000fe80000100800 */
[----:B0-----:R-:W-:Y:S04]  /*331c0*/  STL.64 [R1+0x140], R8 ;  /* 0x0001400801007387 */ /* 0x001fe80000100a00 */
[----:B------:R-:W-:Y:S04]  /*331d0*/  STL.64 [R1+0x148], R10 ;  /* 0x0001480a01007387 */ /* 0x000fe80000100a00 */
[----:B------:R-:W-:Y:S04]  /*331e0*/  STL.64 [R1+0x1378], R12 ;  /* 0x0013780c01007387 */ /* 0x000fe80000100a00 */
[----:B-1----:R-:W-:Y:S04]  /*331f0*/  STL [R1+0x12f4], R7 ;  /* 0x0012f40701007387 */ /* 0x002fe80000100800 */
[----:B------:R-:W-:Y:S04]  /*33200*/  STL [R1+0x1320], R6 ;  /* 0x0013200601007387 */ /* 0x000fe80000100800 */
[----:B------:R-:W0:Y:S04]  /*33210*/  LDS.128 R8, [R3] ;  /* 0x0000000003087984 */ /* 0x000e280000000c00 */
[----:B------:R-:W-:Y:S04]  /*33220*/  STL.64 [R1+0x1318], R4 ;  /* 0x0013180401007387 */ /* 0x000fe80000100a00 */
[----:B------:R-:W1:Y:S04]  /*33230*/  LDS.128 R4, [R3+0x400] ;  /* 0x0004000003047984 */ /* 0x000e680000000c00 */
[----:B------:R-:W-:Y:S06]  /*33240*/  BAR.SYNC.DEFER_BLOCKING 0x0 ;  /* 0x0000000000007b1d */ /* 0x000fec0000010000 */
[----:B0-----:R-:W-:Y:S04]  /*33250*/  STL.64 [R1+0x1330], R10 ;  /* 0x0013300a01007387 */ /* 0x001fe80000100a00 */
[----:B------:R-:W-:Y:S04]  /*33260*/  STL.64 [R1+0x1328], R8 ;  /* 0x0013280801007387 */ /* 0x000fe80000100a00 */
[----:B-1----:R0:W-:Y:S04]  /*33270*/  STL.64 [R1+0x240], R4 ;  /* 0x0002400401007387 */ /* 0x0021e80000100a00 */
[----:B------:R1:W-:Y:S04]  /*33280*/  STL.64 [R1+0x248], R6 ;  /* 0x0002480601007387 */ /* 0x0003e80000100a00 */
[----:B0-----:R-:W2:Y:S04]  /*33290*/  LDL.LU R4, [R1+0x7a0] ;  /* 0x0007a00001047983 */ /* 0x001ea80000300800 */
[----:B------:R-:W2:Y:S04]  /*332a0*/  LDL.LU R5, [R1+0x7a4] ;  /* 0x0007a40001057983 */ /* 0x000ea80000300800 */
[----:B-1----:R-:W3:Y:S04]  /*332b0*/  LDL.LU R6, [R1+0x7a8] ;  /* 0x0007a80001067983 */ /* 0x002ee80000300800 */
[----:B------:R-:W3:Y:S04]  /*332c0*/  LDL.LU R7, [R1+0x7ac] ;  /* 0x0007ac0001077983 */ /* 0x000ee80000300800 */
[----:B---3--:R-:W-:Y:S04]  /*332d0*/  STL.64 [R1+0x1340], R6 ;  /* 0x0013400601007387 */ /* 0x008fe80000100a00 */
[----:B--2---:R-:W-:Y:S04]  /*332e0*/  STL.64 [R1+0x1338], R4 ;  /* 0x0013380401007387 */ /* 0x004fe80000100a00 */
[----:B------:R-:W2:Y:S04]  /*332f0*/  LDL.LU R8, [R1+0x780] ;  /* 0x0007800001087983 */ /* 0x000ea80000300800 */
        /* <DEDUP_REMOVED lines=31> */
[----:B---3--:R-:W-:Y:S04]  /*334f0*/  STL.64 [R1+0x1360], R10 ;  /* 0x0013600a01007387 */ /* 0x008fe80000100a00 */
[----:B------:R0:W-:Y:S04]  /*33500*/  STL.64 [R1+0x1358], R8 ;  /* 0x0013580801007387 */ /* 0x0001e80000100a00 */
[----:B0-----:R-:W3:Y:S04]  /*33510*/  LDL.LU R8, [R1+0x740] ;  /* 0x0007400001087983 */ /* 0x001ee80000300800 */
[----:B------:R-:W3:Y:S04]  /*33520*/  LDL.LU R9, [R1+0x744] ;  /* 0x0007440001097983 */ /* 0x000ee80000300800 */
[----:B------:R-:W3:Y:S04]  /*33530*/  LDL.LU R10, [R1+0x748] ;  /* 0x00074800010a7983 */ /* 0x000ee80000300800 */
[----:B------:R-:W3:Y:S04]  /*33540*/  LDL.LU R11, [R1+0x74c] ;  /* 0x00074c00010b7983 */ /* 0x000ee80000300800 */
[----:B----4-:R-:W-:Y:S04]  /*33550*/  STS.128 [R2+0x80], R16 ;  /* 0x0000801002007388 */ /* 0x010fe80000000c00 */
[----:B------:R-:W-:Y:S04]  /*33560*/  STS.128 [R2], R24 ;  /* 0x0000001802007388 */ /* 0x000fe80000000c00 */
[----:B------:R-:W-:Y:S04]  /*33570*/  STS.128 [R2+0x100], R20 ;  /* 0x0001001402007388 */ /* 0x000fe80000000c00 */
[----:B--2---:R-:W-:Y:S04]  /*33580*/  STS.128 [R2+0x180], R12 ;  /* 0x0001800c02007388 */ /* 0x004fe80000000c00 */
[----:B---3--:R-:W-:Y:S04]  /*33590*/  STL.64 [R1+0x1370], R10 ;  /* 0x0013700a01007387 */ /* 0x008fe80000100a00 */
[----:B------:R0:W-:Y:S04]  /*335a0*/  STL.64 [R1+0x1368], R8 ;  /* 0x0013680801007387 */ /* 0x0001e80000100a00 */
[----:B0-----:R-:W2:Y:S04]  /*335b0*/  LDL.LU R8, [R1+0x6f0] ;  /* 0x0006f00001087983 */ /* 0x001ea80000300800 */
        /* <DEDUP_REMOVED lines=19> */
[----:B------:R-:W2:Y:S04]  /*336f0*/  LDL.LU.64 R14, [R1+0x13b0] ;  /* 0x0013b000010e7983 */ /* 0x000ea80000300a00 */
[----:B------:R-:W2:Y:S04]  /*33700*/  LDL.LU.64 R12, [R1+0x13a8] ;  /* 0x0013a800010c7983 */ /* 0x000ea80000300a00 */
[----:B--2---:R0:W-:Y:S04]  /*33710*/  STS.128 [R2+0x200], R12 ;  /* 0x0002000c02007388 */ /* 0x0041e80000000c00 */
[----:B0-----:R-:W2:Y:S04]  /*33720*/  LDL.LU.64 R14, [R1+0x13a0] ;  /* 0x0013a000010e7983 */ /* 0x001ea80000300a00 */
[----:B------:R-:W2:Y:S04]  /*33730*/  LDL.LU.64 R12, [R1+0x1398] ;  /* 0x00139800010c7983 */ /* 0x000ea80000300a00 */
[----:B--2---:R0:W-:Y:S04]  /*33740*/  STS.128 [R2+0x280], R12 ;  /* 0x0002800c02007388 */ /* 0x0041e80000000c00 */
[----:B0-----:R-:W2:Y:S04]  /*33750*/  LDL.LU.64 R14, [R1+0x1390] ;  /* 0x00139000010e7983 */ /* 0x001ea80000300a00 */
[----:B------:R-:W2:Y:S04]  /*33760*/  LDL.LU.64 R12, [R1+0x1388] ;  /* 0x00138800010c7983 */ /* 0x000ea80000300a00 */
[----:B------:R-:W-:Y:S04]  /*33770*/  STS.128 [R2+0x380], R8 ;  /* 0x0003800802007388 */ /* 0x000fe80000000c00 */
[----:B--2---:R0:W-:Y:S04]  /*33780*/  STS.128 [R2+0x300], R12 ;  /* 0x0003000c02007388 */ /* 0x0041e80000000c00 */
[----:B------:R-:W-:Y:S06]  /*33790*/  BAR.SYNC.DEFER_BLOCKING 0x0 ;  /* 0x0000000000007b1d */ /* 0x000fec0000010000 */
[----:B0-----:R-:W2:Y:S04]  /*337a0*/  LDL.LU R14, [R1+0x1380] ;  /* 0x00138000010e7983 */ /* 0x001ea80000300800 */
[----:B------:R-:W3:Y:S04]  /*337b0*/  LDL.LU.64 R12, [R1+0x1378] ;  /* 0x00137800010c7983 */ /* 0x000ee80000300a00 */
[----:B------:R-:W0:Y:S04]  /*337c0*/  LDS.128 R8, [R0] ;  /* 0x0000000000087984 */ /* 0x000e280000000c00 */
[----:B0-----:R-:W-:Y:S04]  /*337d0*/  STL.64 [R1+0x2d0], R8 ;  /* 0x0002d00801007387 */ /* 0x001fe80000100a00 */
[----:B------:R-:W-:Y:S04]  /*337e0*/  STL.64 [R1+0x2d8], R10 ;  /* 0x0002d80a01007387 */ /* 0x000fe80000100a00 */
[----:B------:R-:W0:Y:S04]  /*337f0*/  LDS.128 R8, [R0+0x400] ;  /* 0x0004000000087984 */ /* 0x000e280000000c00 */
[----:B0-----:R-:W-:Y:S04]  /*33800*/  STL.64 [R1+0x340], R8 ;  /* 0x0003400801007387 */ /* 0x001fe80000100a00 */
[----:B------:R-:W-:Y:S04]  /*33810*/  STL.64 [R1+0x348], R10 ;  /* 0x0003480a01007387 */ /* 0x000fe80000100a00 */
[----:B--2---:R-:W0:Y:S04]  /*33820*/  LDS.128 R8, [R14] ;  /* 0x000000000e087984 */ /* 0x004e280000000c00 */
[----:B0-----:R-:W-:Y:S04]  /*33830*/  STL.64 [R1+0x2f0], R8 ;  /* 0x0002f00801007387 */ /* 0x001fe80000100a00 */
[----:B------:R-:W-:Y:S04]  /*33840*/  STL.64 [R1+0x2f8], R10 ;  /* 0x0002f80a01007387 */ /* 0x000fe80000100a00 */
[----:B------:R0:W1:Y:S04]  /*33850*/  LDS.128 R8, [R14+0x400] ;  /* 0x000400000e087984 */ /* 0x0000680000000c00 */
[----:B0-----:R-:W2:Y:S04]  /*33860*/  LDL R14, [R1+0xc80] ;  /* 0x000c8000010e7983 */ /* 0x001ea80000100800 */
[----:B-1----:R-:W-:Y:S04]  /*33870*/  STL.64 [R1+0x330], R8 ;  /* 0x0003300801007387 */ /* 0x002fe80000100a00 */
[----:B------:R-:W-:Y:S04]  /*33880*/  STL.64 [R1+0x338], R10 ;  /* 0x0003380a01007387 */ /* 0x000fe80000100a00 */
[----:B---3--:R-:W0:Y:S04]  /*33890*/  LDS.128 R8, [R13] ;  /* 0x000000000d087984 */ /* 0x008e280000000c00 */
        /* <DEDUP_REMOVED lines=12> */
[----:B0-----:R-:W3:Y:S04]  /*33960*/  LDL.LU.64 R10, [R1+0x1370] ;  /* 0x00137000010a7983 */ /* 0x001ee80000300a00 */
[----:B------:R-:W3:Y:S04]  /*33970*/  LDL.LU.64 R8, [R1+0x1368] ;  /* 0x0013680001087983 */ /* 0x000ee80000300a00 */
[----:B---3--:R0:W-:Y:S04]  /*33980*/  STS.128 [R2], R8 ;  /* 0x0000000802007388 */ /* 0x0081e80000000c00 */
[----:B0-----:R-:W3:Y:S04]  /*33990*/  LDL.LU.64 R10, [R1+0x1360] ;  /* 0x00136000010a7983 */ /* 0x001ee80000300a00 */
[----:B------:R-:W3:Y:S04]  /*339a0*/  LDL.LU.64 R8, [R1+0x1358] ;  /* 0x0013580001087983 */ /* 0x000ee80000300a00 */
[----:B------:R-:W-:Y:S04]  /*339b0*/  STS.128 [R2+0x100], R4 ;  /* 0x0001000402007388 */ /* 0x000fe80000000c00 */
[----:B---3--:R0:W-:Y:S04]  /*339c0*/  STS.128 [R2+0x80], R8 ;  /* 0x0000800802007388 */ /* 0x0081e80000000c00 */
[----:B0-----:R-:W3:Y:S04]  /*339d0*/  LDL.LU.64 R10, [R1+0x1350] ;  /* 0x00135000010a7983 */ /* 0x001ee80000300a00 */
[----:B------:R-:W3:Y:S04]  /*339e0*/  LDL.LU.64 R8, [R1+0x1348] ;  /* 0x0013480001087983 */ /* 0x000ee80000300a00 */
[----:B------:R-:W2:Y:S04]  /*339f0*/  LDL.LU.64 R6, [R1+0x1340] ;  /* 0x0013400001067983 */ /* 0x000ea80000300a00 */
[----:B------:R-:W2:Y:S04]  /*33a00*/  LDL.LU.64 R4, [R1+0x1338] ;  /* 0x0013380001047983 */ /* 0x000ea80000300a00 */
[----:B------:R-:W-:Y:S04]  /*33a10*/  STS.128 [R2+0x300], R24 ;  /* 0x0003001802007388 */ /* 0x000fe80000000c00 */
[----:B---3--:R0:W-:Y:S04]  /*33a20*/  STS.128 [R2+0x180], R8 ;  /* 0x0001800802007388 */ /* 0x0081e80000000c00 */
[----:B--2---:R1:W-:Y:S04]  /*33a30*/  STS.128 [R2+0x200], R4 ;  /* 0x0002000402007388 */ /* 0x0043e80000000c00 */
[----:B0-----:R-:W2:Y:S04]  /*33a40*/  LDL.LU.64 R10, [R1+0x1330] ;  /* 0x00133000010a7983 */ /* 0x001ea80000300a00 */
[----:B------:R-:W3:Y:S04]  /*33a50*/  LDL.LU.64 R8, [R1+0x1328] ;  /* 0x0013280001087983 */ /* 0x000ee80000300a00 */
[----:B-1----:R-:W2:Y:S04]  /*33a60*/  LDL.LU R6, [R1+0x1320] ;  /* 0x0013200001067983 */ /* 0x002ea80000300800 */
[----:B------:R-:W2:Y:S04]  /*33a70*/  LDL.LU.64 R4, [R1+0x1318] ;  /* 0x0013180001047983 */ /* 0x000ea80000300a00 */
[----:B------:R-:W2:Y:S04]  /*33a80*/  LDL R7, [R1+0xc84] ;  /* 0x000c840001077983 */ /* 0x000ea80000100800 */
[----:B------:R-:W3:Y:S04]  /*33a90*/  LDL.LU.64 R26, [R1+0x1310] ;  /* 0x00131000011a7983 */ /* 0x000ee80000300a00 */
[----:B------:R-:W3:Y:S01]  /*33aa0*/  LDL.LU R25, [R1+0x130c] ;  /* 0x00130c0001197983 */ /* 0x000ee20000300800 */
[----:B-----5:R-:W-:-:S03]  /*33ab0*/  IADD3 R3, R28, 0x1, RZ ;  /* 0x000000011c037810 */ /* 0x020fc60007ffe0ff */
[----:B----4-:R0:W-:Y:S04]  /*33ac0*/  STS.128 [R2+0x280], R16 ;  /* 0x0002801002007388 */ /* 0x0101e80000000c00 */
[----:B------:R1:W-:Y:S01]  /*33ad0*/  STS.128 [R2+0x380], R20 ;  /* 0x0003801402007388 */ /* 0x0003e20000000c00 */
[----:B------:R-:W-:Y:S01]  /*33ae0*/  ISETP.GE.AND P4, PT, R3, c[0x0][0x17c], PT ;  /* 0x00005f0003007a0c */ /* 0x000fe20003f86270 */
[C---:B------:R-:W-:Y:S01]  /*33af0*/  IMAD R3, R14.reuse, c[0x0][0x194], RZ ;  /* 0x000065000e037a24 */ /* 0x040fe200078e02ff */
[----:B------:R-:W-:Y:S01]  /*33b00*/  ISETP.GE.AND P0, PT, R14, c[0x0][0x178], PT ;  /* 0x00005e000e007a0c */ /* 0x000fe20003f06270 */
[----:B------:R-:W4:Y:S01]  /*33b10*/  LDL.LU R15, [R1+0x20] ;  /* 0x00002000010f7983 */ /* 0x000f220000300800 */
[C---:B0-----:R-:W-:Y:S01]  /*33b20*/  IADD3 R16, R28.reuse, 0x2, RZ ;  /* 0x000000021c107810 */ /* 0x041fe20007ffe0ff */
[----:B------:R-:W-:Y:S01]  /*33b30*/  IMAD.MOV.U32 R18, RZ, RZ, c[0x0][0x194] ;  /* 0x00006500ff127624 */ /* 0x000fe200078e00ff */
[----:B------:R-:W-:Y:S01]  /*33b40*/  ISETP.LT.AND P0, PT, R28, c[0x0][0x17c], !P0 ;  /* 0x00005f001c007a0c */ /* 0x000fe20004701270 */
[----:B------:R-:W4:Y:S01]  /*33b50*/  LDL.LU R13, [R1+0x10] ;  /* 0x00001000010d7983 */ /* 0x000f220000300800 */
[----:B------:R-:W-:Y:S01]  /*33b60*/  ISETP.GE.AND P2, PT, R16, c[0x0][0x17c], PT ;  /* 0x00005f0010007a0c */ /* 0x000fe20003f46270 */
[----:B------:R-:W-:Y:S01]  /*33b70*/  IMAD R18, R18, 0x40, R3 ;  /* 0x0000004012127824 */ /* 0x000fe200078e0203 */
[----:B------:R-:W-:-:S02]  /*33b80*/  LEA R16, P1, R3, c[0x0][0x170], 0x1 ;  /* 0x00005c0003107a11 */ /* 0x000fc400078208ff */
[C---:B------:R-:W-:Y:S01]  /*33b90*/  ISETP.GE.AND P5, PT, R28.reuse, c[0x0][0x17c], PT ;  /* 0x00005f001c007a0c */ /* 0x040fe20003fa6270 */
[----:B-1----:R-:W-:Y:S01]  /*33ba0*/  IMAD R22, R28, c[0x0][0x198], RZ ;  /* 0x000066001c167a24 */ /* 0x002fe200078e02ff */
[----:B------:R-:W-:Y:S01]  /*33bb0*/  BAR.SYNC.DEFER_BLOCKING 0x0 ;  /* 0x0000000000007b1d */ /* 0x000fe20000010000 */
[C---:B------:R-:W-:Y:S02]  /*33bc0*/  LEA R2, P3, R18.reuse, c[0x0][0x170], 0x1 ;  /* 0x00005c0012027a11 */ /* 0x040fe400078608ff */
[----:B------:R-:W-:Y:S02]  /*33bd0*/  LEA.HI.X.SX32 R17, R3, c[0x0][0x174], 0x1, P1 ;  /* 0x00005d0003117a11 */ /* 0x000fe400008f0eff */
[----:B------:R-:W-:-:S03]  /*33be0*/  LEA.HI.X.SX32 R3, R18, c[0x0][0x174], 0x1, P3 ;  /* 0x00005d0012037a11 */ /* 0x000fc600018f0eff */
[----:B------:R-:W-:Y:S01]  /*33bf0*/  IMAD.WIDE R18, R22, 0x2, R16 ;  /* 0x0000000216127825 */ /* 0x000fe200078e0210 */
[----:B------:R-:W-:Y:S02]  /*33c00*/  ISETP.LT.AND P6, PT, R14, c[0x0][0x178], !P4 ;  /* 0x00005e000e007a0c */ /* 0x000fe400067c1270 */
[----:B------:R-:W-:Y:S01]  /*33c10*/  IADD3 R23, R28, 0x3, RZ ;  /* 0x000000031c177810 */ /* 0x000fe20007ffe0ff */
[----:B------:R-:W-:Y:S01]  /*33c20*/  IMAD.WIDE R20, R22, 0x2, R2 ;  /* 0x0000000216147825 */ /* 0x000fe200078e0202 */
[----:B------:R-:W-:Y:S02]  /*33c30*/  IADD3 R24, R28, 0x4, RZ ;  /* 0x000000041c187810 */ /* 0x000fe40007ffe0ff */
[----:B------:R-:W-:Y:S02]  /*33c40*/  ISETP.GE.AND P3, PT, R23, c[0x0][0x17c], PT ;  /* 0x00005f0017007a0c */ /* 0x000fe40003f66270 */
[----:B------:R-:W-:Y:S02]  /*33c50*/  ISETP.GE.AND P1, PT, R24, c[0x0][0x17c], PT ;  /* 0x00005f0018007a0c */ /* 0x000fe40003f26270 */
[----:B--2---:R-:W-:Y:S01]  /*33c60*/  ISETP.LT.AND P5, PT, R7, c[0x0][0x178], !P5 ;  /* 0x00005e0007007a0c */ /* 0x004fe20006fa1270 */
[----:B---3--:R0:W-:Y:S01]  /*33c70*/  @P0 STG.E.U16 [R18.64], R26 ;  /* 0x0000001a12000986 */ /* 0x0081e2000c101506 */
[----:B------:R-:W-:-:S02]  /*33c80*/  PRMT R27, R26, 0x7632, R27 ;  /* 0x000076321a1b7816 */ /* 0x000fc4000000001b */
[----:B------:R-:W-:Y:S02]  /*33c90*/  PRMT R24, R25, 0x7632, R24 ;  /* 0x0000763219187816 */ /* 0x000fe40000000018 */
[----:B0-----:R-:W-:-:S07]  /*33ca0*/  IADD3 R18, R22, c[0x0][0x198], RZ ;  /* 0x0000660016127a10 */ /* 0x001fce0007ffe0ff */
[----:B------:R0:W-:Y:S01]  /*33cb0*/  @P5 STG.E.U16 [R20.64], R25 ;  /* 0x0000001914005986 */ /* 0x0001e2000c101506 */
[----:B------:R-:W-:Y:S01]  /*33cc0*/  IMAD.WIDE R22, R18, 0x2, R16 ;  /* 0x0000000212167825 */ /* 0x000fe200078e0210 */
[----:B0-----:R-:W-:-:S04]  /*33cd0*/  IADD3 R25, R28, 0x6, RZ ;  /* 0x000000061c197810 */ /* 0x001fc80007ffe0ff */
[----:B------:R0:W-:Y:S01]  /*33ce0*/  @P6 STG.E.U16 [R22.64], R27 ;  /* 0x0000001b16006986 */ /* 0x0001e2000c101506 */
[----:B------:R-:W-:-:S03]  /*33cf0*/  ISETP.GE.AND P6, PT, R25, c[0x0][0x17c], PT ;  /* 0x00005f0019007a0c */ /* 0x000fc60003fc6270 */
[----:B------:R-:W2:Y:S01]  /*33d00*/  LDL.LU R25, [R1+0x180] ;  /* 0x0001800001197983 */ /* 0x000ea20000300800 */
[----:B------:R-:W-:Y:S02]  /*33d10*/  ISETP.LT.AND P4, PT, R7, c[0x0][0x178], !P4 ;  /* 0x00005e0007007a0c */ /* 0x000fe40006781270 */
[----:B------:R-:W-:Y:S02]  /*33d20*/  ISETP.LT.AND P5, PT, R14, c[0x0][0x178], !P2 ;  /* 0x00005e000e007a0c */ /* 0x000fe400057a1270 */
[----:B------:R-:W-:Y:S02]  /*33d30*/  IADD3 R20, R28, 0x5, RZ ;  /* 0x000000051c147810 */ /* 0x000fe40007ffe0ff */
[C---:B------:R-:W-:Y:S01]  /*33d40*/  IADD3 R26, R18.reuse, c[0x0][0x198], RZ ;  /* 0x00006600121a7a10 */ /* 0x040fe20007ffe0ff */
[----:B------:R-:W-:Y:S01]  /*33d50*/  IMAD.WIDE R18, R18, 0x2, R2 ;  /* 0x0000000212127825 */ /* 0x000fe200078e0202 */
[----:B------:R-:W-:-:S03]  /*33d60*/  ISETP.GE.AND P0, PT, R20, c[0x0][0x17c], PT ;  /* 0x00005f0014007a0c */ /* 0x000fc60003f06270 */
[----:B------:R-:W-:Y:S01]  /*33d70*/  IMAD.WIDE R20, R26, 0x2, R16 ;  /* 0x000000021a147825 */ /* 0x000fe200078e0210 */
[----:B0-----:R-:W-:Y:S01]  /*33d80*/  IADD3 R22, R28, 0x7, RZ ;  /* 0x000000071c167810 */ /* 0x001fe20007ffe0ff */
[----:B------:R0:W-:Y:S01]  /*33d90*/  @P4 STG.E.U16 [R18.64], R24 ;  /* 0x0000001812004986 */ /* 0x0001e2000c101506 */
[----:B------:R-:W-:Y:S01]  /*33da0*/  ISETP.LT.AND P2, PT, R7, c[0x0][0x178], !P2 ;  /* 0x00005e0007007a0c */ /* 0x000fe20005741270 */
[----:B0-----:R-:W-:Y:S01]  /*33db0*/  IMAD.WIDE R18, R26, 0x2, R2 ;  /* 0x000000021a127825 */ /* 0x001fe200078e0202 */
[----:B----4-:R-:W-:Y:S01]  /*33dc0*/  PRMT R24, R15, 0x7632, R24 ;  /* 0x000076320f187816 */ /* 0x010fe20000000018 */
[----:B--2---:R-:W-:Y:S01]  /*33dd0*/  @P5 STG.E.U16 [R20.64], R25 ;  /* 0x0000001914005986 */ /* 0x004fe2000c101506 */
[----:B------:R-:W-:Y:S02]  /*33de0*/  ISETP.GE.AND P5, PT, R22, c[0x0][0x17c], PT ;  /* 0x00005f0016007a0c */ /* 0x000fe40003fa6270 */
[----:B------:R-:W-:Y:S02]  /*33df0*/  IADD3 R22, R26, c[0x0][0x198], RZ ;  /* 0x000066001a167a10 */ /* 0x000fe40007ffe0ff */
[----:B------:R-:W2:Y:S05]  /*33e00*/  LDL.LU R26, [R1+0x190] ;  /* 0x00019000011a7983 */ /* 0x000eaa0000300800 */
[----:B------:R0:W-:Y:S04]  /*33e10*/  @P2 STG.E.U16 [R18.64], R15 ;  /* 0x0000000f12002986 */ /* 0x0001e8000c101506 */
[----:B0-----:R-:W3:Y:S01]  /*33e20*/  LDL.LU R15, [R1+0x1a0] ;  /* 0x0001a000010f7983 */ /* 0x001ee20000300800 */
[----:B------:R-:W-:-:S02]  /*33e30*/  ISETP.LT.AND P4, PT, R14, c[0x0][0x178], !P3 ;  /* 0x00005e000e007a0c */ /* 0x000fc40005f81270 */
[----:B------:R-:W-:Y:S01]  /*33e40*/  ISETP.LT.AND P3, PT, R7, c[0x0][0x178], !P3 ;  /* 0x00005e0007007a0c */ /* 0x000fe20005f61270 */
[----:B------:R-:W-:Y:S01]  /*33e50*/  IMAD.WIDE R20, R22, 0x2, R16 ;  /* 0x0000000216147825 */ /* 0x000fe200078e0210 */
[----:B------:R-:W-:Y:S02]  /*33e60*/  PRMT R23, R25, 0x7632, R23 ;  /* 0x0000763219177816 */ /* 0x000fe40000000017 */
[----:B------:R-:W-:Y:S01]  /*33e70*/  ISETP.LT.AND P2, PT, R14, c[0x0][0x178], !P1 ;  /* 0x00005e000e007a0c */ /* 0x000fe20004f41270 */
[C---:B------:R-:W-:Y:S01]  /*33e80*/  IMAD.WIDE R18, R22.reuse, 0x2, R2 ;  /* 0x0000000216127825 */ /* 0x040fe200078e0202 */
[----:B------:R-:W-:Y:S02]  /*33e90*/  ISETP.LT.AND P1, PT, R7, c[0x0][0x178], !P1 ;  /* 0x00005e0007007a0c */ /* 0x000fe40004f21270 */
[----:B------:R-:W-:-:S03]  /*33ea0*/  IADD3 R22, R22, c[0x0][0x198], RZ ;  /* 0x0000660016167a10 */ /* 0x000fc60007ffe0ff */
[----:B------:R0:W-:Y:S04]  /*33eb0*/  @P4 STG.E.U16 [R20.64], R23 ;  /* 0x0000001714004986 */ /* 0x0001e8000c101506 */
[----:B------:R1:W-:Y:S01]  /*33ec0*/  @P3 STG.E.U16 [R18.64], R24 ;  /* 0x0000001812003986 */ /* 0x0003e2000c101506 */
[----:B------:R-:W-:Y:S02]  /*33ed0*/  ISETP.LT.AND P3, PT, R14, c[0x0][0x178], !P0 ;  /* 0x00005e000e007a0c */ /* 0x000fe40004761270 */
[----:B------:R-:W-:Y:S02]  /*33ee0*/  ISETP.LT.AND P0, PT, R7, c[0x0][0x178], !P0 ;  /* 0x00005e0007007a0c */ /* 0x000fe40004701270 */
[----:B------:R-:W-:Y:S01]  /*33ef0*/  IADD3 R25, R28, 0x8, RZ ;  /* 0x000000081c197810 */ /* 0x000fe20007ffe0ff */
[----:B0-----:R-:W-:-:S04]  /*33f00*/  IMAD.WIDE R20, R22, 0x2, R2 ;  /* 0x0000000216147825 */ /* 0x001fc800078e0202 */
[C---:B-1----:R-:W-:Y:S01]  /*33f10*/  IMAD.WIDE R18, R22.reuse, 0x2, R16 ;  /* 0x0000000216127825 */ /* 0x042fe200078e0210 */
[----:B------:R-:W-:Y:S02]  /*33f20*/  IADD3 R22, R22, c[0x0][0x198], RZ ;  /* 0x0000660016167a10 */ /* 0x000fe40007ffe0ff */
[----:B------:R-:W-:Y:S02]  /*33f30*/  IADD3 R23, R28, 0x9, RZ ;  /* 0x000000091c177810 */ /* 0x000fe40007ffe0ff */
[----:B------:R-:W-:Y:S02]  /*33f40*/  ISETP.GE.AND P4, PT, R25, c[0x0][0x17c], PT ;  /* 0x00005f0019007a0c */ /* 0x000fe40003f86270 */
[----:B------:R-:W-:Y:S02]  /*33f50*/  PRMT R24, R13, 0x7632, R24 ;  /* 0x000076320d187816 */ /* 0x000fe40000000018 */
[----:B------:R-:W-:Y:S01]  /*33f60*/  PRMT R27, R29, 0x7632, R27 ;  /* 0x000076321d1b7816 */ /* 0x000fe2000000001b */
[----:B--2---:R0:W-:Y:S01]  /*33f70*/  @P2 STG.E.U16 [R18.64], R26 ;  /* 0x0000001a12002986 */ /* 0x0041e2000c101506 */
[----:B------:R-:W-:-:S03]  /*33f80*/  PRMT R25, R26, 0x7632, R25 ;  /* 0x000076321a197816 */ /* 0x000fc60000000019 */
[----:B------:R1:W-:Y:S01]  /*33f90*/  @P1 STG.E.U16 [R20.64], R13 ;  /* 0x0000000d14001986 */ /* 0x0003e2000c101506 */
[----:B------:R-:W-:Y:S02]  /*33fa0*/  ISETP.LT.AND P1, PT, R14, c[0x0][0x178], !P6 ;  /* 0x00005e000e007a0c */ /* 0x000fe40007721270 */
[----:B------:R-:W-:Y:S02]  /*33fb0*/  ISETP.GE.AND P2, PT, R23, c[0x0][0x17c], PT ;  /* 0x00005f0017007a0c */ /* 0x000fe40003f46270 */
[C---:B------:R-:W-:Y:S01]  /*33fc0*/  IADD3 R23, R22.reuse, c[0x0][0x198], RZ ;  /* 0x0000660016177a10 */ /* 0x040fe20007ffe0ff */
[----:B0-----:R-:W-:-:S04]  /*33fd0*/  IMAD.WIDE R18, R22, 0x2, R16 ;  /* 0x0000000216127825 */ /* 0x001fc800078e0210 */
[----:B-1----:R-:W-:Y:S01]  /*33fe0*/  IMAD.WIDE R20, R22, 0x2, R2 ;  /* 0x0000000216147825 */ /* 0x002fe200078e0202 */
[----:B------:R0:W-:Y:S01]  /*33ff0*/  @P3 STG.E.U16 [R18.64], R25 ;  /* 0x0000001912003986 */ /* 0x0001e2000c101506 */
[----:B------:R-:W-:Y:S02]  /*34000*/  IADD3 R22, R28, 0xa, RZ ;  /* 0x0000000a1c167810 */ /* 0x000fe40007ffe0ff */
[----:B------:R-:W-:Y:S01]  /*34010*/  ISETP.LT.AND P6, PT, R7, c[0x0][0x178], !P6 ;  /* 0x00005e0007007a0c */ /* 0x000fe200077c1270 */
[----:B------:R1:W-:Y:S01]  /*34020*/  @P0 STG.E.U16 [R20.64], R24 ;  /* 0x0000001814000986 */ /* 0x0003e2000c101506 */
[----:B------:R-:W-:Y:S02]  /*34030*/  ISETP.LT.AND P0, PT, R14, c[0x0][0x178], !P5 ;  /* 0x00005e000e007a0c */ /* 0x000fe40006f01270 */
[----:B------:R-:W-:Y:S01]  /*34040*/  ISETP.GE.AND P3, PT, R22, c[0x0][0x17c], PT ;  /* 0x00005f0016007a0c */ /* 0x000fe20003f66270 */
[----:B------:R-:W2:Y:S01]  /*34050*/  LDL.LU R13, [R1+0x40] ;  /* 0x00004000010d7983 */ /* 0x000ea20000300800 */
[C---:B------:R-:W-:Y:S01]  /*34060*/  IADD3 R22, R23.reuse, c[0x0][0x198], RZ ;  /* 0x0000660017167a10 */ /* 0x040fe20007ffe0ff */
[----:B0-----:R-:W-:Y:S01]  /*34070*/  IMAD.WIDE R18, R23, 0x2, R16 ;  /* 0x0000000217127825 */ /* 0x001fe200078e0210 */
[----:B-1----:R-:W-:-:S04]  /*34080*/  IADD3 R20, R28, 0xb, RZ ;  /* 0x0000000b1c147810 */ /* 0x002fc80007ffe0ff */
[----:B---3--:R0:W-:Y:S01]  /*34090*/  @P1 STG.E.U16 [R18.64], R15 ;  /* 0x0000000f12001986 */ /* 0x0081e2000c101506 */
[----:B------:R-:W-:Y:S02]  /*340a0*/  IADD3 R25, R28, 0xc, RZ ;  /* 0x0000000c1c197810 */ /* 0x000fe40007ffe0ff */
[----:B------:R-:W-:Y:S01]  /*340b0*/  ISETP.GE.AND P1, PT, R20, c[0x0][0x17c], PT ;  /* 0x00005f0014007a0c */ /* 0x000fe20003f26270 */
[----:B------:R-:W-:-:S04]  /*340c0*/  IMAD.WIDE R20, R22, 0x2, R16 ;  /* 0x0000000216147825 */ /* 0x000fc800078e0210 */
[----:B0-----:R-:W-:Y:S01]  /*340d0*/  IMAD.WIDE R18, R23, 0x2, R2 ;  /* 0x0000000217127825 */ /* 0x001fe200078e0202 */
[----:B------:R-:W-:Y:S02]  /*340e0*/  PRMT R23, R15, 0x7632, R23 ;  /* 0x000076320f177816 */ /* 0x000fe40000000017 */
[----:B------:R-:W3:Y:S04]  /*340f0*/  LDL.LU R15, [R1+0x60] ;  /* 0x00006000010f7983 */ /* 0x000ee80000300800 */
[----:B------:R0:W-:Y:S04]  /*34100*/  @P6 STG.E.U16 [R18.64], R29 ;  /* 0x0000001d12006986 */ /* 0x0001e8000c101506 */
[----:B------:R1:W-:Y:S01]  /*34110*/  @P0 STG.E.U16 [R20.64], R23 ;  /* 0x0000001714000986 */ /* 0x0003e2000c101506 */
[----:B------:R-:W-:-:S03]  /*34120*/  ISETP.GE.AND P0, PT, R25, c[0x0][0x17c], PT ;  /* 0x00005f0019007a0c */ /* 0x000fc60003f06270 */
[----:B0-----:R-:W4:Y:S04]  /*34130*/  LDL.LU R29, [R1+0x1308] ;  /* 0x00130800011d7983 */ /* 0x001f280000300800 */
[----:B------:R-:W2:Y:S01]  /*34140*/  LDL.LU R25, [R1+0x1c0] ;  /* 0x0001c00001197983 */ /* 0x000ea20000300800 */
[C---:B------:R-:W-:Y:S02]  /*34150*/  ISETP.LT.AND P5, PT, R7.reuse, c[0x0][0x178], !P5 ;  /* 0x00005e0007007a0c */ /* 0x040fe40006fa1270 */
[----:B------:R-:W-:Y:S02]  /*34160*/  ISETP.LT.AND P6, PT, R14, c[0x0][0x178], !P4 ;  /* 0x00005e000e007a0c */ /* 0x000fe400067c1270 */
[----:B------:R-:W-:Y:S02]  /*34170*/  ISETP.LT.AND P4, PT, R7, c[0x0][0x178], !P4 ;  /* 0x00005e0007007a0c */ /* 0x000fe40006781270 */
[C---:B------:R-:W-:Y:S01]  /*34180*/  IADD3 R24, R22.reuse, c[0x0][0x198], RZ ;  /* 0x0000660016187a10 */ /* 0x040fe20007ffe0ff */
[----:B-1----:R-:W-:-:S04]  /*34190*/  IMAD.WIDE R22, R22, 0x2, R2 ;  /* 0x0000000216167825 */ /* 0x002fc800078e0202 */
[----:B------:R-:W-:-:S04]  /*341a0*/  IMAD.WIDE R18, R24, 0x2, R16 ;  /* 0x0000000218127825 */ /* 0x000fc800078e0210 */
[----:B------:R-:W-:Y:S01]  /*341b0*/  IMAD.WIDE R20, R24, 0x2, R2 ;  /* 0x0000000218147825 */ /* 0x000fe200078e0202 */
[----:B------:R-:W-:Y:S04]  /*341c0*/  @P5 STG.E.U16 [R22.64], R27 ;  /* 0x0000001b16005986 */ /* 0x000fe8000c101506 */
[----:B--2---:R0:W-:Y:S04]  /*341d0*/  @P6 STG.E.U16 [R18.64], R25 ;  /* 0x0000001912006986 */ /* 0x0041e8000c101506 */
[----:B------:R1:W-:Y:S01]  /*341e0*/  @P4 STG.E.U16 [R20.64], R13 ;  /* 0x0000000d14004986 */ /* 0x0003e2000c101506 */
[----:B------:R-:W-:-:S02]  /*341f0*/  ISETP.LT.AND P4, PT, R14, c[0x0][0x178], !P2 ;  /* 0x00005e000e007a0c */ /* 0x000fc40005781270 */
[----:B------:R-:W-:Y:S02]  /*34200*/  PRMT R12, R25, 0x7632, R12 ;  /* 0x00007632190c7816 */ /* 0x000fe4000000000c */
[----:B0-----:R-:W-:-:S05]  /*34210*/  IADD3 R18, R24, c[0x0][0x198], RZ ;  /* 0x0000660018127a10 */ /* 0x001fca0007ffe0ff */
[----:B------:R-:W-:Y:S01]  /*34220*/  IMAD.WIDE R24, R18, 0x2, R16 ;  /* 0x0000000212187825 */ /* 0x000fe200078e0210 */
[----:B----4-:R-:W-:Y:S02]  /*34230*/  PRMT R29, R13, 0x7632, R29 ;  /* 0x000076320d1d7816 */ /* 0x010fe4000000001d */
[----:B-1----:R-:W2:Y:S04]  /*34240*/  LDL.LU R13, [R1+0x50] ;  /* 0x00005000010d7983 */ /* 0x002ea80000300800 */
[----:B------:R0:W-:Y:S04]  /*34250*/  @P4 STG.E.U16 [R24.64], R12 ;  /* 0x0000000c18004986 */ /* 0x0001e8000c101506 */
[----:B0-----:R-:W4:Y:S04]  /*34260*/  LDL.LU R12, [R1+0x1304] ;  /* 0x00130400010c7983 */ /* 0x001f280000300800 */
[----:B------:R-:W2:Y:S01]  /*34270*/  LDL.LU R25, [R1+0x1d0] ;  /* 0x0001d00001197983 */ /* 0x000ea20000300800 */
[----:B------:R-:W-:-:S02]  /*34280*/  IADD3 R26, R28, 0xd, RZ ;  /* 0x0000000d1c1a7810 */ /* 0x000fc40007ffe0ff */
[----:B------:R-:W-:Y:S02]  /*34290*/  ISETP.LT.AND P2, PT, R7, c[0x0][0x178], !P2 ;  /* 0x00005e0007007a0c */ /* 0x000fe40005741270 */
[----:B------:R-:W-:Y:S02]  /*342a0*/  ISETP.LT.AND P6, PT, R14, c[0x0][0x178], !P3 ;  /* 0x00005e000e007a0c */ /* 0x000fe40005fc1270 */
[----:B------:R-:W-:Y:S02]  /*342b0*/  ISETP.GE.AND P5, PT, R26, c[0x0][0x17c], PT ;  /* 0x00005f001a007a0c */ /* 0x000fe40003fa6270 */
[C---:B------:R-:W-:Y:S01]  /*342c0*/  IADD3 R26, R18.reuse, c[0x0][0x198], RZ ;  /* 0x00006600121a7a10 */ /* 0x040fe20007ffe0ff */
[----:B------:R-:W-:-:S04]  /*342d0*/  IMAD.WIDE R22, R18, 0x2, R2 ;  /* 0x0000000212167825 */ /* 0x000fc800078e0202 */
[----:B------:R-:W-:Y:S01]  /*342e0*/  IMAD.WIDE R18, R26, 0x2, R16 ;  /* 0x000000021a127825 */ /* 0x000fe200078e0210 */
[----:B------:R-:W-:Y:S01]  /*342f0*/  ISETP.LT.AND P3, PT, R7, c[0x0][0x178], !P3 ;  /* 0x00005e0007007a0c */ /* 0x000fe20005f61270 */
[----:B------:R-:W-:Y:S01]  /*34300*/  @P2 STG.E.U16 [R22.64], R29 ;  /* 0x0000001d16002986 */ /* 0x000fe2000c101506 */
[----:B------:R-:W-:Y:S01]  /*34310*/  IADD3 R27, R28, 0xe, RZ ;  /* 0x0000000e1c1b7810 */ /* 0x000fe20007ffe0ff */
[----:B------:R-:W-:-:S03]  /*34320*/  IMAD.WIDE R20, R26, 0x2, R2 ;  /* 0x000000021a147825 */ /* 0x000fc600078e0202 */
[----:B------:R-:W-:Y:S02]  /*34330*/  ISETP.GE.AND P4, PT, R27, c[0x0][0x17c], PT ;  /* 0x00005f001b007a0c */ /* 0x000fe40003f86270 */
[----:B---3--:R-:W-:Y:S01]  /*34340*/  PRMT R24, R15, 0x7632, R24 ;  /* 0x000076320f187816 */ /* 0x008fe20000000018 */
[----:B--2---:R0:W-:Y:S01]  /*34350*/  @P6 STG.E.U16 [R18.64], R25 ;  /* 0x0000001912006986 */ /* 0x0041e2000c101506 */
[----:B------:R-:W-:Y:S02]  /*34360*/  ISETP.LT.AND P6, PT, R14, c[0x0][0x178], !P1 ;  /* 0x00005e000e007a0c */ /* 0x000fe40004fc1270 */
[----:B------:R-:W-:Y:S02]  /*34370*/  PRMT R27, R25, 0x7632, R27 ;  /* 0x00007632191b7816 */ /* 0x000fe4000000001b */
[----:B0-----:R-:W-:Y:S02]  /*34380*/  IADD3 R18, R26, c[0x0][0x198], RZ ;  /* 0x000066001a127a10 */ /* 0x001fe40007ffe0ff */
[----:B------:R-:W-:-:S03]  /*34390*/  IADD3 R25, R28, 0x10, RZ ;  /* 0x000000101c197810 */ /* 0x000fc60007ffe0ff */
[----:B------:R-:W-:Y:S01]  /*343a0*/  IMAD.WIDE R22, R18, 0x2, R16 ;  /* 0x0000000212167825 */ /* 0x000fe200078e0210 */
[----:B------:R0:W-:Y:S04]  /*343b0*/  @P3 STG.E.U16 [R20.64], R15 ;  /* 0x0000000f14003986 */ /* 0x0001e8000c101506 */
[----:B------:R1:W-:Y:S01]  /*343c0*/  @P6 STG.E.U16 [R22.64], R27 ;  /* 0x0000001b16006986 */ /* 0x0003e2000c101506 */
[----:B------:R-:W-:-:S03]  /*343d0*/  ISETP.GE.AND P6, PT, R25, c[0x0][0x17c], PT ;  /* 0x00005f0019007a0c */ /* 0x000fc60003fc6270 */
[----:B0-----:R-:W2:Y:S04]  /*343e0*/  LDL.LU R15, [R1+0x1f0] ;  /* 0x0001f000010f7983 */ /* 0x001ea80000300800 */
[----:B------:R-:W3:Y:S01]  /*343f0*/  LDL.LU R25, [R1+0x1e0] ;  /* 0x0001e00001197983 */ /* 0x000ee20000300800 */
[C---:B------:R-:W-:Y:S02]  /*34400*/  ISETP.LT.AND P1, PT, R7.reuse, c[0x0][0x178], !P1 ;  /* 0x00005e0007007a0c */ /* 0x040fe40004f21270 */
[----:B------:R-:W-:Y:S02]  /*34410*/  ISETP.LT.AND P3, PT, R14, c[0x0][0x178], !P0 ;  /* 0x00005e000e007a0c */ /* 0x000fe40004761270 */
[----:B------:R-:W-:Y:S02]  /*34420*/  ISETP.LT.AND P0, PT, R7, c[0x0][0x178], !P0 ;  /* 0x00005e0007007a0c */ /* 0x000fe40004701270 */
[C---:B------:R-:W-:Y:S01]  /*34430*/  IADD3 R26, R18.reuse, c[0x0][0x198], RZ ;  /* 0x00006600121a7a10 */ /* 0x040fe20007ffe0ff */
[----:B------:R-:W-:Y:S01]  /*34440*/  IMAD.WIDE R18, R18, 0x2, R2 ;  /* 0x0000000212127825 */ /* 0x000fe200078e0202 */
[----:B------:R-:W-:-:S04]  /*34450*/  IADD3 R20, R28, 0xf, RZ ;  /* 0x0000000f1c147810 */ /* 0x000fc80007ffe0ff */
[----:B------:R-:W-:Y:S01]  /*34460*/  ISETP.GE.AND P2, PT, R20, c[0x0][0x17c], PT ;  /* 0x00005f0014007a0c */ /* 0x000fe20003f46270 */
[----:B------:R-:W-:Y:S01]  /*34470*/  IMAD.WIDE R20, R26, 0x2, R16 ;  /* 0x000000021a147825 */ /* 0x000fe200078e0210 */
[----:B------:R0:W-:Y:S01]  /*34480*/  @P1 STG.E.U16 [R18.64], R24 ;  /* 0x0000001812001986 */ /* 0x0001e2000c101506 */
[----:B-1----:R-:W-:Y:S02]  /*34490*/  IADD3 R22, R28, 0x11, RZ ;  /* 0x000000111c167810 */ /* 0x002fe40007ffe0ff */
[----:B0-----:R-:W-:Y:S01]  /*344a0*/  IMAD.WIDE R18, R26, 0x2, R2 ;  /* 0x000000021a127825 */ /* 0x001fe200078e0202 */
[----:B------:R-:W-:Y:S02]  /*344b0*/  PRMT R24, R13, 0x7632, R24 ;  /* 0x000076320d187816 */ /* 0x000fe40000000018 */
[----:B------:R-:W-:Y:S02]  /*344c0*/  ISETP.LT.AND P1, PT, R14, c[0x0][0x178], !P5 ;  /* 0x00005e000e007a0c */ /* 0x000fe40006f21270 */
[----:B------:R-:W-:Y:S01]  /*344d0*/  ISETP.LT.AND P5, PT, R7, c[0x0][0x178], !P5 ;  /* 0x00005e0007007a0c */ /* 0x000fe20006fa1270 */
[----:B---3--:R-:W-:Y:S04]  /*344e0*/  @P3 STG.E.U16 [R20.64], R25 ;  /* 0x0000001914003986 */ /* 0x008fe8000c101506 */
[----:B------:R0:W-:Y:S01]  /*344f0*/  @P0 STG.E.U16 [R18.64], R13 ;  /* 0x0000000d12000986 */ /* 0x0001e2000c101506 */
[----:B------:R-:W-:-:S02]  /*34500*/  ISETP.GE.AND P3, PT, R22, c[0x0][0x17c], PT ;  /* 0x00005f0016007a0c */ /* 0x000fc40003f66270 */
[----:B------:R-:W-:Y:S01]  /*34510*/  IADD3 R22, R26, c[0x0][0x198], RZ ;  /* 0x000066001a167a10 */ /* 0x000fe20007ffe0ff */
[----:B0-----:R-:W3:Y:S04]  /*34520*/  LDL.LU R13, [R1+0x174] ;  /* 0x00017400010d7983 */ /* 0x001ee80000300800 */
[----:B------:R-:W3:Y:S01]  /*34530*/  LDL.LU R26, [R1+0x4] ;  /* 0x00000400011a7983 */ /* 0x000ee20000300800 */
[----:B------:R-:W-:Y:S01]  /*34540*/  PRMT R23, R25, 0x7632, R23 ;  /* 0x0000763219177816 */ /* 0x000fe20000000017 */
[----:B------:R-:W-:Y:S01]  /*34550*/  IMAD.WIDE R20, R22, 0x2, R16 ;  /* 0x0000000216147825 */ /* 0x000fe200078e0210 */
[----:B------:R-:W-:Y:S02]  /*34560*/  ISETP.LT.AND P0, PT, R14, c[0x0][0x178], !P4 ;  /* 0x00005e000e007a0c */ /* 0x000fe40006701270 */
[----:B------:R-:W-:Y:S01]  /*34570*/  ISETP.LT.AND P4, PT, R7, c[0x0][0x178], !P4 ;  /* 0x00005e0007007a0c */ /* 0x000fe20006781270 */
[C---:B------:R-:W-:Y:S01]  /*34580*/  IMAD.WIDE R18, R22.reuse, 0x2, R2 ;  /* 0x0000000216127825 */ /* 0x040fe200078e0202 */
[----:B------:R-:W-:Y:S01]  /*34590*/  IADD3 R22, R22, c[0x0][0x198], RZ ;  /* 0x0000660016167a10 */ /* 0x000fe20007ffe0ff */
[----:B------:R0:W-:Y:S04]  /*345a0*/  @P1 STG.E.U16 [R20.64], R23 ;  /* 0x0000001714001986 */ /* 0x0001e8000c101506 */
[----:B------:R1:W-:Y:S01]  /*345b0*/  @P5 STG.E.U16 [R18.64], R24 ;  /* 0x0000001812005986 */ /* 0x0003e2000c101506 */
[----:B------:R-:W-:-:S02]  /*345c0*/  ISETP.LT.AND P5, PT, R14, c[0x0][0x178], !P2 ;  /* 0x00005e000e007a0c */ /* 0x000fc400057a1270 */
[----:B------:R-:W-:Y:S01]  /*345d0*/  ISETP.LT.AND P2, PT, R7, c[0x0][0x178], !P2 ;  /* 0x00005e0007007a0c */ /* 0x000fe20005741270 */
[----:B0-----:R-:W-:Y:S01]  /*345e0*/  IMAD.WIDE R20, R22, 0x2, R2 ;  /* 0x0000000216147825 */ /* 0x001fe200078e0202 */
[----:B------:R-:W-:-:S03]  /*345f0*/  IADD3 R23, R28, 0x13, RZ ;  /* 0x000000131c177810 */ /* 0x000fc60007ffe0ff */
[C---:B-1----:R-:W-:Y:S01]  /*34600*/  IMAD.WIDE R18, R22.reuse, 0x2, R16 ;  /* 0x0000000216127825 */ /* 0x042fe200078e0210 */
[----:B------:R-:W-:-:S04]  /*34610*/  IADD3 R22, R22, c[0x0][0x198], RZ ;  /* 0x0000660016167a10 */ /* 0x000fc80007ffe0ff */
[----:B--2---:R0:W-:Y:S01]  /*34620*/  @P0 STG.E.U16 [R18.64], R15 ;  /* 0x0000000f12000986 */ /* 0x0041e2000c101506 */
[----:B------:R-:W-:Y:S02]  /*34630*/  ISETP.GE.AND P0, PT, R23, c[0x0][0x17c], PT ;  /* 0x00005f0017007a0c */ /* 0x000fe40003f06270 */
[----:B------:R-:W-:Y:S01]  /*34640*/  PRMT R23, R15, 0x7632, R23 ;  /* 0x000076320f177816 */ /* 0x000fe20000000017 */
[----:B----4-:R1:W-:Y:S01]  /*34650*/  @P4 STG.E.U16 [R20.64], R12 ;  /* 0x0000000c14004986 */ /* 0x0103e2000c101506 */
[----:B------:R-:W-:Y:S02]  /*34660*/  ISETP.LT.AND P4, PT, R14, c[0x0][0x178], !P6 ;  /* 0x00005e000e007a0c */ /* 0x000fe40007781270 */
[----:B------:R-:W-:Y:S01]  /*34670*/  PRMT R24, R12, 0x7632, R24 ;  /* 0x000076320c187816 */ /* 0x000fe20000000018 */
[----:B0-----:R-:W-:Y:S01]  /*34680*/  IMAD.WIDE R18, R22, 0x2, R16 ;  /* 0x0000000216127825 */ /* 0x001fe200078e0210 */
[----:B------:R-:W-:Y:S01]  /*34690*/  IADD3 R25, R28, 0x12, RZ ;  /* 0x000000121c197810 */ /* 0x000fe20007ffe0ff */
[----:B------:R-:W2:Y:S02]  /*346a0*/  LDL.LU R15, [R1+0x194] ;  /* 0x00019400010f7983 */ /* 0x000ea40000300800 */
[C---:B-1----:R-:W-:Y:S01]  /*346b0*/  IMAD.WIDE R20, R22.reuse, 0x2, R2 ;  /* 0x0000000216147825 */ /* 0x042fe200078e0202 */
[----:B------:R-:W-:Y:S01]  /*346c0*/  IADD3 R12, R22, c[0x0][0x198], RZ ;  /* 0x00006600160c7a10 */ /* 0x000fe20007ffe0ff */
[----:B------:R0:W-:Y:S01]  /*346d0*/  @P5 STG.E.U16 [R18.64], R23 ;  /* 0x0000001712005986 */ /* 0x0001e2000c101506 */
[----:B------:R-:W-:-:S02]  /*346e0*/  IADD3 R22, R28, 0x14, RZ ;  /* 0x000000141c167810 */ /* 0x000fc40007ffe0ff */
[C---:B------:R-:W-:Y:S01]  /*346f0*/  ISETP.LT.AND P6, PT, R7.reuse, c[0x0][0x178], !P6 ;  /* 0x00005e0007007a0c */ /* 0x040fe200077c1270 */
[----:B------:R1:W-:Y:S01]  /*34700*/  @P2 STG.E.U16 [R20.64], R24 ;  /* 0x0000001814002986 */ /* 0x0003e2000c101506 */
[----:B------:R-:W-:Y:S02]  /*34710*/  ISETP.LT.AND P2, PT, R14, c[0x0][0x178], !P3 ;  /* 0x00005e000e007a0c */ /* 0x000fe40005f41270 */
[----:B------:R-:W-:Y:S02]  /*34720*/  ISETP.GE.AND P5, PT, R22, c[0x0][0x17c], PT ;  /* 0x00005f0016007a0c */ /* 0x000fe40003fa6270 */
[C---:B------:R-:W-:Y:S01]  /*34730*/  IADD3 R22, R12.reuse, c[0x0][0x198], RZ ;  /* 0x000066000c167a10 */ /* 0x040fe20007ffe0ff */
[----:B0-----:R-:W-:Y:S01]  /*34740*/  IMAD.WIDE R18, R12, 0x2, R16 ;  /* 0x000000020c127825 */ /* 0x001fe200078e0210 */
[----:B-1----:R-:W-:Y:S02]  /*34750*/  IADD3 R20, R28, 0x15, RZ ;  /* 0x000000151c147810 */ /* 0x002fe40007ffe0ff */
[----:B------:R-:W-:-:S02]  /*34760*/  ISETP.LT.AND P3, PT, R7, c[0x0][0x178], !P3 ;  /* 0x00005e0007007a0c */ /* 0x000fc40005f61270 */
[----:B------:R-:W-:Y:S02]  /*34770*/  ISETP.GE.AND P1, PT, R25, c[0x0][0x17c], PT ;  /* 0x00005f0019007a0c */ /* 0x000fe40003f26270 */
[----:B------:R-:W-:Y:S01]  /*34780*/  IADD3 R25, R28, 0x16, RZ ;  /* 0x000000161c197810 */ /* 0x000fe20007ffe0ff */
[----:B---3--:R0:W-:Y:S01]  /*34790*/  @P4 STG.E.U16 [R18.64], R13 ;  /* 0x0000000d12004986 */ /* 0x0081e2000c101506 */
[----:B------:R-:W-:Y:S01]  /*347a0*/  ISETP.GE.AND P4, PT, R20, c[0x0][0x17c], PT ;  /* 0x00005f0014007a0c */ /* 0x000fe20003f86270 */
[----:B------:R-:W-:Y:S01]  /*347b0*/  IMAD.WIDE R20, R22, 0x2, R16 ;  /* 0x0000000216147825 */ /* 0x000fe200078e0210 */
[----:B------:R-:W-:-:S03]  /*347c0*/  PRMT R24, R26, 0x7632, R24 ;  /* 0x000076321a187816 */ /* 0x000fc60000000018 */
[----:B0-----:R-:W-:Y:S01]  /*347d0*/  IMAD.WIDE R18, R12, 0x2, R2 ;  /* 0x000000020c127825 */ /* 0x001fe200078e0202 */
[----:B------:R-:W-:Y:S02]  /*347e0*/  PRMT R12, R13, 0x7632, R12 ;  /* 0x000076320d0c7816 */ /* 0x000fe4000000000c */
[----:B------:R-:W3:Y:S04]  /*347f0*/  LDL.LU R13, [R1+0x14] ;  /* 0x00001400010d7983 */ /* 0x000ee80000300800 */
[----:B------:R-:W-:Y:S04]  /*34800*/  @P6 STG.E.U16 [R18.64], R26 ;  /* 0x0000001a12006986 */ /* 0x000fe8000c101506 */
[----:B------:R0:W-:Y:S01]  /*34810*/  @P2 STG.E.U16 [R20.64], R12 ;  /* 0x0000000c14002986 */ /* 0x0001e2000c101506 */
[----:B------:R-:W-:-:S03]  /*34820*/  ISETP.GE.AND P2, PT, R25, c[0x0][0x17c], PT ;  /* 0x00005f0019007a0c */ /* 0x000fc60003f46270 */
[----:B------:R-:W4:Y:S01]  /*34830*/  LDL.LU R25, [R1+0x24] ;  /* 0x0000240001197983 */ /* 0x000f220000300800 */
[C---:B0-----:R-:W-:Y:S01]  /*34840*/  IADD3 R12, R22.reuse, c[0x0][0x198], RZ ;  /* 0x00006600160c7a10 */ /* 0x041fe20007ffe0ff */
[----:B------:R-:W-:-:S05]  /*34850*/  IMAD.WIDE R22, R22, 0x2, R2 ;  /* 0x0000000216167825 */ /* 0x000fca00078e0202 */
[----:B------:R0:W-:Y:S04]  /*34860*/  @P3 STG.E.U16 [R22.64], R24 ;  /* 0x0000001816003986 */ /* 0x0001e8000c101506 */
[----:B0-----:R-:W2:Y:S01]  /*34870*/  LDL.LU R23, [R1+0x184] ;  /* 0x0001840001177983 */ /* 0x001ea20000300800 */
[----:B------:R-:W-:Y:S02]  /*34880*/  ISETP.LT.AND P6, PT, R14, c[0x0][0x178], !P1 ;  /* 0x00005e000e007a0c */ /* 0x000fe40004fc1270 */
[----:B------:R-:W-:Y:S01]  /*34890*/  ISETP.LT.AND P1, PT, R7, c[0x0][0x178], !P1 ;  /* 0x00005e0007007a0c */ /* 0x000fe20004f21270 */
[----:B------:R-:W-:-:S04]  /*348a0*/  IMAD.WIDE R18, R12, 0x2, R16 ;  /* 0x000000020c127825 */ /* 0x000fc800078e0210 */
[----:B------:R-:W-:Y:S01]  /*348b0*/  IMAD.WIDE R20, R12, 0x2, R2 ;  /* 0x000000020c147825 */ /* 0x000fe200078e0202 */
[----:B------:R-:W-:-:S04]  /*348c0*/  IADD3 R26, R28, 0x17, RZ ;  /* 0x000000171c1a7810 */ /* 0x000fc80007ffe0ff */
[----:B------:R-:W-:Y:S02]  /*348d0*/  ISETP.GE.AND P3, PT, R26, c[0x0][0x17c], PT ;  /* 0x00005f001a007a0c */ /* 0x000fe40003f66270 */
[----:B------:R-:W-:Y:S02]  /*348e0*/  IADD3 R26, R28, 0x18, RZ ;  /* 0x000000181c1a7810 */ /* 0x000fe40007ffe0ff */
[----:B----4-:R-:W-:Y:S01]  /*348f0*/  PRMT R27, R25, 0x7632, R27 ;  /* 0x00007632191b7816 */ /* 0x010fe2000000001b */
[----:B--2---:R0:W-:Y:S01]  /*34900*/  @P6 STG.E.U16 [R18.64], R23 ;  /* 0x0000001712006986 */ /* 0x0041e2000c101506 */
[----:B------:R-:W-:-:S03]  /*34910*/  ISETP.LT.AND P6, PT, R14, c[0x0][0x178], !P5 ;  /* 0x00005e000e007a0c */ /* 0x000fc60006fc1270 */
[----:B------:R1:W-:Y:S01]  /*34920*/  @P1 STG.E.U16 [R20.64], R25 ;  /* 0x0000001914001986 */ /* 0x0003e2000c101506 */
[----:B------:R-:W-:Y:S02]  /*34930*/  ISETP.LT.AND P1, PT, R14, c[0x0][0x178], !P0 ;  /* 0x00005e000e007a0c */ /* 0x000fe40004721270 */
[C---:B------:R-:W-:Y:S02]  /*34940*/  ISETP.LT.AND P0, PT, R7.reuse, c[0x0][0x178], !P0 ;  /* 0x00005e0007007a0c */ /* 0x040fe40004701270 */
[----:B------:R-:W-:Y:S02]  /*34950*/  ISETP.LT.AND P5, PT, R7, c[0x0][0x178], !P5 ;  /* 0x00005e0007007a0c */ /* 0x000fe40006fa1270 */
[----:B0-----:R-:W-:-:S04]  /*34960*/  IADD3 R18, R12, c[0x0][0x198], RZ ;  /* 0x000066000c127a10 */ /* 0x001fc80007ffe0ff */
[C---:B------:R-:W-:Y:S01]  /*34970*/  IADD3 R12, R18.reuse, c[0x0][0x198], RZ ;  /* 0x00006600120c7a10 */ /* 0x040fe20007ffe0ff */
[----:B-1----:R-:W-:Y:S01]  /*34980*/  IMAD.WIDE R24, R18, 0x2, R16 ;  /* 0x0000000212187825 */ /* 0x002fe200078e0210 */
[----:B------:R-:W-:-:S03]  /*34990*/  PRMT R29, R23, 0x7632, R29 ;  /* 0x00007632171d7816 */ /* 0x000fc6000000001d */
[----:B------:R-:W-:-:S04]  /*349a0*/  IMAD.WIDE R22, R18, 0x2, R2 ;  /* 0x0000000212167825 */ /* 0x000fc800078e0202 */
[C---:B------:R-:W-:Y:S01]  /*349b0*/  IMAD.WIDE R18, R12.reuse, 0x2, R16 ;  /* 0x000000020c127825 */ /* 0x040fe200078e0210 */
[----:B------:R-:W-:Y:S03]  /*349c0*/  @P1 STG.E.U16 [R24.64], R29 ;  /* 0x0000001d18001986 */ /* 0x000fe6000c101506 */
[----:B------:R-:W-:Y:S01]  /*349d0*/  IMAD.WIDE R20, R12, 0x2, R2 ;  /* 0x000000020c147825 */ /* 0x000fe200078e0202 */
[----:B------:R-:W-:Y:S04]  /*349e0*/  @P0 STG.E.U16 [R22.64], R27 ;  /* 0x0000001b16000986 */ /* 0x000fe8000c101506 */
[----:B------:R0:W-:Y:S04]  /*349f0*/  @P6 STG.E.U16 [R18.64], R15 ;  /* 0x0000000f12006986 */ /* 0x0001e8000c101506 */
[----:B---3--:R1:W-:Y:S01]  /*34a00*/  @P5 STG.E.U16 [R20.64], R13 ;  /* 0x0000000d14005986 */ /* 0x0083e2000c101506 */
[----:B------:R-:W-:-:S02]  /*34a10*/  ISETP.LT.AND P5, PT, R14, c[0x0][0x178], !P4 ;  /* 0x00005e000e007a0c */ /* 0x000fc400067a1270 */
[----:B------:R-:W-:Y:S02]  /*34a20*/  ISETP.LT.AND P4, PT, R7, c[0x0][0x178], !P4 ;  /* 0x00005e0007007a0c */ /* 0x000fe40006781270 */
[----:B0-----:R-:W-:Y:S02]  /*34a30*/  IADD3 R18, R12, c[0x0][0x198], RZ ;  /* 0x000066000c127a10 */ /* 0x001fe40007ffe0ff */
[----:B------:R-:W-:Y:S02]  /*34a40*/  ISETP.GE.AND P1, PT, R26, c[0x0][0x17c], PT ;  /* 0x00005f001a007a0c */ /* 0x000fe40003f26270 */
[----:B------:R-:W-:Y:S01]  /*34a50*/  PRMT R25, R15, 0x7632, R25 ;  /* 0x000076320f197816 */ /* 0x000fe20000000019 */
[C---:B------:R-:W-:Y:S01]  /*34a60*/  IMAD.WIDE R22, R18.reuse, 0x2, R16 ;  /* 0x0000000212167825 */ /* 0x040fe200078e0210 */
[C---:B------:R-:W-:Y:S02]  /*34a70*/  IADD3 R26, R18.reuse, c[0x0][0x198], RZ ;  /* 0x00006600121a7a10 */ /* 0x040fe40007ffe0ff */
[----:B------:R-:W-:Y:S01]  /*34a80*/  PRMT R24, R13, 0x7632, R24 ;  /* 0x000076320d187816 */ /* 0x000fe20000000018 */
[----:B------:R-:W-:Y:S01]  /*34a90*/  IMAD.WIDE R18, R18, 0x2, R2 ;  /* 0x0000000212127825 */ /* 0x000fe200078e0202 */
[----:B-1----:R-:W2:Y:S04]  /*34aa0*/  LDL.LU R13, [R1+0x1c4] ;  /* 0x0001c400010d7983 */ /* 0x002ea80000300800 */
[----:B------:R-:W3:Y:S04]  /*34ab0*/  LDL.LU R15, [R1+0x44] ;  /* 0x00004400010f7983 */ /* 0x000ee80000300800 */
[----:B------:R0:W-:Y:S04]  /*34ac0*/  @P5 STG.E.U16 [R22.64], R25 ;  /* 0x0000001916005986 */ /* 0x0001e8000c101506 */
[----:B------:R1:W-:Y:S04]  /*34ad0*/  @P4 STG.E.U16 [R18.64], R24 ;  /* 0x0000001812004986 */ /* 0x0003e8000c101506 */
[----:B0-----:R-:W4:Y:S04]  /*34ae0*/  LDL.LU R25, [R1+0x34] ;  /* 0x0000340001197983 */ /* 0x001f280000300800 */
[----:B-1----:R-:W2:Y:S01]  /*34af0*/  LDL.LU R24, [R1+0x1a4] ;  /* 0x0001a40001187983 */ /* 0x002ea20000300800 */
[----:B------:R-:W-:-:S02]  /*34b00*/  ISETP.LT.AND P6, PT, R14, c[0x0][0x178], !P2 ;  /* 0x00005e000e007a0c */ /* 0x000fc400057c1270 */
[C---:B------:R-:W-:Y:S02]  /*34b10*/  IADD3 R20, R28.reuse, 0x19, RZ ;  /* 0x000000191c147810 */ /* 0x040fe40007ffe0ff */
[----:B------:R-:W-:Y:S02]  /*34b20*/  IADD3 R12, R28, 0x1a, RZ ;  /* 0x0000001a1c0c7810 */ /* 0x000fe40007ffe0ff */
[----:B------:R-:W-:Y:S01]  /*34b30*/  ISETP.GE.AND P0, PT, R20, c[0x0][0x17c], PT ;  /* 0x00005f0014007a0c */ /* 0x000fe20003f06270 */
[----:B------:R-:W-:Y:S01]  /*34b40*/  IMAD.WIDE R20, R26, 0x2, R16 ;  /* 0x000000021a147825 */ /* 0x000fe200078e0210 */
[----:B------:R-:W-:Y:S02]  /*34b50*/  ISETP.LT.AND P2, PT, R7, c[0x0][0x178], !P2 ;  /* 0x00005e0007007a0c */ /* 0x000fe40005741270 */
[----:B------:R-:W-:Y:S02]  /*34b60*/  ISETP.GE.AND P5, PT, R12, c[0x0][0x17c], PT ;  /* 0x00005f000c007a0c */ /* 0x000fe40003fa6270 */
[----:B------:R-:W-:Y:S01]  /*34b70*/  IADD3 R12, R28, 0x1b, RZ ;  /* 0x0000001b1c0c7810 */ /* 0x000fe20007ffe0ff */
[----:B------:R-:W-:Y:S01]  /*34b80*/  IMAD.WIDE R18, R26, 0x2, R2 ;  /* 0x000000021a127825 */ /* 0x000fe200078e0202 */
[----:B------:R-:W-:-:S02]  /*34b90*/  ISETP.LT.AND P4, PT, R14, c[0x0][0x178], !P3 ;  /* 0x00005e000e007a0c */ /* 0x000fc40005f81270 */
[----:B------:R-:W-:Y:S01]  /*34ba0*/  ISETP.LT.AND P3, PT, R7, c[0x0][0x178], !P3 ;  /* 0x00005e0007007a0c */ /* 0x000fe20005f61270 */
[----:B--2---:R-:W-:Y:S01]  /*34bb0*/  @P6 STG.E.U16 [R20.64], R24 ;  /* 0x0000001814006986 */ /* 0x004fe2000c101506 */
[----:B------:R-:W-:Y:S02]  /*34bc0*/  ISETP.GE.AND P6, PT, R12, c[0x0][0x17c], PT ;  /* 0x00005f000c007a0c */ /* 0x000fe40003fc6270 */
[----:B------:R-:W-:Y:S02]  /*34bd0*/  IADD3 R12, R26, c[0x0][0x198], RZ ;  /* 0x000066001a0c7a10 */ /* 0x000fe40007ffe0ff */
[----:B------:R-:W2:Y:S01]  /*34be0*/  LDL.LU R26, [R1+0x1d4] ;  /* 0x0001d400011a7983 */ /* 0x000ea20000300800 */
[----:B----4-:R-:W-:-:S03]  /*34bf0*/  PRMT R23, R25, 0x7632, R23 ;  /* 0x0000763219177816 */ /* 0x010fc60000000017 */
[----:B------:R0:W-:Y:S04]  /*34c00*/  @P2 STG.E.U16 [R18.64], R25 ;  /* 0x0000001912002986 */ /* 0x0001e8000c101506 */
[----:B0-----:R-:W4:Y:S01]  /*34c10*/  LDL.LU R25, [R1+0x64] ;  /* 0x0000640001197983 */ /* 0x001f220000300800 */
[----:B------:R-:W-:Y:S01]  /*34c20*/  ISETP.LT.AND P2, PT, R14, c[0x0][0x178], !P1 ;  /* 0x00005e000e007a0c */ /* 0x000fe20004f41270 */
[----:B------:R-:W-:Y:S01]  /*34c30*/  IMAD.WIDE R20, R12, 0x2, R16 ;  /* 0x000000020c147825 */ /* 0x000fe200078e0210 */
[----:B------:R-:W-:Y:S02]  /*34c40*/  PRMT R22, R24, 0x7632, R22 ;  /* 0x0000763218167816 */ /* 0x000fe40000000016 */
[----:B------:R-:W-:Y:S01]  /*34c50*/  ISETP.LT.AND P1, PT, R7, c[0x0][0x178], !P1 ;  /* 0x00005e0007007a0c */ /* 0x000fe20004f21270 */
[C---:B------:R-:W-:Y:S01]  /*34c60*/  IMAD.WIDE R18, R12.reuse, 0x2, R2 ;  /* 0x000000020c127825 */ /* 0x040fe200078e0202 */
[----:B------:R-:W-:Y:S01]  /*34c70*/  IADD3 R12, R12, c[0x0][0x198], RZ ;  /* 0x000066000c0c7a10 */ /* 0x000fe20007ffe0ff */
[----:B------:R0:W-:Y:S04]  /*34c80*/  @P4 STG.E.U16 [R20.64], R22 ;  /* 0x0000001614004986 */ /* 0x0001e8000c101506 */
[----:B------:R1:W-:Y:S01]  /*34c90*/  @P3 STG.E.U16 [R18.64], R23 ;  /* 0x0000001712003986 */ /* 0x0003e2000c101506 */
[----:B------:R-:W-:-:S02]  /*34ca0*/  ISETP.LT.AND P3, PT, R14, c[0x0][0x178], !P0 ;  /* 0x00005e000e007a0c */ /* 0x000fc40004761270 */
[----:B------:R-:W-:Y:S01]  /*34cb0*/  ISETP.LT.AND P0, PT, R7, c[0x0][0x178], !P0 ;  /* 0x00005e0007007a0c */ /* 0x000fe20004701270 */
[----:B0-----:R-:W-:-:S04]  /*34cc0*/  IMAD.WIDE R20, R12, 0x2, R2 ;  /* 0x000000020c147825 */ /* 0x001fc800078e0202 */
[C---:B-1----:R-:W-:Y:S01]  /*34cd0*/  IMAD.WIDE R18, R12.reuse, 0x2, R16 ;  /* 0x000000020c127825 */ /* 0x042fe200078e0210 */
[----:B------:R-:W-:Y:S02]  /*34ce0*/  IADD3 R12, R12, c[0x0][0x198], RZ ;  /* 0x000066000c0c7a10 */ /* 0x000fe40007ffe0ff */
[----:B------:R-:W-:Y:S02]  /*34cf0*/  IADD3 R22, R28, 0x1d, RZ ;  /* 0x0000001d1c167810 */ /* 0x000fe40007ffe0ff */
[----:B------:R0:W-:Y:S01]  /*34d00*/  @P2 STG.E.U16 [R18.64], R13 ;  /* 0x0000000d12002986 */ /* 0x0001e2000c101506 */
[----:B------:R-:W-:-:S03]  /*34d10*/  PRMT R23, R13, 0x7632, R23 ;  /* 0x000076320d177816 */ /* 0x000fc60000000017 */
[----:B---3--:R1:W-:Y:S01]  /*34d20*/  @P1 STG.E.U16 [R20.64], R15 ;  /* 0x0000000f14001986 */ /* 0x0083e2000c101506 */
[----:B------:R-:W-:Y:S02]  /*34d30*/  ISETP.LT.AND P1, PT, R14, c[0x0][0x178], !P5 ;  /* 0x00005e000e007a0c */ /* 0x000fe40006f21270 */
[----:B------:R-:W-:Y:S02]  /*34d40*/  ISETP.GE.AND P2, PT, R22, c[0x0][0x17c], PT ;  /* 0x00005f0016007a0c */ /* 0x000fe40003f46270 */
[----:B------:R-:W-:Y:S01]  /*34d50*/  PRMT R22, R15, 0x7632, R22 ;  /* 0x000076320f167816 */ /* 0x000fe20000000016 */
[----:B0-----:R-:W-:Y:S01]  /*34d60*/  IMAD.WIDE R18, R12, 0x2, R16 ;  /* 0x000000020c127825 */ /* 0x001fe200078e0210 */
[----:B------:R-:W-:Y:S01]  /*34d70*/  IADD3 R24, R28, 0x1c, RZ ;  /* 0x0000001c1c187810 */ /* 0x000fe20007ffe0ff */
[----:B------:R-:W3:Y:S02]  /*34d80*/  LDL.LU R13, [R1+0x1300] ;  /* 0x00130000010d7983 */ /* 0x000ee40000300800 */
[C---:B-1----:R-:W-:Y:S01]  /*34d90*/  IMAD.WIDE R20, R12.reuse, 0x2, R2 ;  /* 0x000000020c147825 */ /* 0x042fe200078e0202 */
[----:B------:R-:W-:Y:S01]  /*34da0*/  IADD3 R12, R12, c[0x0][0x198], RZ ;  /* 0x000066000c0c7a10 */ /* 0x000fe20007ffe0ff */
[----:B------:R0:W-:Y:S01]  /*34db0*/  @P3 STG.E.U16 [R18.64], R23 ;  /* 0x0000001712003986 */ /* 0x0001e2000c101506 */
[----:B------:R-:W-:-:S03]  /*34dc0*/  ISETP.LT.AND P5, PT, R7, c[0x0][0x178], !P5 ;  /* 0x00005e0007007a0c */ /* 0x000fc60006fa1270 */
[----:B------:R1:W-:Y:S01]  /*34dd0*/  @P0 STG.E.U16 [R20.64], R22 ;  /* 0x0000001614000986 */ /* 0x0003e2000c101506 */
[----:B------:R-:W-:Y:S02]  /*34de0*/  ISETP.LT.AND P0, PT, R14, c[0x0][0x178], !P6 ;  /* 0x00005e000e007a0c */ /* 0x000fe40007701270 */
[----:B------:R-:W-:Y:S01]  /*34df0*/  ISETP.GE.AND P4, PT, R24, c[0x0][0x17c], PT ;  /* 0x00005f0018007a0c */ /* 0x000fe20003f86270 */
[----:B------:R-:W3:Y:S01]  /*34e00*/  LDL.LU R15, [R1+0x54] ;  /* 0x00005400010f7983 */ /* 0x000ee20000300800 */
[----:B0-----:R-:W-:Y:S01]  /*34e10*/  IMAD.WIDE R18, R12, 0x2, R16 ;  /* 0x000000020c127825 */ /* 0x001fe200078e0210 */
[----:B-1----:R-:W-:Y:S02]  /*34e20*/  IADD3 R20, R28, 0x1f, RZ ;  /* 0x0000001f1c147810 */ /* 0x002fe40007ffe0ff */
[----:B------:R-:W-:Y:S02]  /*34e30*/  IADD3 R22, R12, c[0x0][0x198], RZ ;  /* 0x000066000c167a10 */ /* 0x000fe40007ffe0ff */
[----:B--2---:R0:W-:Y:S01]  /*34e40*/  @P1 STG.E.U16 [R18.64], R26 ;  /* 0x0000001a12001986 */ /* 0x0041e2000c101506 */
[----:B------:R-:W-:-:S02]  /*34e50*/  ISETP.GE.AND P1, PT, R20, c[0x0][0x17c], PT ;  /* 0x00005f0014007a0c */ /* 0x000fc40003f26270 */
[----:B------:R-:W-:-:S04]  /*34e60*/  IMAD.WIDE R20, R22, 0x2, R16 ;  /* 0x0000000216147825 */ /* 0x000fc800078e0210 */
[----:B0-----:R-:W-:Y:S01]  /*34e70*/  IMAD.WIDE R18, R12, 0x2, R2 ;  /* 0x000000020c127825 */ /* 0x001fe200078e0202 */
[----:B------:R-:W-:Y:S02]  /*34e80*/  PRMT R12, R26, 0x7632, R12 ;  /* 0x000076321a0c7816 */ /* 0x000fe4000000000c */
[----:B----4-:R-:W-:Y:S02]  /*34e90*/  PRMT R24, R25, 0x7632, R24 ;  /* 0x0000763219187816 */ /* 0x010fe40000000018 */
[----:B------:R0:W-:Y:S04]  /*34ea0*/  @P5 STG.E.U16 [R18.64], R25 ;  /* 0x0000001912005986 */ /* 0x0001e8000c101506 */
[----:B------:R1:W-:Y:S01]  /*34eb0*/  @P0 STG.E.U16 [R20.64], R12 ;  /* 0x0000000c14000986 */ /* 0x0003e2000c101506 */
[----:B0-----:R-:W-:-:S04]  /*34ec0*/  IADD3 R25, R28, 0x20, RZ ;  /* 0x000000201c197810 */ /* 0x001fc80007ffe0ff */
[----:B------:R-:W-:Y:S02]  /*34ed0*/  ISETP.GE.AND P0, PT, R25, c[0x0][0x17c], PT ;  /* 0x00005f0019007a0c */ /* 0x000fe40003f06270 */
[----:B------:R-:W2:Y:S01]  /*34ee0*/  LDL.LU R25, [R1+0x1e4] ;  /* 0x0001e40001197983 */ /* 0x000ea20000300800 */
[----:B------:R-:W-:Y:S02]  /*34ef0*/  ISETP.LT.AND P6, PT, R7, c[0x0][0x178], !P6 ;  /* 0x00005e0007007a0c */ /* 0x000fe400077c1270 */
[----:B------:R-:W-:Y:S02]  /*34f00*/  ISETP.LT.AND P5, PT, R14, c[0x0][0x178], !P4 ;  /* 0x00005e000e007a0c */ /* 0x000fe400067a1270 */
[----:B------:R-:W-:Y:S02]  /*34f10*/  IADD3 R23, R28, 0x1e, RZ ;  /* 0x0000001e1c177810 */ /* 0x000fe40007ffe0ff */
[C---:B-1----:R-:W-:Y:S02]  /*34f20*/  IADD3 R12, R22.reuse, c[0x0][0x198], RZ ;  /* 0x00006600160c7a10 */ /* 0x042fe40007ffe0ff */
[----:B------:R-:W-:Y:S01]  /*34f30*/  ISETP.GE.AND P3, PT, R23, c[0x0][0x17c], PT ;  /* 0x00005f0017007a0c */ /* 0x000fe20003f66270 */
[----:B------:R-:W-:Y:S01]  /*34f40*/  IMAD.WIDE R22, R22, 0x2, R2 ;  /* 0x0000000216167825 */ /* 0x000fe200078e0202 */
[----:B------:R-:W-:-:S03]  /*34f50*/  ISETP.LT.AND P4, PT, R7, c[0x0][0x178], !P4 ;  /* 0x00005e0007007a0c */ /* 0x000fc60006781270 */
[----:B------:R-:W-:Y:S01]  /*34f60*/  IMAD.WIDE R18, R12, 0x2, R16 ;  /* 0x000000020c127825 */ /* 0x000fe200078e0210 */
[----:B------:R-:W-:Y:S01]  /*34f70*/  @P6 STG.E.U16 [R22.64], R24 ;  /* 0x0000001816006986 */ /* 0x000fe2000c101506 */
[----:B------:R-:W-:Y:S02]  /*34f80*/  IADD3 R26, R28, 0x21, RZ ;  /* 0x000000211c1a7810 */ /* 0x000fe40007ffe0ff */
[----:B------:R-:W-:Y:S02]  /*34f90*/  IMAD.WIDE R20, R12, 0x2, R2 ;  /* 0x000000020c147825 */ /* 0x000fe400078e0202 */
[----:B------:R-:W-:Y:S02]  /*34fa0*/  ISETP.GE.AND P6, PT, R26, c[0x0][0x17c], PT ;  /* 0x00005f001a007a0c */ /* 0x000fe40003fc6270 */
[----:B------:R-:W-:Y:S02]  /*34fb0*/  IADD3 R26, R28, 0x22, RZ ;  /* 0x000000221c1a7810 */ /* 0x000fe40007ffe0ff */
[----:B---3--:R-:W-:Y:S01]  /*34fc0*/  PRMT R27, R15, 0x7632, R27 ;  /* 0x000076320f1b7816 */ /* 0x008fe2000000001b */
[----:B--2---:R0:W-:Y:S01]  /*34fd0*/  @P5 STG.E.U16 [R18.64], R25 ;  /* 0x0000001912005986 */ /* 0x0041e2000c101506 */
[----:B------:R-:W-:-:S02]  /*34fe0*/  ISETP.LT.AND P5, PT, R14, c[0x0][0x178], !P2 ;  /* 0x00005e000e007a0c */ /* 0x000fc400057a1270 */
[----:B------:R-:W-:Y:S01]  /*34ff0*/  PRMT R29, R25, 0x7632, R29 ;  /* 0x00007632191d7816 */ /* 0x000fe2000000001d */
[----:B------:R1:W-:Y:S01]  /*35000*/  @P4 STG.E.U16 [R20.64], R15 ;  /* 0x0000000f14004986 */ /* 0x0003e2000c101506 */
[----:B0-----:R-:W-:Y:S02]  /*35010*/  IADD3 R18, R12, c[0x0][0x198], RZ ;  /* 0x000066000c127a10 */ /* 0x001fe40007ffe0ff */
[----:B------:R-:W-:Y:S02]  /*35020*/  ISETP.LT.AND P4, PT, R14, c[0x0][0x178], !P3 ;  /* 0x00005e000e007a0c */ /* 0x000fe40005f81270 */
[----:B------:R-:W2:Y:S01]  /*35030*/  LDL.LU R14, [R1+0x12fc] ;  /* 0x0012fc00010e7983 */ /* 0x000ea20000300800 */
[----:B------:R-:W-:-:S03]  /*35040*/  IMAD.WIDE R24, R18, 0x2, R16 ;  /* 0x0000000212187825 */ /* 0x000fc600078e0210 */
[----:B-1----:R-:W3:Y:S04]  /*35050*/  LDL.LU R15, [R1+0x8] ;  /* 0x00000800010f7983 */ /* 0x002ee80000300800 */
[----:B------:R0:W-:Y:S01]  /*35060*/  @P5 STG.E.U16 [R24.64], R29 ;  /* 0x0000001d18005986 */ /* 0x0001e2000c101506 */
[----:B------:R-:W-:Y:S02]  /*35070*/  ISETP.GE.AND P5, PT, R26, c[0x0][0x17c], PT ;  /* 0x00005f001a007a0c */ /* 0x000fe40003fa6270 */
[----:B------:R-:W-:Y:S01]  /*35080*/  ISETP.LT.AND P2, PT, R7, c[0x0][0x178], !P2 ;  /* 0x00005e0007007a0c */ /* 0x000fe20005741270 */
[----:B0-----:R-:W4:Y:S04]  /*35090*/  LDL.LU R24, [R1+0x1f4] ;  /* 0x0001f40001187983 */ /* 0x001f280000300800 */
[----:B------:R0:W-:Y:S04]  /*350a0*/  STL [R1+0x12d8], R26 ;  /* 0x0012d81a01007387 */ /* 0x0001e80000100800 */
[----:B0-----:R-:W2:Y:S01]  /*350b0*/  LDL R26, [R1+0xc80] ;  /* 0x000c8000011a7983 */ /* 0x001ea20000100800 */
[----:B------:R-:W-:-:S05]  /*350c0*/  IMAD.WIDE R22, R18, 0x2, R2 ;  /* 0x0000000212167825 */ /* 0x000fca00078e0202 */
[----:B------:R0:W-:Y:S04]  /*350d0*/  @P2 STG.E.U16 [R22.64], R27 ;  /* 0x0000001b16002986 */ /* 0x0001e8000c101506 */
[----:B0-----:R-:W3:Y:S01]  /*350e0*/  LDL.LU R27, [R1+0x178] ;  /* 0x00017800011b7983 */ /* 0x001ee20000300800 */
[----:B------:R-:W-:Y:S02]  /*350f0*/  ISETP.LT.AND P3, PT, R7, c[0x0][0x178], !P3 ;  /* 0x00005e0007007a0c */ /* 0x000fe40005f61270 */
[----:B------:R-:W-:Y:S01]  /*35100*/  IADD3 R12, R18, c[0x0][0x198], RZ ;  /* 0x00006600120c7a10 */ /* 0x000fe20007ffe0ff */
[----:B------:R-:W3:Y:S04]  /*35110*/  LDL.LU R29, [R1+0x28] ;  /* 0x00002800011d7983 */ /* 0x000ee80000300800 */
[----:B------:R-:W-:-:S04]  /*35120*/  IMAD.WIDE R18, R12, 0x2, R16 ;  /* 0x000000020c127825 */ /* 0x000fc800078e0210 */
[C---:B------:R-:W-:Y:S01]  /*35130*/  IMAD.WIDE R20, R12.reuse, 0x2, R2 ;  /* 0x000000020c147825 */ /* 0x040fe200078e0202 */
[----:B------:R-:W-:Y:S02]  /*35140*/  IADD3 R12, R12, c[0x0][0x198], RZ ;  /* 0x000066000c0c7a10 */ /* 0x000fe40007ffe0ff */
[----:B------:R-:W-:Y:S01]  /*35150*/  IADD3 R23, R28, 0x23, RZ ;  /* 0x000000231c177810 */ /* 0x000fe20007ffe0ff */
[----:B----4-:R0:W-:Y:S04]  /*35160*/  @P4 STG.E.U16 [R18.64], R24 ;  /* 0x0000001812004986 */ /* 0x0101e8000c101506 */
[----:B------:R1:W-:Y:S01]  /*35170*/  @P3 STG.E.U16 [R20.64], R13 ;  /* 0x0000000d14003986 */ /* 0x0003e2000c101506 */
[----:B------:R-:W-:Y:S02]  /*35180*/  PRMT R22, R24, 0x7632, R22 ;  /* 0x0000763218167816 */ /* 0x000fe40000000016 */
[----:B--2---:R-:W-:-:S02]  /*35190*/  ISETP.LT.AND P3, PT, R26, c[0x0][0x178], !P1 ;  /* 0x00005e001a007a0c */ /* 0x004fc40004f61270 */
[----:B------:R-:W-:Y:S01]  /*351a0*/  ISETP.LT.AND P1, PT, R7, c[0x0][0x178], !P1 ;  /* 0x00005e0007007a0c */ /* 0x000fe20004f21270 */
[----:B0-----:R-:W-:Y:S01]  /*351b0*/  IMAD.WIDE R18, R12, 0x2, R16 ;  /* 0x000000020c127825 */ /* 0x001fe200078e0210 */
[----:B-1----:R-:W-:Y:S02]  /*351c0*/  PRMT R21, R13, 0x7632, R21 ;  /* 0x000076320d157816 */ /* 0x002fe40000000015 */
[----:B------:R-:W-:Y:S02]  /*351d0*/  ISETP.LT.AND P2, PT, R26, c[0x0][0x178], !P0 ;  /* 0x00005e001a007a0c */ /* 0x000fe40004741270 */
[C---:B------:R-:W-:Y:S01]  /*351e0*/  IADD3 R20, R12.reuse, c[0x0][0x198], RZ ;  /* 0x000066000c147a10 */ /* 0x040fe20007ffe0ff */
[----:B------:R-:W-:Y:S01]  /*351f0*/  IMAD.WIDE R12, R12, 0x2, R2 ;  /* 0x000000020c0c7825 */ /* 0x000fe200078e0202 */
[----:B------:R-:W-:-:S03]  /*35200*/  ISETP.LT.AND P0, PT, R7, c[0x0][0x178], !P0 ;  /* 0x00005e0007007a0c */ /* 0x000fc60004701270 */
[----:B------:R0:W-:Y:S04]  /*35210*/  @P3 STG.E.U16 [R18.64], R22 ;  /* 0x0000001612003986 */ /* 0x0001e8000c101506 */
[----:B------:R1:W-:Y:S01]  /*35220*/  @P1 STG.E.U16 [R12.64], R21 ;  /* 0x000000150c001986 */ /* 0x0003e2000c101506 */
[----:B------:R-:W-:Y:S01]  /*35230*/  ISETP.LT.AND P1, PT, R26, c[0x0][0x178], !P6 ;  /* 0x00005e001a007a0c */ /* 0x000fe20007721270 */
[----:B0-----:R-:W-:-:S04]  /*35240*/  IMAD.WIDE R18, R20, 0x2, R16 ;  /* 0x0000000214127825 */ /* 0x001fc800078e0210 */
[C---:B-1----:R-:W-:Y:S01]  /*35250*/  IMAD.WIDE R12, R20.reuse, 0x2, R2 ;  /* 0x00000002140c7825 */ /* 0x042fe200078e0202 */
[----:B------:R-:W-:Y:S01]  /*35260*/  IADD3 R20, R20, c[0x0][0x198], RZ ;  /* 0x0000660014147a10 */ /* 0x000fe20007ffe0ff */
[----:B---3--:R-:W-:Y:S01]  /*35270*/  @P2 STG.E.U16 [R18.64], R27 ;  /* 0x0000001b12002986 */ /* 0x008fe2000c101506 */
[----:B------:R-:W-:Y:S02]  /*35280*/  IADD3 R21, R28, 0x25, RZ ;  /* 0x000000251c157810 */ /* 0x000fe40007ffe0ff */
[----:B------:R-:W-:Y:S01]  /*35290*/  ISETP.GE.AND P4, PT, R23, c[0x0][0x17c], PT ;  /* 0x00005f0017007a0c */ /* 0x000fe20003f86270 */
[----:B------:R0:W-:Y:S01]  /*352a0*/  @P0 STG.E.U16 [R12.64], R15 ;  /* 0x0000000f0c000986 */ /* 0x0001e2000c101506 */
[----:B------:R-:W-:Y:S02]  /*352b0*/  PRMT R23, R27, 0x7632, R23 ;  /* 0x000076321b177816 */ /* 0x000fe40000000017 */
[----:B------:R-:W-:Y:S02]  /*352c0*/  ISETP.GE.AND P2, PT, R21, c[0x0][0x17c], PT ;  /* 0x00005f0015007a0c */ /* 0x000fe40003f46270 */
[----:B------:R-:W-:Y:S01]  /*352d0*/  PRMT R21, R15, 0x7632, R21 ;  /* 0x000076320f157816 */ /* 0x000fe20000000015 */
[C---:B0-----:R-:W-:Y:S01]  /*352e0*/  IMAD.WIDE R12, R20.reuse, 0x2, R16 ;  /* 0x00000002140c7825 */ /* 0x041fe200078e0210 */
[----:B------:R-:W2:Y:S04]  /*352f0*/  LDL.LU R15, [R1+0x198] ;  /* 0x00019800010f7983 */ /* 0x000ea80000300800 */
[----:B------:R-:W3:Y:S04]  /*35300*/  LDL.LU R27, [R1+0x18] ;  /* 0x00001800011b7983 */ /* 0x000ee80000300800 */
[----:B------:R0:W-:Y:S04]  /*35310*/  @P1 STG.E.U16 [R12.64], R23 ;  /* 0x000000170c001986 */ /* 0x0001e8000c101506 */
[----:B0-----:R-:W4:Y:S01]  /*35320*/  LDL.LU R23, [R1+0x188] ;  /* 0x0001880001177983 */ /* 0x001f220000300800 */
[----:B------:R-:W-:Y:S01]  /*35330*/  ISETP.LT.AND P6, PT, R7, c[0x0][0x178], !P6 ;  /* 0x00005e0007007a0c */ /* 0x000fe200077c1270 */
[----:B------:R-:W-:Y:S01]  /*35340*/  IMAD.WIDE R18, R20, 0x2, R2 ;  /* 0x0000000214127825 */ /* 0x000fe200078e0202 */
[----:B------:R-:W-:-:S02]  /*35350*/  ISETP.LT.AND P0, PT, R26, c[0x0][0x178], !P5 ;  /* 0x00005e001a007a0c */ /* 0x000fc40006f01270 */
[----:B------:R-:W-:Y:S02]  /*35360*/  ISETP.LT.AND P5, PT, R7, c[0x0][0x178], !P5 ;  /* 0x00005e0007007a0c */ /* 0x000fe40006fa1270 */
[----:B------:R-:W-:Y:S02]  /*35370*/  IADD3 R12, R20, c[0x0][0x198], RZ ;  /* 0x00006600140c7a10 */ /* 0x000fe40007ffe0ff */
[----:B------:R-:W-:Y:S02]  /*35380*/  IADD3 R22, R28, 0x26, RZ ;  /* 0x000000261c167810 */ /* 0x000fe40007ffe0ff */
[----:B------:R-:W-:-:S03]  /*35390*/  IADD3 R20, R12, c[0x0][0x198], RZ ;  /* 0x000066000c147a10 */ /* 0x000fc60007ffe0ff */
[----:B------:R0:W-:Y:S01]  /*353a0*/  @P6 STG.E.U16 [R18.64], R21 ;  /* 0x0000001512006986 */ /* 0x0001e2000c101506 */
[----:B------:R-:W-:Y:S02]  /*353b0*/  ISETP.LT.AND P6, PT, R26, c[0x0][0x178], !P4 ;  /* 0x00005e001a007a0c */ /* 0x000fe400067c1270 */
[----:B------:R-:W-:Y:S02]  /*353c0*/  ISETP.LT.AND P4, PT, R7, c[0x0][0x178], !P4 ;  /* 0x00005e0007007a0c */ /* 0x000fe40006781270 */
[----:B------:R-:W-:Y:S02]  /*353d0*/  IADD3 R24, R28, 0x24, RZ ;  /* 0x000000241c187810 */ /* 0x000fe40007ffe0ff */
[----:B------:R-:W-:Y:S01]  /*353e0*/  ISETP.GE.AND P1, PT, R22, c[0x0][0x17c], PT ;  /* 0x00005f0016007a0c */ /* 0x000fe20003f26270 */
[----:B0-----:R-:W-:Y:S01]  /*353f0*/  IMAD.WIDE R18, R12, 0x2, R16 ;  /* 0x000000020c127825 */ /* 0x001fe200078e0210 */
[----:B------:R-:W-:-:S03]  /*35400*/  IADD3 R21, R28, 0x27, RZ ;  /* 0x000000271c157810 */ /* 0x000fc60007ffe0ff */
[----:B------:R-:W-:Y:S01]  /*35410*/  IMAD.WIDE R12, R12, 0x2, R2 ;  /* 0x000000020c0c7825 */ /* 0x000fe200078e0202 */
[----:B------:R-:W-:Y:S02]  /*35420*/  ISETP.GE.AND P3, PT, R24, c[0x0][0x17c], PT ;  /* 0x00005f0018007a0c */ /* 0x000fe40003f66270 */
[----:B--2---:R-:W-:Y:S01]  /*35430*/  PRMT R24, R15, 0x7632, R24 ;  /* 0x000076320f187816 */ /* 0x004fe20000000018 */
[----:B----4-:R0:W-:Y:S01]  /*35440*/  @P0 STG.E.U16 [R18.64], R23 ;  /* 0x0000001712000986 */ /* 0x0101e2000c101506 */
[----:B------:R-:W-:Y:S02]  /*35450*/  PRMT R22, R23, 0x7632, R22 ;  /* 0x0000763217167816 */ /* 0x000fe40000000016 */
[----:B------:R-:W-:Y:S01]  /*35460*/  ISETP.GE.AND P0, PT, R21, c[0x0][0x17c], PT ;  /* 0x00005f0015007a0c */ /* 0x000fe20003f06270 */
[----:B------:R1:W-:Y:S01]  /*35470*/  @P5 STG.E.U16 [R12.64], R29 ;  /* 0x0000001d0c005986 */ /* 0x0003e2000c101506 */
[----:B------:R-:W-:Y:S02]  /*35480*/  PRMT R21, R29, 0x7632, R21 ;  /* 0x000076321d157816 */ /* 0x000fe40000000015 */
[----:B------:R-:W-:Y:S01]  /*35490*/  ISETP.LT.AND P5, PT, R26, c[0x0][0x178], !P3 ;  /* 0x00005e001a007a0c */ /* 0x000fe20005fa1270 */
[----:B0-----:R-:W-:-:S04]  /*354a0*/  IMAD.WIDE R18, R20, 0x2, R16 ;  /* 0x0000000214127825 */ /* 0x001fc800078e0210 */
[----:B-1----:R-:W-:Y:S01]  /*354b0*/  IMAD.WIDE R12, R20, 0x2, R2 ;  /* 0x00000002140c7825 */ /* 0x002fe200078e0202 */
[----:B------:R0:W-:Y:S01]  /*354c0*/  @P6 STG.E.U16 [R18.64], R22 ;  /* 0x0000001612006986 */ /* 0x0001e2000c101506 */
[----:B------:R-:W-:-:S03]  /*354d0*/  ISETP.LT.AND P3, PT, R7, c[0x0][0x178], !P3 ;  /* 0x00005e0007007a0c */ /* 0x000fc60005f61270 */
[----:B------:R1:W-:Y:S01]  /*354e0*/  @P4 STG.E.U16 [R12.64], R21 ;  /* 0x000000150c004986 */ /* 0x0003e2000c101506 */
[----:B------:R-:W-:-:S03]  /*354f0*/  ISETP.LT.AND P4, PT, R26, c[0x0][0x178], !P2 ;  /* 0x00005e001a007a0c */ /* 0x000fc60005781270 */
[----:B------:R-:W2:Y:S01]  /*35500*/  LDL.LU R29, [R1+0x38] ;  /* 0x00003800011d7983 */ /* 0x000ea20000300800 */
[----:B0-----:R-:W-:Y:S02]  /*35510*/  IADD3 R19, R20, c[0x0][0x198], RZ ;  /* 0x0000660014137a10 */ /* 0x001fe40007ffe0ff */
[----:B------:R-:W-:Y:S02]  /*35520*/  IADD3 R18, R28, 0x28, RZ ;  /* 0x000000281c127810 */ /* 0x000fe40007ffe0ff */
[C---:B------:R-:W-:Y:S01]  /*35530*/  IADD3 R23, R19.reuse, c[0x0][0x198], RZ ;  /* 0x0000660013177a10 */ /* 0x040fe20007ffe0ff */
[----:B-1----:R-:W-:Y:S01]  /*35540*/  IMAD.WIDE R12, R19, 0x2, R16 ;  /* 0x00000002130c7825 */ /* 0x002fe200078e0210 */
[----:B------:R-:W-:-:S03]  /*35550*/  ISETP.GE.AND P6, PT, R18, c[0x0][0x17c], PT ;  /* 0x00005f0012007a0c */ /* 0x000fc60003fc6270 */
[----:B------:R-:W-:Y:S01]  /*35560*/  IMAD.WIDE R18, R19, 0x2, R2 ;  /* 0x0000000213127825 */ /* 0x000fe200078e0202 */
[----:B------:R0:W-:Y:S03]  /*35570*/  @P5 STG.E.U16 [R12.64], R15 ;  /* 0x0000000f0c005986 */ /* 0x0001e6000c101506 */
[----:B------:R-:W-:Y:S01]  /*35580*/  IMAD.WIDE R20, R23, 0x2, R16 ;  /* 0x0000000217147825 */ /* 0x000fe200078e0210 */
[----:B---3--:R-:W-:Y:S04]  /*35590*/  @P3 STG.E.U16 [R18.64], R27 ;  /* 0x0000001b12003986 */ /* 0x008fe8000c101506 */
[----:B------:R1:W-:Y:S04]  /*355a0*/  @P4 STG.E.U16 [R20.64], R24 ;  /* 0x0000001814004986 */ /* 0x0003e8000c101506 */
[----:B0-----:R-:W3:Y:S04]  /*355b0*/  LDL.LU R15, [R1+0x12f8] ;  /* 0x0012f800010f7983 */ /* 0x001ee80000300800 */
[----:B-1----:R-:W4:Y:S01]  /*355c0*/  LDL.LU R24, [R1+0x1a8] ;  /* 0x0001a80001187983 */ /* 0x002f220000300800 */
[----:B------:R-:W-:-:S02]  /*355d0*/  ISETP.LT.AND P2, PT, R7, c[0x0][0x178], !P2 ;  /* 0x00005e0007007a0c */ /* 0x000fc40005741270 */
[C---:B------:R-:W-:Y:S02]  /*355e0*/  ISETP.LT.AND P3, PT, R26.reuse, c[0x0][0x178], !P1 ;  /* 0x00005e001a007a0c */ /* 0x040fe40004f61270 */
[----:B------:R-:W-:Y:S01]  /*355f0*/  ISETP.LT.AND P1, PT, R7, c[0x0][0x178], !P1 ;  /* 0x00005e0007007a0c */ /* 0x000fe20004f21270 */
[C---:B------:R-:W-:Y:S01]  /*35600*/  IMAD.WIDE R12, R23.reuse, 0x2, R2 ;  /* 0x00000002170c7825 */ /* 0x040fe200078e0202 */
[----:B------:R-:W-:Y:S02]  /*35610*/  IADD3 R21, R23, c[0x0][0x198], RZ ;  /* 0x0000660017157a10 */ /* 0x000fe40007ffe0ff */
[----:B------:R-:W-:Y:S02]  /*35620*/  PRMT R20, R27, 0x7632, R20 ;  /* 0x000076321b147816 */ /* 0x000fe40000000014 */
[----:B------:R-:W-:Y:S01]  /*35630*/  ISETP.LT.AND P4, PT, R26, c[0x0][0x178], !P0 ;  /* 0x00005e001a007a0c */ /* 0x000fe20004781270 */
[----:B------:R-:W-:Y:S01]  /*35640*/  IMAD.WIDE R18, R21, 0x2, R16 ;  /* 0x0000000215127825 */ /* 0x000fe200078e0210 */
[----:B------:R-:W-:Y:S01]  /*35650*/  ISETP.LT.AND P0, PT, R7, c[0x0][0x178], !P0 ;  /* 0x00005e0007007a0c */ /* 0x000fe20004701270 */
[----:B------:R0:W-:Y:S04]  /*35660*/  @P2 STG.E.U16 [R12.64], R20 ;  /* 0x000000140c002986 */ /* 0x0001e8000c101506 */
[----:B------:R-:W3:Y:S01]  /*35670*/  LDL.LU R27, [R1+0x48] ;  /* 0x00004800011b7983 */ /* 0x000ee20000300800 */
[C---:B0-----:R-:W-:Y:S01]  /*35680*/  IADD3 R20, R21.reuse, c[0x0][0x198], RZ ;  /* 0x0000660015147a10 */ /* 0x041fe20007ffe0ff */
[----:B------:R-:W-:Y:S01]  /*35690*/  IMAD.WIDE R12, R21, 0x2, R2 ;  /* 0x00000002150c7825 */ /* 0x000fe200078e0202 */
[----:B--2---:R-:W-:Y:S01]  /*356a0*/  PRMT R23, R29, 0x7632, R23 ;  /* 0x000076321d177816 */ /* 0x004fe20000000017 */
[----:B----4-:R0:W-:Y:S01]  /*356b0*/  @P3 STG.E.U16 [R18.64], R24 ;  /* 0x0000001812003986 */ /* 0x0101e2000c101506 */
[----:B------:R-:W-:-:S03]  /*356c0*/  PRMT R21, R24, 0x7632, R21 ;  /* 0x0000763218157816 */ /* 0x000fc60000000015 */
[----:B------:R1:W-:Y:S01]  /*356d0*/  @P1 STG.E.U16 [R12.64], R29 ;  /* 0x0000001d0c001986 */ /* 0x0003e2000c101506 */
[----:B0-----:R-:W-:-:S04]  /*356e0*/  IMAD.WIDE R18, R20, 0x2, R16 ;  /* 0x0000000214127825 */ /* 0x001fc800078e0210 */
[----:B-1----:R-:W-:Y:S01]  /*356f0*/  IMAD.WIDE R12, R20, 0x2, R2 ;  /* 0x00000002140c7825 */ /* 0x002fe200078e0202 */
[----:B------:R-:W-:Y:S04]  /*35700*/  @P4 STG.E.U16 [R18.64], R21 ;  /* 0x0000001512004986 */ /* 0x000fe8000c101506 */
[----:B------:R-:W2:Y:S04]  /*35710*/  LDL.LU R29, [R1+0x68] ;  /* 0x00006800011d7983 */ /* 0x000ea80000300800 */
[----:B------:R0:W-:Y:S04]  /*35720*/  @P0 STG.E.U16 [R12.64], R23 ;  /* 0x000000170c000986 */ /* 0x0001e8000c101506 */
[----:B0-----:R-:W4:Y:S01]  /*35730*/  LDL.LU R13, [R1+0x1c8] ;  /* 0x0001c800010d7983 */ /* 0x001f220000300800 */
[----:B------:R-:W-:-:S04]  /*35740*/  IADD3 R22, R28, 0x29, RZ ;  /* 0x000000291c167810 */ /* 0x000fc80007ffe0ff */
[----:B------:R-:W-:Y:S02]  /*35750*/  ISETP.GE.AND P5, PT, R22, c[0x0][0x17c], PT ;  /* 0x00005f0016007a0c */ /* 0x000fe40003fa6270 */
[----:B------:R-:W-:-:S04]  /*35760*/  IADD3 R22, R28, 0x2a, RZ ;  /* 0x0000002a1c167810 */ /* 0x000fc80007ffe0ff */
[----:B------:R-:W-:Y:S02]  /*35770*/  ISETP.GE.AND P2, PT, R22, c[0x0][0x17c], PT ;  /* 0x00005f0016007a0c */ /* 0x000fe40003f46270 */
[----:B------:R-:W-:Y:S02]  /*35780*/  IADD3 R22, R28, 0x2b, RZ ;  /* 0x0000002b1c167810 */ /* 0x000fe40007ffe0ff */
[----:B------:R-:W-:Y:S02]  /*35790*/  ISETP.LT.AND P1, PT, R26, c[0x0][0x178], !P6 ;  /* 0x00005e001a007a0c */ /* 0x000fe40007721270 */
[----:B------:R-:W-:Y:S02]  /*357a0*/  ISETP.GE.AND P3, PT, R22, c[0x0][0x17c], PT ;  /* 0x00005f0016007a0c */ /* 0x000fe40003f66270 */
[----:B------:R-:W-:Y:S02]  /*357b0*/  IADD3 R22, R20, c[0x0][0x198], RZ ;  /* 0x0000660014167a10 */ /* 0x000fe40007ffe0ff */
[----:B------:R-:W-:-:S03]  /*357c0*/  ISETP.LT.AND P6, PT, R7, c[0x0][0x178], !P6 ;  /* 0x00005e0007007a0c */ /* 0x000fc600077c1270 */
[----:B------:R-:W-:Y:S01]  /*357d0*/  IMAD.WIDE R18, R22, 0x2, R16 ;  /* 0x0000000216127825 */ /* 0x000fe200078e0210 */
[----:B------:R-:W-:Y:S02]  /*357e0*/  IADD3 R21, R28, 0x2c, RZ ;  /* 0x0000002c1c157810 */ /* 0x000fe40007ffe0ff */
[C---:B------:R-:W-:Y:S02]  /*357f0*/  IADD3 R12, R22.reuse, c[0x0][0x198], RZ ;  /* 0x00006600160c7a10 */ /* 0x040fe40007ffe0ff */
[----:B------:R-:W-:Y:S01]  /*35800*/  ISETP.GE.AND P4, PT, R21, c[0x0][0x17c], PT ;  /* 0x00005f0015007a0c */ /* 0x000fe20003f86270 */
[----:B------:R-:W-:Y:S01]  /*35810*/  IMAD.WIDE R20, R22, 0x2, R2 ;  /* 0x0000000216147825 */ /* 0x000fe200078e0202 */
[----:B------:R-:W-:-:S04]  /*35820*/  IADD3 R24, R28, 0x2d, RZ ;  /* 0x0000002d1c187810 */ /* 0x000fc80007ffe0ff */
[----:B------:R-:W-:Y:S02]  /*35830*/  ISETP.GE.AND P0, PT, R24, c[0x0][0x17c], PT ;  /* 0x00005f0018007a0c */ /* 0x000fe40003f06270 */
[----:B------:R-:W-:Y:S02]  /*35840*/  IADD3 R24, R28, 0x2e, RZ ;  /* 0x0000002e1c187810 */ /* 0x000fe40007ffe0ff */
[----:B---3--:R-:W-:Y:S01]  /*35850*/  PRMT R23, R27, 0x7632, R23 ;  /* 0x000076321b177816 */ /* 0x008fe20000000017 */
[----:B----4-:R-:W-:Y:S01]  /*35860*/  @P1 STG.E.U16 [R18.64], R13 ;  /* 0x0000000d12001986 */ /* 0x010fe2000c101506 */
[----:B------:R-:W-:Y:S02]  /*35870*/  ISETP.LT.AND P1, PT, R26, c[0x0][0x178], !P5 ;  /* 0x00005e001a007a0c */ /* 0x000fe40006f21270 */
[----:B------:R-:W-:Y:S01]  /*35880*/  PRMT R25, R13, 0x7632, R25 ;  /* 0x000076320d197816 */ /* 0x000fe20000000019 */
[----:B------:R0:W-:Y:S02]  /*35890*/  @P6 STG.E.U16 [R20.64], R27 ;  /* 0x0000001b14006986 */ /* 0x0001e4000c101506 */
[----:B0-----:R-:W-:-:S02]  /*358a0*/  IMAD.WIDE R20, R12, 0x2, R16 ;  /* 0x000000020c147825 */ /* 0x001fc400078e0210 */
[----:B------:R-:W3:Y:S06]  /*358b0*/  LDL.LU R27, [R1+0x58] ;  /* 0x00005800011b7983 */ /* 0x000eec0000300800 */
[----:B------:R0:W-:Y:S01]  /*358c0*/  @P1 STG.E.U16 [R20.64], R25 ;  /* 0x0000001914001986 */ /* 0x0001e2000c101506 */
[----:B------:R-:W-:-:S03]  /*358d0*/  ISETP.GE.AND P1, PT, R24, c[0x0][0x17c], PT ;  /* 0x00005f0018007a0c */ /* 0x000fc60003f26270 */
[----:B0-----:R-:W4:Y:S04]  /*358e0*/  LDL.LU R25, [R1+0x1e8] ;  /* 0x0001e80001197983 */ /* 0x001f280000300800 */
[----:B------:R-:W2:Y:S01]  /*358f0*/  LDL.LU R24, [R1+0x1d8] ;  /* 0x0001d80001187983 */ /* 0x000ea20000300800 */
[C---:B------:R-:W-:Y:S02]  /*35900*/  ISETP.LT.AND P5, PT, R7.reuse, c[0x0][0x178], !P5 ;  /* 0x00005e0007007a0c */ /* 0x040fe40006fa1270 */
[----:B------:R-:W-:Y:S02]  /*35910*/  ISETP.LT.AND P6, PT, R26, c[0x0][0x178], !P2 ;  /* 0x00005e001a007a0c */ /* 0x000fe400057c1270 */
[C---:B------:R-:W-:Y:S02]  /*35920*/  IADD3 R22, R12.reuse, c[0x0][0x198], RZ ;  /* 0x000066000c167a10 */ /* 0x040fe40007ffe0ff */
[----:B------:R-:W-:Y:S01]  /*35930*/  ISETP.LT.AND P2, PT, R7, c[0x0][0x178], !P2 ;  /* 0x00005e0007007a0c */ /* 0x000fe20005741270 */
[----:B------:R-:W-:-:S04]  /*35940*/  IMAD.WIDE R18, R12, 0x2, R2 ;  /* 0x000000020c127825 */ /* 0x000fc800078e0202 */
[C---:B------:R-:W-:Y:S02]  /*35950*/  IMAD.WIDE R12, R22.reuse, 0x2, R16 ;  /* 0x00000002160c7825 */ /* 0x040fe400078e0210 */
[----:B------:R0:W-:Y:S02]  /*35960*/  @P5 STG.E.U16 [R18.64], R23 ;  /* 0x0000001712005986 */ /* 0x0001e4000c101506 */
[----:B------:R-:W-:Y:S01]  /*35970*/  IMAD.WIDE R20, R22, 0x2, R2 ;  /* 0x0000000216147825 */ /* 0x000fe200078e0202 */
[----:B------:R-:W-:Y:S02]  /*35980*/  ISETP.LT.AND P5, PT, R26, c[0x0][0x178], !P4 ;  /* 0x00005e001a007a0c */ /* 0x000fe400067a1270 */
[----:B------:R-:W-:Y:S02]  /*35990*/  ISETP.LT.AND P4, PT, R7, c[0x0][0x178], !P4 ;  /* 0x00005e0007007a0c */ /* 0x000fe40006781270 */
[----:B0-----:R-:W-:Y:S01]  /*359a0*/  IADD3 R23, R28, 0x2f, RZ ;  /* 0x0000002f1c177810 */ /* 0x001fe20007ffe0ff */
[----:B--2---:R0:W-:Y:S01]  /*359b0*/  @P6 STG.E.U16 [R12.64], R24 ;  /* 0x000000180c006986 */ /* 0x0041e2000c101506 */
[----:B------:R-:W-:-:S02]  /*359c0*/  ISETP.LT.AND P6, PT, R26, c[0x0][0x178], !P3 ;  /* 0x00005e001a007a0c */ /* 0x000fc40005fc1270 */
[----:B------:R-:W-:Y:S01]  /*359d0*/  ISETP.LT.AND P3, PT, R7, c[0x0][0x178], !P3 ;  /* 0x00005e0007007a0c */ /* 0x000fe20005f61270 */
[----:B------:R1:W-:Y:S01]  /*359e0*/  @P2 STG.E.U16 [R20.64], R29 ;  /* 0x0000001d14002986 */ /* 0x0003e2000c101506 */
[----:B0-----:R-:W-:Y:S02]  /*359f0*/  IADD3 R12, R22, c[0x0][0x198], RZ ;  /* 0x00006600160c7a10 */ /* 0x001fe40007ffe0ff */
[----:B-1----:R-:W-:Y:S02]  /*35a00*/  PRMT R21, R29, 0x7632, R21 ;  /* 0x000076321d157816 */ /* 0x002fe40000000015 */
[----:B------:R-:W2:Y:S01]  /*35a10*/  LDL.LU R29, [R1+0x1f8] ;  /* 0x0001f800011d7983 */ /* 0x000ea20000300800 */
[----:B------:R-:W-:Y:S01]  /*35a20*/  PRMT R22, R24, 0x7632, R22 ;  /* 0x0000763218167816 */ /* 0x000fe20000000016 */
[C---:B------:R-:W-:Y:S01]  /*35a30*/  IMAD.WIDE R18, R12.reuse, 0x2, R16 ;  /* 0x000000020c127825 */ /* 0x040fe200078e0210 */
[----:B------:R-:W-:-:S03]  /*35a40*/  IADD3 R20, R12, c[0x0][0x198], RZ ;  /* 0x000066000c147a10 */ /* 0x000fc60007ffe0ff */
[----:B------:R-:W-:Y:S01]  /*35a50*/  IMAD.WIDE R12, R12, 0x2, R2 ;  /* 0x000000020c0c7825 */ /* 0x000fe200078e0202 */
[----:B------:R0:W-:Y:S04]  /*35a60*/  @P6 STG.E.U16 [R18.64], R22 ;  /* 0x0000001612006986 */ /* 0x0001e8000c101506 */
[----:B------:R1:W-:Y:S01]  /*35a70*/  @P3 STG.E.U16 [R12.64], R21 ;  /* 0x000000150c003986 */ /* 0x0003e2000c101506 */
[----:B0-----:R-:W-:-:S05]  /*35a80*/  IMAD.WIDE R18, R20, 0x2, R16 ;  /* 0x0000000214127825 */ /* 0x001fca00078e0210 */
[----:B----4-:R0:W-:Y:S01]  /*35a90*/  @P5 STG.E.U16 [R18.64], R25 ;  /* 0x0000001912005986 */ /* 0x0101e2000c101506 */
[----:B-1----:R-:W-:Y:S01]  /*35aa0*/  IMAD.WIDE R12, R20, 0x2, R2 ;  /* 0x00000002140c7825 */ /* 0x002fe200078e0202 */
[----:B------:R-:W-:Y:S02]  /*35ab0*/  ISETP.GE.AND P2, PT, R23, c[0x0][0x17c], PT ;  /* 0x00005f0017007a0c */ /* 0x000fe40003f46270 */
[----:B---3--:R-:W-:Y:S02]  /*35ac0*/  PRMT R23, R27, 0x7632, R23 ;  /* 0x000076321b177816 */ /* 0x008fe40000000017 */
[----:B0-----:R-:W-:Y:S02]  /*35ad0*/  PRMT R19, R25, 0x7632, R19 ;  /* 0x0000763219137816 */ /* 0x001fe40000000013 */
[----:B------:R-:W3:Y:S04]  /*35ae0*/  LDL.LU R25, [R1+0x17c] ;  /* 0x00017c0001197983 */ /* 0x000ee80000300800 */
[----:B------:R0:W-:Y:S04]  /*35af0*/  @P4 STG.E.U16 [R12.64], R27 ;  /* 0x0000001b0c004986 */ /* 0x0001e8000c101506 */
[----:B0-----:R-:W4:Y:S01]  /*35b00*/  LDL.LU R27, [R1+0xc] ;  /* 0x00000c00011b7983 */ /* 0x001f220000300800 */
[----:B------:R-:W-:-:S02]  /*35b10*/  ISETP.LT.AND P6, PT, R26, c[0x0][0x178], !P0 ;  /* 0x00005e001a007a0c */ /* 0x000fc400047c1270 */
[----:B------:R-:W-:Y:S02]  /*35b20*/  IADD3 R18, R20, c[0x0][0x198], RZ ;  /* 0x0000660014127a10 */ /* 0x000fe40007ffe0ff */
[C---:B------:R-:W-:Y:S02]  /*35b30*/  ISETP.LT.AND P0, PT, R7.reuse, c[0x0][0x178], !P0 ;  /* 0x00005e0007007a0c */ /* 0x040fe40004701270 */
[----:B------:R-:W-:Y:S01]  /*35b40*/  IADD3 R22, R28, 0x30, RZ ;  /* 0x000000301c167810 */ /* 0x000fe20007ffe0ff */
[----:B------:R-:W-:Y:S01]  /*35b50*/  IMAD.WIDE R12, R18, 0x2, R16 ;  /* 0x00000002120c7825 */ /* 0x000fe200078e0210 */
[----:B------:R-:W-:Y:S02]  /*35b60*/  IADD3 R20, R28, 0x31, RZ ;  /* 0x000000311c147810 */ /* 0x000fe40007ffe0ff */
[----:B------:R-:W-:Y:S02]  /*35b70*/  ISETP.LT.AND P5, PT, R26, c[0x0][0x178], !P1 ;  /* 0x00005e001a007a0c */ /* 0x000fe40004fa1270 */
[----:B------:R-:W-:Y:S01]  /*35b80*/  ISETP.LT.AND P1, PT, R7, c[0x0][0x178], !P1 ;  /* 0x00005e0007007a0c */ /* 0x000fe20004f21270 */
[----:B------:R0:W-:Y:S01]  /*35b90*/  @P6 STG.E.U16 [R12.64], R19 ;  /* 0x000000130c006986 */ /* 0x0001e2000c101506 */
[----:B------:R-:W-:-:S02]  /*35ba0*/  ISETP.GE.AND P3, PT, R22, c[0x0][0x17c], PT ;  /* 0x00005f0016007a0c */ /* 0x000fc40003f66270 */
[----:B------:R-:W-:Y:S02]  /*35bb0*/  ISETP.GE.AND P4, PT, R20, c[0x0][0x17c], PT ;  /* 0x00005f0014007a0c */ /* 0x000fe40003f86270 */
[----:B------:R-:W-:Y:S02]  /*35bc0*/  IADD3 R22, R18, c[0x0][0x198], RZ ;  /* 0x0000660012167a10 */ /* 0x000fe40007ffe0ff */
[----:B------:R-:W-:Y:S01]  /*35bd0*/  IADD3 R20, R28, 0x32, RZ ;  /* 0x000000321c147810 */ /* 0x000fe20007ffe0ff */
[----:B0-----:R-:W-:-:S03]  /*35be0*/  IMAD.WIDE R12, R18, 0x2, R2 ;  /* 0x00000002120c7825 */ /* 0x001fc600078e0202 */
[----:B------:R-:W-:Y:S01]  /*35bf0*/  ISETP.GE.AND P6, PT, R20, c[0x0][0x17c], PT ;  /* 0x00005f0014007a0c */ /* 0x000fe20003fc6270 */
[----:B------:R-:W-:Y:S01]  /*35c00*/  IMAD.WIDE R18, R22, 0x2, R16 ;  /* 0x0000000216127825 */ /* 0x000fe200078e0210 */
[----:B------:R0:W-:Y:S01]  /*35c10*/  @P0 STG.E.U16 [R12.64], R23 ;  /* 0x000000170c000986 */ /* 0x0001e2000c101506 */
[----:B------:R-:W-:Y:S02]  /*35c20*/  ISETP.LT.AND P0, PT, R26, c[0x0][0x178], !P2 ;  /* 0x00005e001a007a0c */ /* 0x000fe40005701270 */
[C---:B------:R-:W-:Y:S01]  /*35c30*/  IMAD.WIDE R20, R22.reuse, 0x2, R2 ;  /* 0x0000000216147825 */ /* 0x040fe200078e0202 */
[----:B------:R-:W-:Y:S02]  /*35c40*/  ISETP.LT.AND P2, PT, R7, c[0x0][0x178], !P2 ;  /* 0x00005e0007007a0c */ /* 0x000fe40005741270 */
[----:B0-----:R-:W-:Y:S02]  /*35c50*/  IADD3 R12, R22, c[0x0][0x198], RZ ;  /* 0x00006600160c7a10 */ /* 0x001fe40007ffe0ff */
[----:B------:R-:W-:-:S02]  /*35c60*/  IADD3 R24, R28, 0x33, RZ ;  /* 0x000000331c187810 */ /* 0x000fc40007ffe0ff */
[----:B------:R-:W-:Y:S01]  /*35c70*/  IADD3 R22, R28, 0x34, RZ ;  /* 0x000000341c167810 */ /* 0x000fe20007ffe0ff */
[----:B--2---:R0:W-:Y:S04]  /*35c80*/  @P5 STG.E.U16 [R18.64], R29 ;  /* 0x0000001d12005986 */ /* 0x0041e8000c101506 */
[----:B------:R1:W-:Y:S01]  /*35c90*/  @P1 STG.E.U16 [R20.64], R14 ;  /* 0x0000000e14001986 */ /* 0x0003e2000c101506 */
[----:B------:R-:W-:Y:S01]  /*35ca0*/  ISETP.LT.AND P1, PT, R26, c[0x0][0x178], !P3 ;  /* 0x00005e001a007a0c */ /* 0x000fe20005f21270 */
[C---:B0-----:R-:W-:Y:S01]  /*35cb0*/  IMAD.WIDE R18, R12.reuse, 0x2, R16 ;  /* 0x000000020c127825 */ /* 0x041fe200078e0210 */
[----:B-1----:R-:W-:Y:S02]  /*35cc0*/  PRMT R21, R29, 0x7632, R21 ;  /* 0x000076321d157816 */ /* 0x002fe40000000015 */
[C---:B------:R-:W-:Y:S01]  /*35cd0*/  IADD3 R20, R12.reuse, c[0x0][0x198], RZ ;  /* 0x000066000c147a10 */ /* 0x040fe20007ffe0ff */
[----:B------:R-:W-:Y:S01]  /*35ce0*/  IMAD.WIDE R12, R12, 0x2, R2 ;  /* 0x000000020c0c7825 */ /* 0x000fe200078e0202 */
[----:B------:R-:W-:Y:S01]  /*35cf0*/  PRMT R14, R14, 0x7632, R14 ;  /* 0x000076320e0e7816 */ /* 0x000fe2000000000e */
[----:B------:R0:W-:Y:S01]  /*35d00*/  @P0 STG.E.U16 [R18.64], R21 ;  /* 0x0000001512000986 */ /* 0x0001e2000c101506 */
[----:B------:R-:W-:-:S03]  /*35d10*/  ISETP.LT.AND P3, PT, R7, c[0x0][0x178], !P3 ;  /* 0x00005e0007007a0c */ /* 0x000fc60005f61270 */
[----:B------:R1:W-:Y:S01]  /*35d20*/  @P2 STG.E.U16 [R12.64], R14 ;  /* 0x0000000e0c002986 */ /* 0x0003e2000c101506 */
[----:B------:R-:W-:-:S03]  /*35d30*/  ISETP.GE.AND P5, PT, R24, c[0x0][0x17c], PT ;  /* 0x00005f0018007a0c */ /* 0x000fc60003fa6270 */
[----:B------:R-:W2:Y:S01]  /*35d40*/  LDL.LU R29, [R1+0x2c] ;  /* 0x00002c00011d7983 */ /* 0x000ea20000300800 */
[----:B0-----:R-:W-:-:S05]  /*35d50*/  IMAD.WIDE R18, R20, 0x2, R16 ;  /* 0x0000000214127825 */ /* 0x001fca00078e0210 */
[----:B---3--:R0:W-:Y:S01]  /*35d60*/  @P1 STG.E.U16 [R18.64], R25 ;  /* 0x0000001912001986 */ /* 0x0081e2000c101506 */
[----:B------:R-:W-:Y:S01]  /*35d70*/  ISETP.LT.AND P1, PT, R26, c[0x0][0x178], !P4 ;  /* 0x00005e001a007a0c */ /* 0x000fe20006721270 */
[----:B-1----:R-:W-:Y:S01]  /*35d80*/  IMAD.WIDE R12, R20, 0x2, R2 ;  /* 0x00000002140c7825 */ /* 0x002fe200078e0202 */
[----:B------:R-:W-:Y:S02]  /*35d90*/  ISETP.LT.AND P4, PT, R7, c[0x0][0x178], !P4 ;  /* 0x00005e0007007a0c */ /* 0x000fe40006781270 */
[----:B------:R-:W-:Y:S02]  /*35da0*/  ISETP.GE.AND P0, PT, R22, c[0x0][0x17c], PT ;  /* 0x00005f0016007a0c */ /* 0x000fe40003f06270 */
[----:B------:R-:W-:Y:S02]  /*35db0*/  PRMT R14, R25, 0x7632, R14 ;  /* 0x00007632190e7816 */ /* 0x000fe4000000000e */
[----:B0-----:R-:W-:Y:S02]  /*35dc0*/  IADD3 R18, R20, c[0x0][0x198], RZ ;  /* 0x0000660014127a10 */ /* 0x001fe40007ffe0ff */
[----:B------:R-:W-:Y:S01]  /*35dd0*/  IADD3 R24, R28, 0x36, RZ ;  /* 0x000000361c187810 */ /* 0x000fe20007ffe0ff */
[----:B----4-:R0:W-:Y:S01]  /*35de0*/  @P3 STG.E.U16 [R12.64], R27 ;  /* 0x0000001b0c003986 */ /* 0x0101e2000c101506 */
[----:B------:R-:W-:-:S02]  /*35df0*/  IADD3 R22, R18, c[0x0][0x198], RZ ;  /* 0x0000660012167a10 */ /* 0x000fc40007ffe0ff */
[----:B------:R-:W-:Y:S01]  /*35e00*/  PRMT R23, R27, 0x7632, R23 ;  /* 0x000076321b177816 */ /* 0x000fe20000000017 */
[C---:B0-----:R-:W-:Y:S01]  /*35e10*/  IMAD.WIDE R12, R18.reuse, 0x2, R16 ;  /* 0x00000002120c7825 */ /* 0x041fe200078e0210 */
[----:B------:R-:W3:Y:S03]  /*35e20*/  LDL.LU R27, [R1+0x1c] ;  /* 0x00001c00011b7983 */ /* 0x000ee60000300800 */
[----:B------:R-:W-:Y:S01]  /*35e30*/  IMAD.WIDE R18, R18, 0x2, R2 ;  /* 0x0000000212127825 */ /* 0x000fe200078e0202 */
[----:B------:R-:W-:Y:S01]  /*35e40*/  @P1 STG.E.U16 [R12.64], R14 ;  /* 0x0000000e0c001986 */ /* 0x000fe2000c101506 */
[----:B------:R-:W-:-:S03]  /*35e50*/  ISETP.GE.AND P1, PT, R24, c[0x0][0x17c], PT ;  /* 0x00005f0018007a0c */ /* 0x000fc60003f26270 */
[----:B------:R-:W4:Y:S04]  /*35e60*/  LDL.LU R24, [R1+0x19c] ;  /* 0x00019c0001187983 */ /* 0x000f280000300800 */
[----:B------:R0:W-:Y:S04]  /*35e70*/  @P4 STG.E.U16 [R18.64], R23 ;  /* 0x0000001712004986 */ /* 0x0001e8000c101506 */
[----:B0-----:R-:W3:Y:S01]  /*35e80*/  LDL.LU R19, [R1+0x18c] ;  /* 0x00018c0001137983 */ /* 0x001ee20000300800 */
[----:B------:R-:W-:Y:S02]  /*35e90*/  ISETP.LT.AND P3, PT, R26, c[0x0][0x178], !P6 ;  /* 0x00005e001a007a0c */ /* 0x000fe40007761270 */
[----:B------:R-:W-:-:S02]  /*35ea0*/  IADD3 R21, R28, 0x35, RZ ;  /* 0x000000351c157810 */ /* 0x000fc40007ffe0ff */
[----:B------:R-:W-:Y:S02]  /*35eb0*/  ISETP.LT.AND P6, PT, R7, c[0x0][0x178], !P6 ;  /* 0x00005e0007007a0c */ /* 0x000fe400077c1270 */
[----:B------:R-:W-:Y:S01]  /*35ec0*/  ISETP.GE.AND P2, PT, R21, c[0x0][0x17c], PT ;  /* 0x00005f0015007a0c */ /* 0x000fe20003f46270 */
[----:B------:R-:W-:-:S04]  /*35ed0*/  IMAD.WIDE R20, R22, 0x2, R16 ;  /* 0x0000000216147825 */ /* 0x000fc800078e0210 */
[C---:B------:R-:W-:Y:S01]  /*35ee0*/  IMAD.WIDE R12, R22.reuse, 0x2, R2 ;  /* 0x00000002160c7825 */ /* 0x040fe200078e0202 */
[----:B------:R-:W-:Y:S02]  /*35ef0*/  IADD3 R22, R22, c[0x0][0x198], RZ ;  /* 0x0000660016167a10 */ /* 0x000fe40007ffe0ff */
[----:B------:R-:W-:Y:S02]  /*35f00*/  IADD3 R23, R28, 0x38, RZ ;  /* 0x000000381c177810 */ /* 0x000fe40007ffe0ff */
[----:B--2---:R-:W-:Y:S01]  /*35f10*/  PRMT R14, R29, 0x7632, R14 ;  /* 0x000076321d0e7816 */ /* 0x004fe2000000000e */
[----:B---3--:R0:W-:Y:S01]  /*35f20*/  @P3 STG.E.U16 [R20.64], R19 ;  /* 0x0000001314003986 */ /* 0x0081e2000c101506 */
[C---:B------:R-:W-:Y:S02]  /*35f30*/  ISETP.LT.AND P3, PT, R26.reuse, c[0x0][0x178], !P5 ;  /* 0x00005e001a007a0c */ /* 0x040fe40006f61270 */
[----:B------:R-:W-:Y:S01]  /*35f40*/  ISETP.LT.AND P5, PT, R7, c[0x0][0x178], !P5 ;  /* 0x00005e0007007a0c */ /* 0x000fe20006fa1270 */
[----:B------:R1:W-:Y:S01]  /*35f50*/  @P6 STG.E.U16 [R12.64], R29 ;  /* 0x0000001d0c006986 */ /* 0x0003e2000c101506 */
[----:B------:R-:W-:-:S02]  /*35f60*/  ISETP.LT.AND P6, PT, R26, c[0x0][0x178], !P0 ;  /* 0x00005e001a007a0c */ /* 0x000fc400047c1270 */
[----:B0-----:R-:W-:Y:S01]  /*35f70*/  PRMT R21, R19, 0x7632, R21 ;  /* 0x0000763213157816 */ /* 0x001fe20000000015 */
[C---:B------:R-:W-:Y:S01]  /*35f80*/  IMAD.WIDE R18, R22.reuse, 0x2, R16 ;  /* 0x0000000216127825 */ /* 0x040fe200078e0210 */
[C---:B------:R-:W-:Y:S02]  /*35f90*/  IADD3 R20, R22.reuse, c[0x0][0x198], RZ ;  /* 0x0000660016147a10 */ /* 0x040fe40007ffe0ff */
[----:B------:R-:W-:Y:S01]  /*35fa0*/  ISETP.LT.AND P0, PT, R7, c[0x0][0x178], !P0 ;  /* 0x00005e0007007a0c */ /* 0x000fe20004701270 */
[----:B-1----:R-:W-:Y:S02]  /*35fb0*/  IMAD.WIDE R12, R22, 0x2, R2 ;  /* 0x00000002160c7825 */ /* 0x002fe400078e0202 */
[----:B------:R0:W-:Y:S04]  /*35fc0*/  @P3 STG.E.U16 [R18.64], R21 ;  /* 0x0000001512003986 */ /* 0x0001e8000c101506 */
[----:B------:R1:W-:Y:S04]  /*35fd0*/  @P5 STG.E.U16 [R12.64], R14 ;  /* 0x0000000e0c005986 */ /* 0x0003e8000c101506 */
[----:B------:R-:W2:Y:S01]  /*35fe0*/  LDL.LU R29, [R1+0x3c] ;  /* 0x00003c00011d7983 */ /* 0x000ea20000300800 */
[----:B0-----:R-:W-:-:S05]  /*35ff0*/  IMAD.WIDE R18, R20, 0x2, R16 ;  /* 0x0000000214127825 */ /* 0x001fca00078e0210 */
[----:B----4-:R0:W-:Y:S01]  /*36000*/  @P6 STG.E.U16 [R18.64], R24 ;  /* 0x0000001812006986 */ /* 0x0101e2000c101506 */
[----:B------:R-:W-:Y:S01]  /*36010*/  ISETP.LT.AND P6, PT, R26, c[0x0][0x178], !P2 ;  /* 0x00005e001a007a0c */ /* 0x000fe200057c1270 */
[----:B-1----:R-:W-:Y:S01]  /*36020*/  IMAD.WIDE R12, R20, 0x2, R2 ;  /* 0x00000002140c7825 */ /* 0x002fe200078e0202 */
[----:B------:R-:W-:Y:S02]  /*36030*/  ISETP.LT.AND P2, PT, R7, c[0x0][0x178], !P2 ;  /* 0x00005e0007007a0c */ /* 0x000fe40005741270 */
[----:B------:R-:W-:Y:S02]  /*36040*/  PRMT R14, R24, 0x7632, R14 ;  /* 0x00007632180e7816 */ /* 0x000fe4000000000e */
[----:B------:R1:W-:Y:S01]  /*36050*/  @P0 STG.E.U16 [R12.64], R27 ;  /* 0x0000001b0c000986 */ /* 0x0003e2000c101506 */
[----:B0-----:R-:W-:Y:S02]  /*36060*/  IADD3 R18, R20, c[0x0][0x198], RZ ;  /* 0x0000660014127a10 */ /* 0x001fe40007ffe0ff */
[----:B------:R-:W-:-:S02]  /*36070*/  ISETP.GE.AND P3, PT, R23, c[0x0][0x17c], PT ;  /* 0x00005f0017007a0c */ /* 0x000fc40003f66270 */
[----:B------:R-:W-:Y:S02]  /*36080*/  IADD3 R24, R28, 0x3a, RZ ;  /* 0x0000003a1c187810 */ /* 0x000fe40007ffe0ff */
[C---:B------:R-:W-:Y:S01]  /*36090*/  IADD3 R22, R18.reuse, c[0x0][0x198], RZ ;  /* 0x0000660012167a10 */ /* 0x040fe20007ffe0ff */
[C---:B-1----:R-:W-:Y:S01]  /*360a0*/  IMAD.WIDE R12, R18.reuse, 0x2, R16 ;  /* 0x00000002120c7825 */ /* 0x042fe200078e0210 */
[----:B------:R-:W-:Y:S02]  /*360b0*/  PRMT R23, R27, 0x7632, R23 ;  /* 0x000076321b177816 */ /* 0x000fe40000000017 */
[----:B------:R-:W3:Y:S01]  /*360c0*/  LDL.LU R27, [R1+0x4c] ;  /* 0x00004c00011b7983 */ /* 0x000ee20000300800 */
[----:B------:R-:W-:-:S03]  /*360d0*/  IMAD.WIDE R18, R18, 0x2, R2 ;  /* 0x0000000212127825 */ /* 0x000fc600078e0202 */
[----:B------:R-:W-:Y:S01]  /*360e0*/  @P6 STG.E.U16 [R12.64], R14 ;  /* 0x0000000e0c006986 */ /* 0x000fe2000c101506 */
[----:B------:R-:W-:-:S03]  /*360f0*/  ISETP.GE.AND P6, PT, R24, c[0x0][0x17c], PT ;  /* 0x00005f0018007a0c */ /* 0x000fc60003fc6270 */
[----:B------:R-:W4:Y:S04]  /*36100*/  LDL.LU R24, [R1+0x1cc] ;  /* 0x0001cc0001187983 */ /* 0x000f280000300800 */
[----:B------:R0:W-:Y:S04]  /*36110*/  @P2 STG.E.U16 [R18.64], R23 ;  /* 0x0000001712002986 */ /* 0x0001e8000c101506 */
[----:B0-----:R-:W3:Y:S01]  /*36120*/  LDL.LU R19, [R1+0x1ac] ;  /* 0x0001ac0001137983 */ /* 0x001ee20000300800 */
[----:B------:R-:W-:Y:S02]  /*36130*/  ISETP.LT.AND P0, PT, R26, c[0x0][0x178], !P1 ;  /* 0x00005e001a007a0c */ /* 0x000fe40004f01270 */
[----:B------:R-:W-:-:S02]  /*36140*/  IADD3 R21, R28, 0x39, RZ ;  /* 0x000000391c157810 */ /* 0x000fc40007ffe0ff */
[----:B------:R-:W-:Y:S02]  /*36150*/  IADD3 R25, R28, 0x37, RZ ;  /* 0x000000371c197810 */ /* 0x000fe40007ffe0ff */
[----:B------:R-:W-:Y:S02]  /*36160*/  ISETP.LT.AND P1, PT, R7, c[0x0][0x178], !P1 ;  /* 0x00005e0007007a0c */ /* 0x000fe40004f21270 */
[----:B------:R-:W-:Y:S01]  /*36170*/  ISETP.GE.AND P5, PT, R21, c[0x0][0x17c], PT ;  /* 0x00005f0015007a0c */ /* 0x000fe20003fa6270 */
[----:B------:R-:W-:Y:S01]  /*36180*/  IMAD.WIDE R20, R22, 0x2, R16 ;  /* 0x0000000216147825 */ /* 0x000fe200078e0210 */
[----:B------:R-:W-:-:S03]  /*36190*/  ISETP.GE.AND P4, PT, R25, c[0x0][0x17c], PT ;  /* 0x00005f0019007a0c */ /* 0x000fc60003f86270 */
        /* <DEDUP_REMOVED lines=46> */
[----:B--2---:R-:W-:Y:S01]  /*36480*/  PRMT R14, R29, 0x7632, R14 ;  /* 0x000076321d0e7816 */ /* 0x004fe2000000000e */
[----:B---3--:R0:W-:Y:S01]  /*36490*/  @P3 STG.E.U16 [R20.64], R19 ;  /* 0x0000001314003986 */ /* 0x0081e2000c101506 */
[C---:B------:R-:W-:Y:S02]  /*364a0*/  ISETP.LT.AND P3, PT, R26.reuse, c[0x0][0x178], !P2 ;  /* 0x00005e001a007a0c */ /* 0x040fe40005761270 */
[----:B------:R-:W-:Y:S01]  /*364b0*/  ISETP.LT.AND P2, PT, R7, c[0x0][0x178], !P2 ;  /* 0x00005e0007007a0c */ /* 0x000fe20005741270 */
[----:B------:R1:W-:Y:S01]  /*364c0*/  @P6 STG.E.U16 [R12.64], R29 ;  /* 0x0000001d0c006986 */ /* 0x0003e2000c101506 */
[----:B------:R-:W-:Y:S02]  /*364d0*/  ISETP.LT.AND P6, PT, R26, c[0x0][0x178], !P0 ;  /* 0x00005e001a007a0c */ /* 0x000fe400047c1270 */
[----:B0-----:R-:W-:Y:S01]  /*364e0*/  PRMT R21, R19, 0x7632, R21 ;  /* 0x0000763213157816 */ /* 0x001fe20000000015 */
[C---:B------:R-:W-:Y:S01]  /*364f0*/  IMAD.WIDE R18, R22.reuse, 0x2, R16 ;  /* 0x0000000216127825 */ /* 0x040fe200078e0210 */
[----:B------:R-:W-:-:S02]  /*36500*/  IADD3 R20, R22, c[0x0][0x198], RZ ;  /* 0x0000660016147a10 */ /* 0x000fc40007ffe0ff */
[----:B------:R-:W-:Y:S01]  /*36510*/  ISETP.LT.AND P0, PT, R7, c[0x0][0x178], !P0 ;  /* 0x00005e0007007a0c */ /* 0x000fe20004701270 */
[----:B-1----:R-:W-:Y:S02]  /*36520*/  IMAD.WIDE R12, R22, 0x2, R2 ;  /* 0x00000002160c7825 */ /* 0x002fe400078e0202 */
[----:B------:R0:W-:Y:S04]  /*36530*/  @P3 STG.E.U16 [R18.64], R21 ;  /* 0x0000001512003986 */ /* 0x0001e8000c101506 */
[----:B------:R-:W2:Y:S04]  /*36540*/  LDL.LU R29, [R1+0x1fc] ;  /* 0x0001fc00011d7983 */ /* 0x000ea80000300800 */
[----:B------:R1:W-:Y:S01]  /*36550*/  @P2 STG.E.U16 [R12.64], R14 ;  /* 0x0000000e0c002986 */ /* 0x0003e2000c101506 */
[----:B0-----:R-:W-:-:S05]  /*36560*/  IMAD.WIDE R18, R20, 0x2, R16 ;  /* 0x0000000214127825 */ /* 0x001fca00078e0210 */
[----:B----4-:R0:W-:Y:S01]  /*36570*/  @P6 STG.E.U16 [R18.64], R24 ;  /* 0x0000001812006986 */ /* 0x0101e2000c101506 */
[----:B------:R-:W-:Y:S02]  /*36580*/  ISETP.LT.AND P6, PT, R26, c[0x0][0x178], !P4 ;  /* 0x00005e001a007a0c */ /* 0x000fe400067c1270 */
[----:B------:R-:W-:Y:S01]  /*36590*/  ISETP.LT.AND P4, PT, R7, c[0x0][0x178], !P4 ;  /* 0x00005e0007007a0c */ /* 0x000fe20006781270 */
[----:B-1----:R-:W-:Y:S01]  /*365a0*/  IMAD.WIDE R12, R20, 0x2, R2 ;  /* 0x00000002140c7825 */ /* 0x002fe200078e0202 */
[----:B------:R-:W-:Y:S02]  /*365b0*/  PRMT R14, R24, 0x7632, R14 ;  /* 0x00007632180e7816 */ /* 0x000fe4000000000e */
[----:B0-----:R-:W-:Y:S02]  /*365c0*/  IADD3 R18, R20, c[0x0][0x198], RZ ;  /* 0x0000660014127a10 */ /* 0x001fe40007ffe0ff */
[----:B------:R0:W-:Y:S01]  /*365d0*/  @P0 STG.E.U16 [R12.64], R27 ;  /* 0x0000001b0c000986 */ /* 0x0001e2000c101506 */
[----:B------:R-:W-:-:S02]  /*365e0*/  PRMT R22, R27, 0x7632, R22 ;  /* 0x000076321b167816 */ /* 0x000fc40000000016 */
[C---:B------:R-:W-:Y:S01]  /*365f0*/  IADD3 R24, R18.reuse, c[0x0][0x198], RZ ;  /* 0x0000660012187a10 */ /* 0x040fe20007ffe0ff */
[C---:B0-----:R-:W-:Y:S01]  /*36600*/  IMAD.WIDE R12, R18.reuse, 0x2, R16 ;  /* 0x00000002120c7825 */ /* 0x041fe200078e0210 */
[----:B------:R-:W3:Y:S03]  /*36610*/  LDL.LU R27, [R1+0x80] ;  /* 0x00008000011b7983 */ /* 0x000ee60000300800 */
[----:B------:R-:W-:Y:S01]  /*36620*/  IMAD.WIDE R18, R18, 0x2, R2 ;  /* 0x0000000212127825 */ /* 0x000fe200078e0202 */
[----:B------:R-:W-:Y:S04]  /*36630*/  @P6 STG.E.U16 [R12.64], R14 ;  /* 0x0000000e0c006986 */ /* 0x000fe8000c101506 */
[----:B------:R0:W-:Y:S04]  /*36640*/  @P4 STG.E.U16 [R18.64], R22 ;  /* 0x0000001612004986 */ /* 0x0001e8000c101506 */
[----:B0-----:R-:W4:Y:S01]  /*36650*/  LDL.LU R22, [R1+0x90] ;  /* 0x0000900001167983 */ /* 0x001f220000300800 */
[----:B------:R-:W-:-:S02]  /*36660*/  ISETP.LT.AND P0, PT, R26, c[0x0][0x178], !P1 ;  /* 0x00005e001a007a0c */ /* 0x000fc40004f01270 */
[C---:B------:R-:W-:Y:S02]  /*36670*/  IADD3 R21, R28.reuse, 0x41, RZ ;  /* 0x000000411c157810 */ /* 0x040fe40007ffe0ff */
[----:B------:R-:W-:Y:S02]  /*36680*/  IADD3 R25, R28, 0x3f, RZ ;  /* 0x0000003f1c197810 */ /* 0x000fe40007ffe0ff */
[----:B------:R-:W-:Y:S02]  /*36690*/  ISETP.LT.AND P1, PT, R7, c[0x0][0x178], !P1 ;  /* 0x00005e0007007a0c */ /* 0x000fe40004f21270 */
[----:B------:R-:W-:Y:S01]  /*366a0*/  ISETP.GE.AND P2, PT, R21, c[0x0][0x17c], PT ;  /* 0x00005f0015007a0c */ /* 0x000fe20003f46270 */
[----:B------:R-:W-:Y:S01]  /*366b0*/  IMAD.WIDE R20, R24, 0x2, R16 ;  /* 0x0000000218147825 */ /* 0x000fe200078e0210 */
[----:B------:R-:W-:Y:S02]  /*366c0*/  ISETP.GE.AND P5, PT, R25, c[0x0][0x17c], PT ;  /* 0x00005f0019007a0c */ /* 0x000fe40003fa6270 */
[----:B------:R-:W-:Y:S01]  /*366d0*/  IADD3 R23, R28, 0x40, RZ ;  /* 0x000000401c177810 */ /* 0x000fe20007ffe0ff */
[----:B------:R-:W-:-:S03]  /*366e0*/  IMAD.WIDE R12, R24, 0x2, R2 ;  /* 0x00000002180c7825 */ /* 0x000fc600078e0202 */
[----:B------:R-:W-:Y:S02]  /*366f0*/  ISETP.GE.AND P3, PT, R23, c[0x0][0x17c], PT ;  /* 0x00005f0017007a0c */ /* 0x000fe40003f66270 */
[----:B------:R-:W-:Y:S02]  /*36700*/  IADD3 R23, R28, 0x42, RZ ;  /* 0x000000421c177810 */ /* 0x000fe40007ffe0ff */
[----:B------:R-:W-:Y:S02]  /*36710*/  IADD3 R14, R24, c[0x0][0x198], RZ ;  /* 0x00006600180e7a10 */ /* 0x000fe40007ffe0ff */
[----:B------:R-:W-:Y:S02]  /*36720*/  ISETP.GE.AND P6, PT, R23, c[0x0][0x17c], PT ;  /* 0x00005f0017007a0c */ /* 0x000fe40003fc6270 */
[----:B------:R-:W-:Y:S02]  /*36730*/  PRMT R19, R15, 0x7632, R19 ;  /* 0x000076320f137816 */ /* 0x000fe40000000013 */
[----:B------:R-:W-:-:S04]  /*36740*/  IADD3 R25, R28, 0x43, RZ ;  /* 0x000000431c197810 */ /* 0x000fc80007ffe0ff */
[----:B------:R-:W-:Y:S01]  /*36750*/  ISETP.GE.AND P4, PT, R25, c[0x0][0x17c], PT ;  /* 0x00005f0019007a0c */ /* 0x000fe20003f86270 */
[----:B--2---:R0:W-:Y:S01]  /*36760*/  @P0 STG.E.U16 [R20.64], R29 ;  /* 0x0000001d14000986 */ /* 0x0041e2000c101506 */
[C---:B------:R-:W-:Y:S02]  /*36770*/  ISETP.LT.AND P0, PT, R26.reuse, c[0x0][0x178], !P5 ;  /* 0x00005e001a007a0c */ /* 0x040fe40006f01270 */
[----:B------:R-:W-:Y:S02]  /*36780*/  PRMT R18, R29, 0x7632, R18 ;  /* 0x000076321d127816 */ /* 0x000fe40000000012 */
[----:B------:R-:W-:Y:S01]  /*36790*/  ISETP.LT.AND P5, PT, R7, c[0x0][0x178], !P5 ;  /* 0x00005e0007007a0c */ /* 0x000fe20006fa1270 */
[----:B------:R1:W-:Y:S01]  /*367a0*/  @P1 STG.E.U16 [R12.64], R15 ;  /* 0x0000000f0c001986 */ /* 0x0003e2000c101506 */
[----:B------:R-:W-:-:S03]  /*367b0*/  ISETP.LT.AND P1, PT, R26, c[0x0][0x178], !P3 ;  /* 0x00005e001a007a0c */ /* 0x000fc60005f21270 */
[----:B0-----:R-:W2:Y:S01]  /*367c0*/  LDL.LU R29, [R1+0xc0] ;  /* 0x0000c000011d7983 */ /* 0x001ea20000300800 */
[----:B------:R-:W-:Y:S01]  /*367d0*/  ISETP.LT.AND P3, PT, R7, c[0x0][0x178], !P3 ;  /* 0x00005e0007007a0c */ /* 0x000fe20005f61270 */
[C---:B------:R-:W-:Y:S02]  /*367e0*/  IMAD.WIDE R20, R14.reuse, 0x2, R2 ;  /* 0x000000020e147825 */ /* 0x040fe400078e0202 */
[----:B------:R-:W2:Y:S02]  /*367f0*/  LDL.LU R23, [R1+0x70] ;  /* 0x0000700001177983 */ /* 0x000ea40000300800 */
[C-C-:B-1----:R-:W-:Y:S01]  /*36800*/  IMAD.WIDE R12, R14.reuse, 0x2, R16.reuse ;  /* 0x000000020e0c7825 */ /* 0x142fe200078e0210 */
[----:B------:R-:W-:Y:S01]  /*36810*/  IADD3 R14, R14, c[0x0][0x198], RZ ;  /* 0x000066000e0e7a10 */ /* 0x000fe20007ffe0ff */
[----:B------:R-:W2:Y:S04]  /*36820*/  LDL.LU R25, [R1+0xd0] ;  /* 0x0000d00001197983 */ /* 0x000ea80000300800 */
[----:B------:R0:W-:Y:S04]  /*36830*/  @P0 STG.E.U16 [R12.64], R18 ;  /* 0x000000120c000986 */ /* 0x0001e8000c101506 */
[----:B------:R1:W-:Y:S01]  /*36840*/  @P5 STG.E.U16 [R20.64], R19 ;  /* 0x0000001314005986 */ /* 0x0003e2000c101506 */
[----:B0-----:R-:W-:-:S04]  /*36850*/  IMAD.WIDE R12, R14, 0x2, R16 ;  /* 0x000000020e0c7825 */ /* 0x001fc800078e0210 */
[----:B-1----:R-:W-:Y:S01]  /*36860*/  IMAD.WIDE R18, R14, 0x2, R2 ;  /* 0x000000020e127825 */ /* 0x002fe200078e0202 */
[----:B----4-:R-:W-:Y:S04]  /*36870*/  @P1 STG.E.U16 [R12.64], R22 ;  /* 0x000000160c001986 */ /* 0x010fe8000c101506 */
[----:B---3--:R0:W-:Y:S02]  /*36880*/  @P3 STG.E.U16 [R18.64], R27 ;  /* 0x0000001b12003986 */ /* 0x0081e4000c101506 */
[----:B0-----:R-:W-:Y:S02]  /*36890*/  PRMT R18, R27, 0x7632, R18 ;  /* 0x000076321b127816 */ /* 0x001fe40000000012 */
[----:B------:R-:W3:Y:S01]  /*368a0*/  LDL.LU R27, [R1+0xb0] ;  /* 0x0000b000011b7983 */ /* 0x000ee20000300800 */
[----:B------:R-:W-:-:S02]  /*368b0*/  ISETP.LT.AND P5, PT, R26, c[0x0][0x178], !P2 ;  /* 0x00005e001a007a0c */ /* 0x000fc400057a1270 */
[----:B------:R-:W-:Y:S02]  /*368c0*/  IADD3 R15, R28, 0x44, RZ ;  /* 0x000000441c0f7810 */ /* 0x000fe40007ffe0ff */
[----:B------:R-:W-:Y:S02]  /*368d0*/  IADD3 R20, R14, c[0x0][0x198], RZ ;  /* 0x000066000e147a10 */ /* 0x000fe40007ffe0ff */
[----:B------:R-:W-:Y:S02]  /*368e0*/  ISETP.LT.AND P2, PT, R7, c[0x0][0x178], !P2 ;  /* 0x00005e0007007a0c */ /* 0x000fe40005741270 */
[----:B------:R-:W-:Y:S01]  /*368f0*/  ISETP.LT.AND P3, PT, R26, c[0x0][0x178], !P6 ;  /* 0x00005e001a007a0c */ /* 0x000fe20007761270 */
[----:B------:R-:W-:Y:S01]  /*36900*/  IMAD.WIDE R12, R20, 0x2, R16 ;  /* 0x00000002140c7825 */ /* 0x000fe200078e0210 */
[----:B------:R-:W-:Y:S02]  /*36910*/  ISETP.GE.AND P0, PT, R15, c[0x0][0x17c], PT ;  /* 0x00005f000f007a0c */ /* 0x000fe40003f06270 */
[----:B------:R-:W-:-:S02]  /*36920*/  IADD3 R15, R28, 0x45, RZ ;  /* 0x000000451c0f7810 */ /* 0x000fc40007ffe0ff */
[----:B------:R-:W-:Y:S02]  /*36930*/  PRMT R21, R22, 0x7632, R21 ;  /* 0x0000763216157816 */ /* 0x000fe40000000015 */
[C---:B------:R-:W-:Y:S02]  /*36940*/  IADD3 R19, R20.reuse, c[0x0][0x198], RZ ;  /* 0x0000660014137a10 */ /* 0x040fe40007ffe0ff */
[----:B------:R-:W-:Y:S01]  /*36950*/  ISETP.GE.AND P1, PT, R15, c[0x0][0x17c], PT ;  /* 0x00005f000f007a0c */ /* 0x000fe20003f26270 */
[----:B------:R-:W-:Y:S01]  /*36960*/  IMAD.WIDE R14, R20, 0x2, R2 ;  /* 0x00000002140e7825 */ /* 0x000fe200078e0202 */
[----:B------:R-:W-:Y:S01]  /*36970*/  ISETP.LT.AND P6, PT, R7, c[0x0][0x178], !P6 ;  /* 0x00005e0007007a0c */ /* 0x000fe200077c1270 */
[----:B------:R0:W-:Y:S04]  /*36980*/  @P5 STG.E.U16 [R12.64], R21 ;  /* 0x000000150c005986 */ /* 0x0001e8000c101506 */
[----:B------:R1:W-:Y:S01]  /*36990*/  @P2 STG.E.U16 [R14.64], R18 ;  /* 0x000000120e002986 */ /* 0x0003e2000c101506 */
[----:B------:R-:W-:Y:S01]  /*369a0*/  ISETP.LT.AND P2, PT, R26, c[0x0][0x178], !P4 ;  /* 0x00005e001a007a0c */ /* 0x000fe20006741270 */
[----:B0-----:R-:W-:Y:S01]  /*369b0*/  IMAD.WIDE R12, R19, 0x2, R16 ;  /* 0x00000002130c7825 */ /* 0x001fe200078e0210 */
[----:B------:R-:W-:-:S02]  /*369c0*/  IADD3 R20, R28, 0x46, RZ ;  /* 0x000000461c147810 */ /* 0x000fc40007ffe0ff */
[----:B-1----:R-:W-:Y:S02]  /*369d0*/  IADD3 R14, R28, 0x47, RZ ;  /* 0x000000471c0e7810 */ /* 0x002fe40007ffe0ff */
[----:B------:R-:W-:Y:S02]  /*369e0*/  IADD3 R18, R19, c[0x0][0x198], RZ ;  /* 0x0000660013127a10 */ /* 0x000fe40007ffe0ff */
[----:B------:R-:W-:Y:S02]  /*369f0*/  ISETP.LT.AND P4, PT, R7, c[0x0][0x178], !P4 ;  /* 0x00005e0007007a0c */ /* 0x000fe40006781270 */
[----:B------:R-:W-:Y:S02]  /*36a00*/  ISETP.GE.AND P5, PT, R20, c[0x0][0x17c], PT ;  /* 0x00005f0014007a0c */ /* 0x000fe40003fa6270 */
[----:B------:R-:W-:Y:S02]  /*36a10*/  IADD3 R20, R18, c[0x0][0x198], RZ ;  /* 0x0000660012147a10 */ /* 0x000fe40007ffe0ff */
[----:B------:R-:W-:Y:S01]  /*36a20*/  IADD3 R22, R28, 0x48, RZ ;  /* 0x000000481c167810 */ /* 0x000fe20007ffe0ff */
[----:B--2---:R0:W-:Y:S01]  /*36a30*/  @P3 STG.E.U16 [R12.64], R29 ;  /* 0x0000001d0c003986 */ /* 0x0041e2000c101506 */
[----:B------:R-:W-:Y:S01]  /*36a40*/  ISETP.GE.AND P3, PT, R14, c[0x0][0x17c], PT ;  /* 0x00005f000e007a0c */ /* 0x000fe20003f66270 */
[----:B------:R-:W-:-:S04]  /*36a50*/  IMAD.WIDE R14, R18, 0x2, R16 ;  /* 0x00000002120e7825 */ /* 0x000fc800078e0210 */
[----:B0-----:R-:W-:Y:S01]  /*36a60*/  IMAD.WIDE R12, R19, 0x2, R2 ;  /* 0x00000002130c7825 */ /* 0x001fe200078e0202 */
[----:B------:R-:W-:Y:S02]  /*36a70*/  PRMT R19, R29, 0x7632, R19 ;  /* 0x000076321d137816 */ /* 0x000fe40000000013 */
[----:B------:R-:W-:Y:S01]  /*36a80*/  PRMT R21, R23, 0x7632, R21 ;  /* 0x0000763217157816 */ /* 0x000fe20000000015 */
[----:B------:R-:W2:Y:S04]  /*36a90*/  LDL.LU R29, [R1+0xa0] ;  /* 0x0000a000011d7983 */ /* 0x000ea80000300800 */
[----:B------:R0:W-:Y:S01]  /*36aa0*/  @P6 STG.E.U16 [R12.64], R23 ;  /* 0x000000170c006986 */ /* 0x0001e2000c101506 */
[----:B------:R-:W-:Y:S02]  /*36ab0*/  ISETP.LT.AND P6, PT, R26, c[0x0][0x178], !P0 ;  /* 0x00005e001a007a0c */ /* 0x000fe400047c1270 */
[----:B------:R-:W-:Y:S01]  /*36ac0*/  ISETP.LT.AND P0, PT, R7, c[0x0][0x178], !P0 ;  /* 0x00005e0007007a0c */ /* 0x000fe20004701270 */
[----:B------:R1:W-:Y:S01]  /*36ad0*/  @P2 STG.E.U16 [R14.64], R19 ;  /* 0x000000130e002986 */ /* 0x0003e2000c101506 */
[----:B0-----:R-:W-:-:S04]  /*36ae0*/  IMAD.WIDE R12, R18, 0x2, R2 ;  /* 0x00000002120c7825 */ /* 0x001fc800078e0202 */
[C---:B-1----:R-:W-:Y:S01]  /*36af0*/  IMAD.WIDE R14, R20.reuse, 0x2, R16 ;  /* 0x00000002140e7825 */ /* 0x042fe200078e0210 */
[----:B------:R-:W-:Y:S03]  /*36b00*/  @P4 STG.E.U16 [R12.64], R21 ;  /* 0x000000150c004986 */ /* 0x000fe6000c101506 */
[----:B------:R-:W-:Y:S01]  /*36b10*/  IMAD.WIDE R18, R20, 0x2, R2 ;  /* 0x0000000214127825 */ /* 0x000fe200078e0202 */
[----:B------:R0:W-:Y:S01]  /*36b20*/  @P6 STG.E.U16 [R14.64], R25 ;  /* 0x000000190e006986 */ /* 0x0001e2000c101506 */
[----:B------:R-:W-:Y:S02]  /*36b30*/  ISETP.GE.AND P2, PT, R22, c[0x0][0x17c], PT ;  /* 0x00005f0016007a0c */ /* 0x000fe40003f46270 */
[----:B------:R-:W-:Y:S02]  /*36b40*/  PRMT R22, R25, 0x7632, R22 ;  /* 0x0000763219167816 */ /* 0x000fe40000000016 */
[----:B0-----:R-:W-:Y:S01]  /*36b50*/  IADD3 R14, R20, c[0x0][0x198], RZ ;  /* 0x00006600140e7a10 */ /* 0x001fe20007ffe0ff */
[----:B---3--:R0:W-:Y:S01]  /*36b60*/  @P0 STG.E.U16 [R18.64], R27 ;  /* 0x0000001b12000986 */ /* 0x0081e2000c101506 */
[----:B------:R-:W-:-:S03]  /*36b70*/  ISETP.LT.AND P0, PT, R26, c[0x0][0x178], !P1 ;  /* 0x00005e001a007a0c */ /* 0x000fc60004f01270 */
[----:B------:R-:W-:Y:S01]  /*36b80*/  IMAD.WIDE R12, R14, 0x2, R16 ;  /* 0x000000020e0c7825 */ /* 0x000fe200078e0210 */
[----:B------:R-:W-:Y:S02]  /*36b90*/  PRMT R24, R27, 0x7632, R24 ;  /* 0x000076321b187816 */ /* 0x000fe40000000018 */
[----:B0-----:R-:W3:Y:S07]  /*36ba0*/  LDL.LU R27, [R1+0xf0] ;  /* 0x0000f000011b7983 */ /* 0x001eee0000300800 */
[----:B------:R0:W-:Y:S04]  /*36bb0*/  @P0 STG.E.U16 [R12.64], R22 ;  /* 0x000000160c000986 */ /* 0x0001e8000c101506 */
[----:B0-----:R-:W4:Y:S01]  /*36bc0*/  LDL.LU R13, [R1+0x100] ;  /* 0x00010000010d7983 */ /* 0x001f220000300800 */
[----:B------:R-:W-:-:S02]  /*36bd0*/  IADD3 R23, R28, 0x49, RZ ;  /* 0x000000491c177810 */ /* 0x000fc40007ffe0ff */
[----:B------:R-:W-:Y:S02]  /*36be0*/  ISETP.LT.AND P1, PT, R7, c[0x0][0x178], !P1 ;  /* 0x00005e0007007a0c */ /* 0x000fe40004f21270 */
[----:B------:R-:W-:Y:S02]  /*36bf0*/  ISETP.LT.AND P6, PT, R26, c[0x0][0x178], !P5 ;  /* 0x00005e001a007a0c */ /* 0x000fe40006fc1270 */
[----:B------:R-:W-:Y:S02]  /*36c00*/  ISETP.GE.AND P4, PT, R23, c[0x0][0x17c], PT ;  /* 0x00005f0017007a0c */ /* 0x000fe40003f86270 */
[C---:B------:R-:W-:Y:S01]  /*36c10*/  IADD3 R23, R14.reuse, c[0x0][0x198], RZ ;  /* 0x000066000e177a10 */ /* 0x040fe20007ffe0ff */
[----:B------:R-:W-:Y:S01]  /*36c20*/  IMAD.WIDE R14, R14, 0x2, R2 ;  /* 0x000000020e0e7825 */ /* 0x000fe200078e0202 */
[----:B------:R-:W-:-:S03]  /*36c30*/  ISETP.LT.AND P5, PT, R7, c[0x0][0x178], !P5 ;  /* 0x00005e0007007a0c */ /* 0x000fc60006fa1270 */
[C---:B------:R-:W-:Y:S02]  /*36c40*/  IMAD.WIDE R18, R23.reuse, 0x2, R16 ;  /* 0x0000000217127825 */ /* 0x040fe400078e0210 */
[----:B------:R0:W-:Y:S02]  /*36c50*/  @P1 STG.E.U16 [R14.64], R24 ;  /* 0x000000180e001986 */ /* 0x0001e4000c101506 */
[C---:B------:R-:W-:Y:S01]  /*36c60*/  IMAD.WIDE R20, R23.reuse, 0x2, R2 ;  /* 0x0000000217147825 */ /* 0x040fe200078e0202 */
[----:B------:R-:W-:Y:S02]  /*36c70*/  IADD3 R25, R28, 0x4a, RZ ;  /* 0x0000004a1c197810 */ /* 0x000fe40007ffe0ff */
[----:B0-----:R-:W-:Y:S02]  /*36c80*/  IADD3 R14, R23, c[0x0][0x198], RZ ;  /* 0x00006600170e7a10 */ /* 0x001fe40007ffe0ff */
[----:B------:R-:W-:Y:S02]  /*36c90*/  ISETP.GE.AND P0, PT, R25, c[0x0][0x17c], PT ;  /* 0x00005f0019007a0c */ /* 0x000fe40003f06270 */
[----:B------:R-:W3:Y:S04]  /*36ca0*/  LDL.LU R25, [R1+0x200] ;  /* 0x0002000001197983 */ /* 0x000ee80000300800 */
[----:B----4-:R-:W-:Y:S01]  /*36cb0*/  @P6 STG.E.U16 [R18.64], R13 ;  /* 0x0000000d12006986 */ /* 0x010fe2000c101506 */
[----:B------:R-:W-:-:S03]  /*36cc0*/  ISETP.LT.AND P6, PT, R26, c[0x0][0x178], !P3 ;  /* 0x00005e001a007a0c */ /* 0x000fc60005fc1270 */
[----:B--2---:R0:W-:Y:S02]  /*36cd0*/  @P5 STG.E.U16 [R20.64], R29 ;  /* 0x0000001d14005986 */ /* 0x0041e4000c101506 */
[----:B0-----:R-:W-:Y:S01]  /*36ce0*/  PRMT R21, R13, 0x7632, R21 ;  /* 0x000076320d157816 */ /* 0x001fe20000000015 */
[----:B------:R-:W-:Y:S01]  /*36cf0*/  IMAD.WIDE R12, R14, 0x2, R16 ;  /* 0x000000020e0c7825 */ /* 0x000fe200078e0210 */
[----:B------:R-:W-:Y:S02]  /*36d00*/  PRMT R20, R29, 0x7632, R20 ;  /* 0x000076321d147816 */ /* 0x000fe40000000014 */
[----:B------:R-:W2:Y:S04]  /*36d10*/  LDL.LU R29, [R1+0xe0] ;  /* 0x0000e000011d7983 */ /* 0x000ea80000300800 */
[----:B------:R0:W-:Y:S04]  /*36d20*/  @P6 STG.E.U16 [R12.64], R21 ;  /* 0x000000150c006986 */ /* 0x0001e8000c101506 */
[----:B0-----:R-:W4:Y:S01]  /*36d30*/  LDL.LU R21, [R1+0x110] ;  /* 0x0001100001157983 */ /* 0x001f220000300800 */
[----:B------:R-:W-:-:S02]  /*36d40*/  ISETP.LT.AND P3, PT, R7, c[0x0][0x178], !P3 ;  /* 0x00005e0007007a0c */ /* 0x000fc40005f61270 */
[----:B------:R-:W-:Y:S02]  /*36d50*/  ISETP.LT.AND P5, PT, R26, c[0x0][0x178], !P2 ;  /* 0x00005e001a007a0c */ /* 0x000fe400057a1270 */
[----:B------:R-:W-:Y:S02]  /*36d60*/  ISETP.LT.AND P2, PT, R7, c[0x0][0x178], !P2 ;  /* 0x00005e0007007a0c */ /* 0x000fe40005741270 */
[----:B------:R-:W-:Y:S02]  /*36d70*/  IADD3 R18, R28, 0x4b, RZ ;  /* 0x0000004b1c127810 */ /* 0x000fe40007ffe0ff */
[C---:B------:R-:W-:Y:S01]  /*36d80*/  IADD3 R23, R14.reuse, c[0x0][0x198], RZ ;  /* 0x000066000e177a10 */ /* 0x040fe20007ffe0ff */
[----:B------:R-:W-:Y:S01]  /*36d90*/  IMAD.WIDE R14, R14, 0x2, R2 ;  /* 0x000000020e0e7825 */ /* 0x000fe200078e0202 */
[----:B------:R-:W-:-:S03]  /*36da0*/  ISETP.GE.AND P1, PT, R18, c[0x0][0x17c], PT ;  /* 0x00005f0012007a0c */ /* 0x000fc60003f26270 */
[C---:B------:R-:W-:Y:S01]  /*36db0*/  IMAD.WIDE R18, R23.reuse, 0x2, R16 ;  /* 0x0000000217127825 */ /* 0x040fe200078e0210 */
[----:B------:R3:W-:Y:S03]  /*36dc0*/  @P3 STG.E.U16 [R14.64], R20 ;  /* 0x000000140e003986 */ /* 0x0007e6000c101506 */
[----:B------:R-:W-:Y:S01]  /*36dd0*/  IMAD.WIDE R12, R23, 0x2, R2 ;  /* 0x00000002170c7825 */ /* 0x000fe200078e0202 */
[----:B------:R-:W-:Y:S02]  /*36de0*/  ISETP.LT.AND P3, PT, R26, c[0x0][0x178], !P4 ;  /* 0x00005e001a007a0c */ /* 0x000fe40006761270 */
[----:B------:R-:W-:Y:S02]  /*36df0*/  IADD3 R22, R28, 0x4c, RZ ;  /* 0x0000004c1c167810 */ /* 0x000fe40007ffe0ff */
[----:B------:R-:W-:Y:S02]  /*36e00*/  ISETP.LT.AND P4, PT, R7, c[0x0][0x178], !P4 ;  /* 0x00005e0007007a0c */ /* 0x000fe40006781270 */
[----:B---3--:R-:W-:-:S02]  /*36e10*/  PRMT R20, R27, 0x7632, R20 ;  /* 0x000076321b147816 */ /* 0x008fc40000000014 */
[----:B------:R-:W-:Y:S02]  /*36e20*/  IADD3 R14, R28, 0x4d, RZ ;  /* 0x0000004d1c0e7810 */ /* 0x000fe40007ffe0ff */
[----:B------:R-:W-:Y:S01]  /*36e30*/  ISETP.GE.AND P6, PT, R22, c[0x0][0x17c], PT ;  /* 0x00005f0016007a0c */ /* 0x000fe20003fc6270 */
[----:B----4-:R0:W-:Y:S04]  /*36e40*/  @P5 STG.E.U16 [R18.64], R21 ;  /* 0x0000001512005986 */ /* 0x0101e8000c101506 */
[----:B------:R1:W-:Y:S01]  /*36e50*/  @P2 STG.E.U16 [R12.64], R27 ;  /* 0x0000001b0c002986 */ /* 0x0003e2000c101506 */
[----:B------:R-:W-:Y:S02]  /*36e60*/  ISETP.GE.AND P5, PT, R14, c[0x0][0x17c], PT ;  /* 0x00005f000e007a0c */ /* 0x000fe40003fa6270 */
[----:B------:R-:W-:-:S02]  /*36e70*/  ISETP.LT.AND P2, PT, R26, c[0x0][0x178], !P0 ;  /* 0x00005e001a007a0c */ /* 0x000fc40004741270 */
[----:B0-----:R-:W-:Y:S01]  /*36e80*/  IADD3 R18, R23, c[0x0][0x198], RZ ;  /* 0x0000660017127a10 */ /* 0x001fe20007ffe0ff */
[----:B-1----:R-:W3:Y:S01]  /*36e90*/  LDL.LU R27, [R1+0x210] ;  /* 0x00021000011b7983 */ /* 0x002ee20000300800 */
[----:B------:R-:W-:-:S03]  /*36ea0*/  PRMT R19, R21, 0x7632, R19 ;  /* 0x0000763215137816 */ /* 0x000fc60000000013 */
[C---:B------:R-:W-:Y:S01]  /*36eb0*/  IMAD.WIDE R14, R18.reuse, 0x2, R16 ;  /* 0x00000002120e7825 */ /* 0x040fe200078e0210 */
[----:B------:R-:W-:Y:S01]  /*36ec0*/  ISETP.LT.AND P0, PT, R7, c[0x0][0x178], !P0 ;  /* 0x00005e0007007a0c */ /* 0x000fe20004701270 */
[----:B------:R-:W4:Y:S02]  /*36ed0*/  LDL.LU R22, [R1+0x130] ;  /* 0x0001300001167983 */ /* 0x000f240000300800 */
[C---:B------:R-:W-:Y:S01]  /*36ee0*/  IMAD.WIDE R12, R18.reuse, 0x2, R2 ;  /* 0x00000002120c7825 */ /* 0x040fe200078e0202 */
[----:B------:R-:W-:Y:S01]  /*36ef0*/  IADD3 R18, R18, c[0x0][0x198], RZ ;  /* 0x0000660012127a10 */ /* 0x000fe20007ffe0ff */
[----:B------:R0:W-:Y:S01]  /*36f00*/  @P3 STG.E.U16 [R14.64], R19 ;  /* 0x000000130e003986 */ /* 0x0001e2000c101506 */
[----:B------:R-:W-:-:S03]  /*36f10*/  IADD3 R21, R28, 0x4e, RZ ;  /* 0x0000004e1c157810 */ /* 0x000fc60007ffe0ff */
[----:B------:R1:W-:Y:S01]  /*36f20*/  @P4 STG.E.U16 [R12.64], R20 ;  /* 0x000000140c004986 */ /* 0x0003e2000c101506 */
[----:B------:R-:W-:Y:S02]  /*36f30*/  ISETP.GE.AND P3, PT, R21, c[0x0][0x17c], PT ;  /* 0x00005f0015007a0c */ /* 0x000fe40003f66270 */
[----:B--2---:R-:W-:Y:S01]  /*36f40*/  PRMT R21, R29, 0x7632, R21 ;  /* 0x000076321d157816 */ /* 0x004fe20000000015 */
[----:B0-----:R-:W-:-:S04]  /*36f50*/  IMAD.WIDE R14, R18, 0x2, R2 ;  /* 0x00000002120e7825 */ /* 0x001fc800078e0202 */
[----:B-1----:R-:W-:Y:S01]  /*36f60*/  IMAD.WIDE R12, R18, 0x2, R16 ;  /* 0x00000002120c7825 */ /* 0x002fe200078e0210 */
[----:B------:R-:W-:-:S04]  /*36f70*/  PRMT R20, R25, 0x7632, R20 ;  /* 0x0000763219147816 */ /* 0x000fc80000000014 */
[----:B------:R0:W-:Y:S04]  /*36f80*/  @P2 STG.E.U16 [R12.64], R25 ;  /* 0x000000190c002986 */ /* 0x0001e8000c101506 */
[----:B------:R1:W-:Y:S04]  /*36f90*/  @P0 STG.E.U16 [R14.64], R29 ;  /* 0x0000001d0e000986 */ /* 0x0003e8000c101506 */
[----:B0-----:R-:W2:Y:S04]  /*36fa0*/  LDL.LU R25, [R1+0x220] ;  /* 0x0002200001197983 */ /* 0x001ea80000300800 */
[----:B-1----:R-:W2:Y:S01]  /*36fb0*/  LDL.LU R29, [R1+0x120] ;  /* 0x00012000011d7983 */ /* 0x002ea20000300800 */
[----:B------:R-:W-:-:S02]  /*36fc0*/  ISETP.LT.AND P4, PT, R26, c[0x0][0x178], !P1 ;  /* 0x00005e001a007a0c */ /* 0x000fc40004f81270 */
[----:B------:R-:W-:Y:S02]  /*36fd0*/  IADD3 R18, R18, c[0x0][0x198], RZ ;  /* 0x0000660012127a10 */ /* 0x000fe40007ffe0ff */
[----:B------:R-:W-:Y:S02]  /*36fe0*/  IADD3 R19, R28, 0x4f, RZ ;  /* 0x0000004f1c137810 */ /* 0x000fe40007ffe0ff */
[----:B------:R-:W-:Y:S02]  /*36ff0*/  ISETP.LT.AND P1, PT, R7, c[0x0][0x178], !P1 ;  /* 0x00005e0007007a0c */ /* 0x000fe40004f21270 */
[----:B------:R-:W-:Y:S01]  /*37000*/  ISETP.LT.AND P0, PT, R26, c[0x0][0x178], !P6 ;  /* 0x00005e001a007a0c */ /* 0x000fe20007701270 */
[C---:B------:R-:W-:Y:S01]  /*37010*/  IMAD.WIDE R12, R18.reuse, 0x2, R16 ;  /* 0x00000002120c7825 */ /* 0x040fe200078e0210 */
[----:B------:R-:W-:Y:S02]  /*37020*/  ISETP.GE.AND P2, PT, R19, c[0x0][0x17c], PT ;  /* 0x00005f0013007a0c */ /* 0x000fe40003f46270 */
[C---:B------:R-:W-:Y:S01]  /*37030*/  IADD3 R19, R18.reuse, c[0x0][0x198], RZ ;  /* 0x0000660012137a10 */ /* 0x040fe20007ffe0ff */
[----:B------:R-:W-:Y:S01]  /*37040*/  IMAD.WIDE R14, R18, 0x2, R2 ;  /* 0x00000002120e7825 */ /* 0x000fe200078e0202 */
[----:B------:R-:W-:Y:S01]  /*37050*/  ISETP.LT.AND P6, PT, R7, c[0x0][0x178], !P6 ;  /* 0x00005e0007007a0c */ /* 0x000fe200077c1270 */
[----:B------:R0:W-:Y:S01]  /*37060*/  @P4 STG.E.U16 [R12.64], R20 ;  /* 0x000000140c004986 */ /* 0x0001e2000c101506 */
[----:B------:R-:W-:-:S03]  /*37070*/  IADD3 R18, R28, 0x50, RZ ;  /* 0x000000501c127810 */ /* 0x000fc60007ffe0ff */
[----:B------:R1:W-:Y:S01]  /*37080*/  @P1 STG.E.U16 [R14.64], R21 ;  /* 0x000000150e001986 */ /* 0x0003e2000c101506 */
[----:B------:R-:W-:Y:S01]  /*37090*/  ISETP.LT.AND P1, PT, R26, c[0x0][0x178], !P5 ;  /* 0x00005e001a007a0c */ /* 0x000fe20006f21270 */
[C-C-:B0-----:R-:W-:Y:S01]  /*370a0*/  IMAD.WIDE R12, R19.reuse, 0x2, R16.reuse ;  /* 0x00000002130c7825 */ /* 0x141fe200078e0210 */
[----:B------:R-:W-:Y:S02]  /*370b0*/  ISETP.GE.AND P4, PT, R18, c[0x0][0x17c], PT ;  /* 0x00005f0012007a0c */ /* 0x000fe40003f86270 */
[----:B------:R-:W-:Y:S02]  /*370c0*/  IADD3 R18, R19, c[0x0][0x198], RZ ;  /* 0x0000660013127a10 */ /* 0x000fe40007ffe0ff */
[----:B-1----:R-:W-:Y:S02]  /*370d0*/  IADD3 R14, R28, 0x51, RZ ;  /* 0x000000511c0e7810 */ /* 0x002fe40007ffe0ff */
[----:B------:R-:W-:Y:S02]  /*370e0*/  ISETP.LT.AND P5, PT, R7, c[0x0][0x178], !P5 ;  /* 0x00005e0007007a0c */ /* 0x000fe40006fa1270 */
[----:B------:R-:W-:Y:S01]  /*370f0*/  IADD3 R20, R18, c[0x0][0x198], RZ ;  /* 0x0000660012147a10 */ /* 0x000fe20007ffe0ff */
[----:B---3--:R0:W-:Y:S01]  /*37100*/  @P0 STG.E.U16 [R12.64], R27 ;  /* 0x0000001b0c000986 */ /* 0x0081e2000c101506 */
[----:B------:R-:W-:Y:S01]  /*37110*/  ISETP.GE.AND P0, PT, R14, c[0x0][0x17c], PT ;  /* 0x00005f000e007a0c */ /* 0x000fe20003f06270 */
[----:B------:R-:W-:-:S04]  /*37120*/  IMAD.WIDE R14, R18, 0x2, R16 ;  /* 0x00000002120e7825 */ /* 0x000fc800078e0210 */
[----:B0-----:R-:W-:Y:S01]  /*37130*/  IMAD.WIDE R12, R19, 0x2, R2 ;  /* 0x00000002130c7825 */ /* 0x001fe200078e0202 */
[----:B------:R-:W-:Y:S02]  /*37140*/  PRMT R19, R27, 0x7632, R19 ;  /* 0x000076321b137816 */ /* 0x000fe40000000013 */
[----:B----4-:R-:W-:Y:S01]  /*37150*/  PRMT R21, R22, 0x7632, R21 ;  /* 0x0000763216157816 */ /* 0x010fe20000000015 */
[----:B------:R-:W3:Y:S04]  /*37160*/  LDL.LU R27, [R1+0x84] ;  /* 0x00008400011b7983 */ /* 0x000ee80000300800 */
        /* <DEDUP_REMOVED lines=8> */
[----:B--2---:R0:W-:Y:S04]  /*371f0*/  @P6 STG.E.U16 [R14.64], R25 ;  /* 0x000000190e006986 */ /* 0x0041e8000c101506 */
[----:B------:R1:W-:Y:S01]  /*37200*/  @P3 STG.E.U16 [R18.64], R29 ;  /* 0x0000001d12003986 */ /* 0x0003e2000c101506 */
[----:B------:R-:W-:-:S02]  /*37210*/  ISETP.LT.AND P3, PT, R26, c[0x0][0x178], !P2 ;  /* 0x00005e001a007a0c */ /* 0x000fc40005761270 */
[----:B------:R-:W-:Y:S02]  /*37220*/  IADD3 R22, R28, 0x52, RZ ;  /* 0x000000521c167810 */ /* 0x000fe40007ffe0ff */
[----:B0-----:R-:W-:Y:S02]  /*37230*/  IADD3 R14, R20, c[0x0][0x198], RZ ;  /* 0x00006600140e7a10 */ /* 0x001fe40007ffe0ff */
[----:B------:R-:W-:Y:S02]  /*37240*/  ISETP.GE.AND P1, PT, R22, c[0x0][0x17c], PT ;  /* 0x00005f0016007a0c */ /* 0x000fe40003f26270 */
[----:B------:R-:W-:Y:S01]  /*37250*/  PRMT R22, R25, 0x7632, R22 ;  /* 0x0000763219167816 */ /* 0x000fe20000000016 */
[----:B------:R-:W-:Y:S01]  /*37260*/  IMAD.WIDE R12, R14, 0x2, R16 ;  /* 0x000000020e0c7825 */ /* 0x000fe200078e0210 */
[----:B------:R-:W-:Y:S02]  /*37270*/  PRMT R24, R29, 0x7632, R24 ;  /* 0x000076321d187816 */ /* 0x000fe40000000018 */
[----:B-1----:R-:W2:Y:S04]  /*37280*/  LDL.LU R29, [R1+0x74] ;  /* 0x00007400011d7983 */ /* 0x002ea80000300800 */
        /* <DEDUP_REMOVED lines=15> */
[----:B------:R-:W2:Y:S04]  /*37380*/  LDL.LU R25, [R1+0xd4] ;  /* 0x0000d40001197983 */ /* 0x000ea80000300800 */
[----:B----4-:R-:W-:Y:S01]  /*37390*/  @P6 STG.E.U16 [R18.64], R13 ;  /* 0x0000000d12006986 */ /* 0x010fe2000c101506 */
[----:B------:R-:W-:-:S03]  /*373a0*/  ISETP.LT.AND P6, PT, R26, c[0x0][0x178], !P0 ;  /* 0x00005e001a007a0c */ /* 0x000fc600047c1270 */
[----:B---3--:R0:W-:Y:S02]  /*373b0*/  @P4 STG.E.U16 [R20.64], R27 ;  /* 0x0000001b14004986 */ /* 0x0081e4000c101506 */
[----:B0-----:R-:W-:Y:S01]  /*373c0*/  PRMT R21, R13, 0x7632, R21 ;  /* 0x000076320d157816 */ /* 0x001fe20000000015 */
[----:B------:R-:W-:Y:S01]  /*373d0*/  IMAD.WIDE R12, R14, 0x2, R16 ;  /* 0x000000020e0c7825 */ /* 0x000fe200078e0210 */
[----:B------:R-:W-:Y:S02]  /*373e0*/  PRMT R20, R27, 0x7632, R20 ;  /* 0x000076321b147816 */ /* 0x000fe40000000014 */
[----:B------:R-:W3:Y:S04]  /*373f0*/  LDL.LU R27, [R1+0xb4] ;  /* 0x0000b400011b7983 */ /* 0x000ee80000300800 */
        /* <DEDUP_REMOVED lines=15> */
[----:B--2---:R-:W-:-:S02]  /*374f0*/  PRMT R20, R29, 0x7632, R20 ;  /* 0x000076321d147816 */ /* 0x004fc40000000014 */
[----:B------:R-:W-:Y:S02]  /*37500*/  IADD3 R14, R28, 0x57, RZ ;  /* 0x000000571c0e7810 */ /* 0x000fe40007ffe0ff */
[----:B------:R-:W-:Y:S01]  /*37510*/  ISETP.GE.AND P6, PT, R22, c[0x0][0x17c], PT ;  /* 0x00005f0016007a0c */ /* 0x000fe20003fc6270 */
[----:B----4-:R0:W-:Y:S04]  /*37520*/  @P4 STG.E.U16 [R18.64], R21 ;  /* 0x0000001512004986 */ /* 0x0101e8000c101506 */
[----:B------:R1:W-:Y:S01]  /*37530*/  @P1 STG.E.U16 [R12.64], R29 ;  /* 0x0000001d0c001986 */ /* 0x0003e2000c101506 */
[----:B------:R-:W-:Y:S02]  /*37540*/  ISETP.GE.AND P4, PT, R14, c[0x0][0x17c], PT ;  /* 0x00005f000e007a0c */ /* 0x000fe40003f86270 */
[----:B------:R-:W-:-:S02]  /*37550*/  ISETP.LT.AND P1, PT, R26, c[0x0][0x178], !P3 ;  /* 0x00005e001a007a0c */ /* 0x000fc40005f21270 */
[----:B0-----:R-:W-:Y:S01]  /*37560*/  IADD3 R18, R23, c[0x0][0x198], RZ ;  /* 0x0000660017127a10 */ /* 0x001fe20007ffe0ff */
[----:B-1----:R-:W2:Y:S01]  /*37570*/  LDL.LU R29, [R1+0x104] ;  /* 0x00010400011d7983 */ /* 0x002ea20000300800 */
        /* <DEDUP_REMOVED lines=10> */
[----:B---3--:R-:W-:Y:S01]  /*37620*/  PRMT R21, R27, 0x7632, R21 ;  /* 0x000076321b157816 */ /* 0x008fe20000000015 */
[----:B0-----:R-:W-:-:S04]  /*37630*/  IMAD.WIDE R14, R18, 0x2, R2 ;  /* 0x00000002120e7825 */ /* 0x001fc800078e0202 */
[----:B-1----:R-:W-:Y:S01]  /*37640*/  IMAD.WIDE R12, R18, 0x2, R16 ;  /* 0x00000002120c7825 */ /* 0x002fe200078e0210 */
[----:B------:R-:W-:-:S04]  /*37650*/  PRMT R20, R25, 0x7632, R20 ;  /* 0x0000763219147816 */ /* 0x000fc80000000014 */
[----:B------:R0:W-:Y:S04]  /*37660*/  @P1 STG.E.U16 [R12.64], R25 ;  /* 0x000000190c001986 */ /* 0x0001e8000c101506 */
[----:B------:R1:W-:Y:S04]  /*37670*/  @P3 STG.E.U16 [R14.64], R27 ;  /* 0x0000001b0e003986 */ /* 0x0003e8000c101506 */
[----:B0-----:R-:W3:Y:S04]  /*37680*/  LDL.LU R25, [R1+0x114] ;  /* 0x0001140001197983 */ /* 0x001ee80000300800 */
[----:B-1----:R-:W3:Y:S01]  /*37690*/  LDL.LU R27, [R1+0xf4] ;  /* 0x0000f400011b7983 */ /* 0x002ee20000300800 */
        /* <DEDUP_REMOVED lines=20> */
[----:B--2---:R0:W-:Y:S01]  /*377e0*/  @P3 STG.E.U16 [R12.64], R29 ;  /* 0x0000001d0c003986 */ /* 0x0041e2000c101506 */
[----:B------:R-:W-:Y:S01]  /*377f0*/  ISETP.GE.AND P3, PT, R14, c[0x0][0x17c], PT ;  /* 0x00005f000e007a0c */ /* 0x000fe20003f66270 */
[----:B------:R-:W-:-:S04]  /*37800*/  IMAD.WIDE R14, R18, 0x2, R16 ;  /* 0x00000002120e7825 */ /* 0x000fc800078e0210 */
[----:B0-----:R-:W-:Y:S01]  /*37810*/  IMAD.WIDE R12, R19, 0x2, R2 ;  /* 0x00000002130c7825 */ /* 0x001fe200078e0202 */
[----:B------:R-:W-:Y:S02]  /*37820*/  PRMT R19, R29, 0x7632, R19 ;  /* 0x000076321d137816 */ /* 0x000fe40000000013 */
[----:B----4-:R-:W-:Y:S01]  /*37830*/  PRMT R21, R22, 0x7632, R21 ;  /* 0x0000763216157816 */ /* 0x010fe20000000015 */
        /* <DEDUP_REMOVED lines=9> */
[----:B---3--:R0:W-:Y:S04]  /*378d0*/  @P6 STG.E.U16 [R14.64], R25 ;  /* 0x000000190e006986 */ /* 0x0081e8000c101506 */
        /* <DEDUP_REMOVED lines=8> */
[----:B-1----:R-:W3:Y:S04]  /*37960*/  LDL.LU R27, [R1+0x134] ;  /* 0x00013400011b7983 */ /* 0x002ee80000300800 */
        /* <DEDUP_REMOVED lines=12> */
[C---:B------:R-:W-:Y:S02]  /*37a30*/  IADD3 R25, R28.reuse, 0x5e, RZ ;  /* 0x0000005e1c197810 */ /* 0x040fe40007ffe0ff */
[----:B------:R-:W-:Y:S02]  /*37a40*/  IADD3 R22, R28, 0x60, RZ ;  /* 0x000000601c167810 */ /* 0x000fe40007ffe0ff */
[----:B0-----:R-:W-:Y:S02]  /*37a50*/  IADD3 R14, R23, c[0x0][0x198], RZ ;  /* 0x00006600170e7a10 */ /* 0x001fe40007ffe0ff */
[----:B------:R-:W-:-:S02]  /*37a60*/  ISETP.GE.AND P0, PT, R25, c[0x0][0x17c], PT ;  /* 0x00005f0019007a0c */ /* 0x000fc40003f06270 */
        /* <DEDUP_REMOVED lines=8> */
[----:B------:R0:W-:Y:S01]  /*37af0*/  @P6 STG.E.U16 [R12.64], R20 ;  /* 0x000000140c006986 */ /* 0x0001e2000c101506 */
[----:B------:R-:W-:-:S03]  /*37b00*/  ISETP.GE.AND P6, PT, R22, c[0x0][0x17c], PT ;  /* 0x00005f0016007a0c */ /* 0x000fc60003fc6270 */
[----:B------:R-:W4:Y:S01]  /*37b10*/  LDL.LU R22, [R1+0x214] ;  /* 0x0002140001167983 */ /* 0x000f220000300800 */
[C---:B------:R-:W-:Y:S02]  /*37b20*/  ISETP.LT.AND P3, PT, R7.reuse, c[0x0][0x178], !P3 ;  /* 0x00005e0007007a0c */ /* 0x040fe40005f61270 */
        /* <DEDUP_REMOVED lines=8> */
[----:B0-----:R-:W-:Y:S01]  /*37bb0*/  IMAD.WIDE R12, R23, 0x2, R2 ;  /* 0x00000002170c7825 */ /* 0x001fe200078e0202 */
[----:B------:R-:W-:Y:S02]  /*37bc0*/  ISETP.LT.AND P3, PT, R26, c[0x0][0x178], !P4 ;  /* 0x00005e001a007a0c */ /* 0x000fe40006761270 */
[----:B---3--:R-:W-:Y:S02]  /*37bd0*/  PRMT R20, R27, 0x7632, R20 ;  /* 0x000076321b147816 */ /* 0x008fe40000000014 */
[----:B------:R-:W-:Y:S02]  /*37be0*/  ISETP.LT.AND P4, PT, R7, c[0x0][0x178], !P4 ;  /* 0x00005e0007007a0c */ /* 0x000fe40006781270 */
[----:B-1----:R-:W-:-:S02]  /*37bf0*/  IADD3 R14, R28, 0x61, RZ ;  /* 0x000000611c0e7810 */ /* 0x002fc40007ffe0ff */
[----:B------:R-:W-:Y:S01]  /*37c00*/  IADD3 R21, R28, 0x62, RZ ;  /* 0x000000621c157810 */ /* 0x000fe20007ffe0ff */
[----:B----4-:R0:W-:Y:S04]  /*37c10*/  @P5 STG.E.U16 [R18.64], R22 ;  /* 0x0000001612005986 */ /* 0x0101e8000c101506 */
[----:B------:R1:W-:Y:S01]  /*37c20*/  @P2 STG.E.U16 [R12.64], R27 ;  /* 0x0000001b0c002986 */ /* 0x0003e2000c101506 */
[----:B------:R-:W-:Y:S02]  /*37c30*/  ISETP.GE.AND P5, PT, R14, c[0x0][0x17c], PT ;  /* 0x00005f000e007a0c */ /* 0x000fe40003fa6270 */
[----:B------:R-:W-:Y:S02]  /*37c40*/  ISETP.LT.AND P2, PT, R26, c[0x0][0x178], !P0 ;  /* 0x00005e001a007a0c */ /* 0x000fe40004741270 */
        /* <DEDUP_REMOVED lines=8> */
[----:B------:R0:W-:Y:S04]  /*37cd0*/  @P3 STG.E.U16 [R14.64], R19 ;  /* 0x000000130e003986 */ /* 0x0001e8000c101506 */
[----:B------:R1:W-:Y:S01]  /*37ce0*/  @P4 STG.E.U16 [R12.64], R20 ;  /* 0x000000140c004986 */ /* 0x0003e2000c101506 */
[----:B------:R-:W-:-:S02]  /*37cf0*/  ISETP.GE.AND P3, PT, R21, c[0x0][0x17c], PT ;  /* 0x00005f0015007a0c */ /* 0x000fc40003f66270 */
        /* <DEDUP_REMOVED lines=22> */
[C---:B0-----:R-:W-:Y:S01]  /*37e60*/  IMAD.WIDE R12, R19.reuse, 0x2, R16 ;  /* 0x00000002130c7825 */ /* 0x041fe200078e0210 */
[----:B------:R-:W-:Y:S02]  /*37e70*/  ISETP.GE.AND P4, PT, R18, c[0x0][0x17c], PT ;  /* 0x00005f0012007a0c */ /* 0x000fe40003f86270 */
[----:B------:R-:W-:Y:S02]  /*37e80*/  IADD3 R18, R19, c[0x0][0x198], RZ ;  /* 0x0000660013127a10 */ /* 0x000fe40007ffe0ff */
[----:B-1----:R-:W-:Y:S02]  /*37e90*/  IADD3 R14, R28, 0x65, RZ ;  /* 0x000000651c0e7810 */ /* 0x002fe40007ffe0ff */
[----:B------:R-:W-:Y:S02]  /*37ea0*/  ISETP.LT.AND P5, PT, R7, c[0x0][0x178], !P5 ;  /* 0x00005e0007007a0c */ /* 0x000fe40006fa1270 */
[----:B------:R-:W-:-:S02]  /*37eb0*/  IADD3 R20, R18, c[0x0][0x198], RZ ;  /* 0x0000660012147a10 */ /* 0x000fc40007ffe0ff */
[----:B------:R-:W-:Y:S01]  /*37ec0*/  IADD3 R23, R28, 0x67, RZ ;  /* 0x000000671c177810 */ /* 0x000fe20007ffe0ff */
        /* <DEDUP_REMOVED lines=18> */
[----:B------:R-:W-:Y:S02]  /*37ff0*/  ISETP.GE.AND P5, PT, R23, c[0x0][0x17c], PT ;  /* 0x00005f0017007a0c */ /* 0x000fe40003fa6270 */
[----:B0-----:R-:W-:Y:S02]  /*38000*/  IADD3 R14, R20, c[0x0][0x198], RZ ;  /* 0x00006600140e7a10 */ /* 0x001fe40007ffe0ff */
[----:B------:R-:W-:-:S03]  /*38010*/  PRMT R23, R25, 0x7632, R23 ;  /* 0x0000763219177816 */ /* 0x000fc60000000017 */
[----:B------:R-:W-:Y:S01]  /*38020*/  IMAD.WIDE R12, R14, 0x2, R16 ;  /* 0x000000020e0c7825 */ /* 0x000fe200078e0210 */
[----:B------:R-:W-:Y:S02]  /*38030*/  PRMT R24, R29, 0x7632, R24 ;  /* 0x000076321d187816 */ /* 0x000fe40000000018 */
[----:B-1----:R-:W2:Y:S04]  /*38040*/  LDL.LU R29, [R1+0xa8] ;  /* 0x0000a800011d7983 */ /* 0x002ea80000300800 */
[----:B------:R0:W-:Y:S04]  /*38050*/  @P3 STG.E.U16 [R12.64], R23 ;  /* 0x000000170c003986 */ /* 0x0001e8000c101506 */
[----:B0-----:R-:W4:Y:S01]  /*38060*/  LDL.LU R13, [R1+0xd8] ;  /* 0x0000d800010d7983 */ /* 0x001f220000300800 */
[----:B------:R-:W-:-:S02]  /*38070*/  IADD3 R22, R28, 0x66, RZ ;  /* 0x000000661c167810 */ /* 0x000fc40007ffe0ff */
[C---:B------:R-:W-:Y:S02]  /*38080*/  ISETP.LT.AND P2, PT, R7.reuse, c[0x0][0x178], !P2 ;  /* 0x00005e0007007a0c */ /* 0x040fe40005741270 */
[----:B------:R-:W-:Y:S02]  /*38090*/  ISETP.LT.AND P6, PT, R26, c[0x0][0x178], !P4 ;  /* 0x00005e001a007a0c */ /* 0x000fe400067c1270 */
[----:B------:R-:W-:Y:S02]  /*380a0*/  ISETP.GE.AND P1, PT, R22, c[0x0][0x17c], PT ;  /* 0x00005f0016007a0c */ /* 0x000fe40003f26270 */
[C---:B------:R-:W-:Y:S01]  /*380b0*/  IADD3 R22, R14.reuse, c[0x0][0x198], RZ ;  /* 0x000066000e167a10 */ /* 0x040fe20007ffe0ff */
[----:B------:R-:W-:Y:S01]  /*380c0*/  IMAD.WIDE R14, R14, 0x2, R2 ;  /* 0x000000020e0e7825 */ /* 0x000fe200078e0202 */
[----:B------:R-:W-:-:S03]  /*380d0*/  ISETP.LT.AND P4, PT, R7, c[0x0][0x178], !P4 ;  /* 0x00005e0007007a0c */ /* 0x000fc60006781270 */
[C---:B------:R-:W-:Y:S02]  /*380e0*/  IMAD.WIDE R18, R22.reuse, 0x2, R16 ;  /* 0x0000000216127825 */ /* 0x040fe400078e0210 */
[----:B------:R0:W-:Y:S02]  /*380f0*/  @P2 STG.E.U16 [R14.64], R24 ;  /* 0x000000180e002986 */ /* 0x0001e4000c101506 */
[----:B------:R-:W-:Y:S01]  /*38100*/  IMAD.WIDE R20, R22, 0x2, R2 ;  /* 0x0000000216147825 */ /* 0x000fe200078e0202 */
[----:B------:R-:W-:Y:S02]  /*38110*/  IADD3 R25, R28, 0x68, RZ ;  /* 0x000000681c197810 */ /* 0x000fe40007ffe0ff */
[----:B0-----:R-:W-:Y:S02]  /*38120*/  IADD3 R14, R22, c[0x0][0x198], RZ ;  /* 0x00006600160e7a10 */ /* 0x001fe40007ffe0ff */
[----:B------:R-:W-:Y:S02]  /*38130*/  ISETP.GE.AND P3, PT, R25, c[0x0][0x17c], PT ;  /* 0x00005f0019007a0c */ /* 0x000fe40003f66270 */
[----:B------:R-:W2:Y:S01]  /*38140*/  LDL.LU R25, [R1+0x118] ;  /* 0x0001180001197983 */ /* 0x000ea20000300800 */
[----:B---3--:R-:W-:-:S03]  /*38150*/  PRMT R23, R27, 0x7632, R23 ;  /* 0x000076321b177816 */ /* 0x008fc60000000017 */
[----:B----4-:R-:W-:Y:S01]  /*38160*/  @P6 STG.E.U16 [R18.64], R13 ;  /* 0x0000000d12006986 */ /* 0x010fe2000c101506 */
[----:B------:R-:W-:-:S03]  /*38170*/  ISETP.LT.AND P6, PT, R26, c[0x0][0x178], !P0 ;  /* 0x00005e001a007a0c */ /* 0x000fc600047c1270 */
[----:B------:R0:W-:Y:S02]  /*38180*/  @P4 STG.E.U16 [R20.64], R27 ;  /* 0x0000001b14004986 */ /* 0x0001e4000c101506 */
[----:B0-----:R-:W-:Y:S01]  /*38190*/  PRMT R21, R13, 0x7632, R21 ;  /* 0x000076320d157816 */ /* 0x001fe20000000015 */
[----:B------:R-:W-:Y:S01]  /*381a0*/  IMAD.WIDE R12, R14, 0x2, R16 ;  /* 0x000000020e0c7825 */ /* 0x000fe200078e0210 */
[----:B------:R-:W3:Y:S06]  /*381b0*/  LDL.LU R27, [R1+0xf8] ;  /* 0x0000f800011b7983 */ /* 0x000eec0000300800 */
        /* <DEDUP_REMOVED lines=13> */
[----:B------:R-:W-:Y:S02]  /*38290*/  ISETP.LT.AND P5, PT, R7, c[0x0][0x178], !P5 ;  /* 0x00005e0007007a0c */ /* 0x000fe40006fa1270 */
[----:B0-----:R-:W-:Y:S01]  /*382a0*/  IADD3 R14, R28, 0x6b, RZ ;  /* 0x0000006b1c0e7810 */ /* 0x001fe20007ffe0ff */
[----:B----4-:R0:W-:Y:S04]  /*382b0*/  @P2 STG.E.U16 [R18.64], R21 ;  /* 0x0000001512002986 */ /* 0x0101e8000c101506 */
[----:B--2---:R1:W-:Y:S01]  /*382c0*/  @P1 STG.E.U16 [R12.64], R29 ;  /* 0x0000001d0c001986 */ /* 0x0043e2000c101506 */
[----:B0-----:R-:W-:-:S02]  /*382d0*/  IADD3 R18, R20, c[0x0][0x198], RZ ;  /* 0x0000660014127a10 */ /* 0x001fc40007ffe0ff */
[----:B------:R-:W-:Y:S02]  /*382e0*/  PRMT R20, R29, 0x7632, R20 ;  /* 0x000076321d147816 */ /* 0x000fe40000000014 */
[----:B-1----:R-:W2:Y:S01]  /*382f0*/  LDL.LU R29, [R1+0x208] ;  /* 0x00020800011d7983 */ /* 0x002ea20000300800 */
[----:B------:R-:W-:Y:S01]  /*38300*/  ISETP.LT.AND P1, PT, R26, c[0x0][0x178], !P3 ;  /* 0x00005e001a007a0c */ /* 0x000fe20005f21270 */
[----:B------:R-:W-:Y:S01]  /*38310*/  IMAD.WIDE R12, R18, 0x2, R16 ;  /* 0x00000002120c7825 */ /* 0x000fe200078e0210 */
[----:B------:R-:W-:Y:S01]  /*38320*/  ISETP.GE.AND P2, PT, R14, c[0x0][0x17c], PT ;  /* 0x00005f000e007a0c */ /* 0x000fe20003f46270 */
[----:B------:R-:W4:Y:S01]  /*38330*/  LDL.LU R23, [R1+0xe8] ;  /* 0x0000e80001177983 */ /* 0x000f220000300800 */
[----:B------:R-:W-:Y:S01]  /*38340*/  ISETP.LT.AND P3, PT, R7, c[0x0][0x178], !P3 ;  /* 0x00005e0007007a0c */ /* 0x000fe20005f61270 */
[C---:B------:R-:W-:Y:S01]  /*38350*/  IMAD.WIDE R14, R18.reuse, 0x2, R2 ;  /* 0x00000002120e7825 */ /* 0x040fe200078e0202 */
[----:B------:R-:W-:Y:S02]  /*38360*/  PRMT R19, R21, 0x7632, R19 ;  /* 0x0000763215137816 */ /* 0x000fe40000000013 */
[----:B------:R-:W-:-:S03]  /*38370*/  IADD3 R18, R18, c[0x0][0x198], RZ ;  /* 0x0000660012127a10 */ /* 0x000fc60007ffe0ff */
[----:B------:R0:W-:Y:S01]  /*38380*/  @P0 STG.E.U16 [R12.64], R19 ;  /* 0x000000130c000986 */ /* 0x0001e2000c101506 */
[----:B------:R-:W-:-:S03]  /*38390*/  IADD3 R21, R28, 0x6c, RZ ;  /* 0x0000006c1c157810 */ /* 0x000fc60007ffe0ff */
[----:B------:R1:W-:Y:S01]  /*383a0*/  @P5 STG.E.U16 [R14.64], R20 ;  /* 0x000000140e005986 */ /* 0x0003e2000c101506 */
[----:B------:R-:W-:Y:S01]  /*383b0*/  ISETP.GE.AND P0, PT, R21, c[0x0][0x17c], PT ;  /* 0x00005f0015007a0c */ /* 0x000fe20003f06270 */
[----:B0-----:R-:W-:-:S04]  /*383c0*/  IMAD.WIDE R12, R18, 0x2, R16 ;  /* 0x00000002120c7825 */ /* 0x001fc800078e0210 */
[----:B-1----:R-:W-:Y:S01]  /*383d0*/  IMAD.WIDE R14, R18, 0x2, R2 ;  /* 0x00000002120e7825 */ /* 0x002fe200078e0202 */
[----:B------:R0:W-:Y:S01]  /*383e0*/  @P1 STG.E.U16 [R12.64], R25 ;  /* 0x000000190c001986 */ /* 0x0001e2000c101506 */
[----:B------:R-:W-:Y:S02]  /*383f0*/  PRMT R20, R25, 0x7632, R20 ;  /* 0x0000763219147816 */ /* 0x000fe40000000014 */
[----:B---3--:R-:W-:Y:S01]  /*38400*/  PRMT R21, R27, 0x7632, R21 ;  /* 0x000076321b157816 */ /* 0x008fe20000000015 */
[----:B------:R1:W-:Y:S04]  /*38410*/  @P3 STG.E.U16 [R14.64], R27 ;  /* 0x0000001b0e003986 */ /* 0x0003e8000c101506 */
[----:B0-----:R-:W3:Y:S04]  /*38420*/  LDL.LU R25, [R1+0x218] ;  /* 0x0002180001197983 */ /* 0x001ee80000300800 */
[----:B-1----:R-:W3:Y:S01]  /*38430*/  LDL.LU R27, [R1+0x138] ;  /* 0x00013800011b7983 */ /* 0x002ee20000300800 */
[----:B------:R-:W-:-:S02]  /*38440*/  IADD3 R22, R28, 0x6a, RZ ;  /* 0x0000006a1c167810 */ /* 0x000fc40007ffe0ff */
[----:B------:R-:W-:Y:S02]  /*38450*/  ISETP.LT.AND P5, PT, R26, c[0x0][0x178], !P4 ;  /* 0x00005e001a007a0c */ /* 0x000fe400067a1270 */
[----:B------:R-:W-:Y:S02]  /*38460*/  ISETP.GE.AND P6, PT, R22, c[0x0][0x17c], PT ;  /* 0x00005f0016007a0c */ /* 0x000fe40003fc6270 */
[----:B------:R-:W-:Y:S02]  /*38470*/  IADD3 R18, R18, c[0x0][0x198], RZ ;  /* 0x0000660012127a10 */ /* 0x000fe40007ffe0ff */
[----:B------:R-:W-:Y:S02]  /*38480*/  IADD3 R19, R28, 0x6d, RZ ;  /* 0x0000006d1c137810 */ /* 0x000fe40007ffe0ff */
[----:B------:R-:W-:Y:S02]  /*38490*/  ISETP.LT.AND P4, PT, R7, c[0x0][0x178], !P4 ;  /* 0x00005e0007007a0c */ /* 0x000fe40006781270 */
[----:B------:R-:W-:Y:S01]  /*384a0*/  ISETP.LT.AND P3, PT, R26, c[0x0][0x178], !P6 ;  /* 0x00005e001a007a0c */ /* 0x000fe20007761270 */
[----:B------:R-:W-:Y:S01]  /*384b0*/  IMAD.WIDE R12, R18, 0x2, R16 ;  /* 0x00000002120c7825 */ /* 0x000fe200078e0210 */
[----:B------:R-:W-:-:S02]  /*384c0*/  ISETP.GE.AND P1, PT, R19, c[0x0][0x17c], PT ;  /* 0x00005f0013007a0c */ /* 0x000fc40003f26270 */
        /* <DEDUP_REMOVED lines=31> */
[----:B0-----:R-:W-:Y:S02]  /*386c0*/  IADD3 R14, R20, c[0x0][0x198], RZ ;  /* 0x00006600140e7a10 */ /* 0x001fe40007ffe0ff */
[----:B------:R-:W-:-:S03]  /*386d0*/  PRMT R22, R25, 0x7632, R22 ;  /* 0x0000763219167816 */ /* 0x000fc60000000016 */
[----:B------:R-:W-:Y:S01]  /*386e0*/  IMAD.WIDE R12, R14, 0x2, R16 ;  /* 0x000000020e0c7825 */ /* 0x000fe200078e0210 */
[----:B------:R-:W-:Y:S02]  /*386f0*/  PRMT R24, R27, 0x7632, R24 ;  /* 0x000076321b187816 */ /* 0x000fe40000000018 */
[----:B-1----:R-:W3:Y:S04]  /*38700*/  LDL.LU R27, [R1+0x8c] ;  /* 0x00008c00011b7983 */ /* 0x002ee80000300800 */
[----:B------:R0:W-:Y:S04]  /*38710*/  @P0 STG.E.U16 [R12.64], R22 ;  /* 0x000000160c000986 */ /* 0x0001e8000c101506 */
[----:B0-----:R-:W4:Y:S01]  /*38720*/  LDL.LU R13, [R1+0x228] ;  /* 0x00022800010d7983 */ /* 0x001f220000300800 */
[----:B------:R-:W-:-:S04]  /*38730*/  IADD3 R25, R28, 0x72, RZ ;  /* 0x000000721c197810 */ /* 0x000fc80007ffe0ff */
[----:B------:R-:W-:Y:S02]  /*38740*/  ISETP.GE.AND P0, PT, R25, c[0x0][0x17c], PT ;  /* 0x00005f0019007a0c */ /* 0x000fe40003f06270 */
[----:B------:R-:W3:Y:S01]  /*38750*/  LDL.LU R25, [R1+0x9c] ;  /* 0x00009c0001197983 */ /* 0x000ee20000300800 */
[----:B------:R-:W-:Y:S02]  /*38760*/  IADD3 R23, R28, 0x71, RZ ;  /* 0x000000711c177810 */ /* 0x000fe40007ffe0ff */
[C---:B------:R-:W-:Y:S02]  /*38770*/  ISETP.LT.AND P1, PT, R7.reuse, c[0x0][0x178], !P1 ;  /* 0x00005e0007007a0c */ /* 0x040fe40004f21270 */
[----:B------:R-:W-:Y:S02]  /*38780*/  ISETP.LT.AND P6, PT, R26, c[0x0][0x178], !P4 ;  /* 0x00005e001a007a0c */ /* 0x000fe400067c1270 */
[----:B------:R-:W-:Y:S02]  /*38790*/  ISETP.LT.AND P4, PT, R7, c[0x0][0x178], !P4 ;  /* 0x00005e0007007a0c */ /* 0x000fe40006781270 */
[----:B------:R-:W-:-:S02]  /*387a0*/  ISETP.GE.AND P2, PT, R23, c[0x0][0x17c], PT ;  /* 0x00005f0017007a0c */ /* 0x000fc40003f46270 */
[----:B------:R-:W-:Y:S02]  /*387b0*/  IADD3 R23, R14, c[0x0][0x198], RZ ;  /* 0x000066000e177a10 */ /* 0x000fe40007ffe0ff */
[----:B------:R-:W-:Y:S01]  /*387c0*/  IADD3 R21, R28, 0x70, RZ ;  /* 0x000000701c157810 */ /* 0x000fe20007ffe0ff */
[----:B------:R-:W-:-:S03]  /*387d0*/  IMAD.WIDE R14, R14, 0x2, R2 ;  /* 0x000000020e0e7825 */ /* 0x000fc600078e0202 */
[----:B------:R-:W-:Y:S01]  /*387e0*/  ISETP.GE.AND P5, PT, R21, c[0x0][0x17c], PT ;  /* 0x00005f0015007a0c */ /* 0x000fe20003fa6270 */
[C---:B------:R-:W-:Y:S01]  /*387f0*/  IMAD.WIDE R18, R23.reuse, 0x2, R16 ;  /* 0x0000000217127825 */ /* 0x040fe200078e0210 */
[----:B------:R0:W-:Y:S03]  /*38800*/  @P1 STG.E.U16 [R14.64], R24 ;  /* 0x000000180e001986 */ /* 0x0001e6000c101506 */
[----:B------:R-:W-:Y:S01]  /*38810*/  IMAD.WIDE R20, R23, 0x2, R2 ;  /* 0x0000000217147825 */ /* 0x000fe200078e0202 */
[----:B0-----:R-:W3:Y:S04]  /*38820*/  LDL.LU R24, [R1+0xcc] ;  /* 0x0000cc0001187983 */ /* 0x001ee80000300800 */
[----:B----4-:R-:W-:Y:S04]  /*38830*/  @P6 STG.E.U16 [R18.64], R13 ;  /* 0x0000000d12006986 */ /* 0x010fe8000c101506 */
[----:B--2---:R0:W-:Y:S02]  /*38840*/  @P4 STG.E.U16 [R20.64], R29 ;  /* 0x0000001d14004986 */ /* 0x0041e4000c101506 */
[----:B0-----:R-:W-:-:S02]  /*38850*/  PRMT R21, R29, 0x7632, R21 ;  /* 0x000076321d157816 */ /* 0x001fc40000000015 */
[----:B------:R-:W2:Y:S01]  /*38860*/  LDL.LU R29, [R1+0x7c] ;  /* 0x00007c00011d7983 */ /* 0x000ea20000300800 */
[C---:B------:R-:W-:Y:S02]  /*38870*/  ISETP.LT.AND P4, PT, R26.reuse, c[0x0][0x178], !P3 ;  /* 0x00005e001a007a0c */ /* 0x040fe40005f81270 */
[----:B------:R-:W-:Y:S02]  /*38880*/  ISETP.LT.AND P3, PT, R7, c[0x0][0x178], !P3 ;  /* 0x00005e0007007a0c */ /* 0x000fe40005f61270 */
[----:B------:R-:W-:Y:S02]  /*38890*/  IADD3 R14, R23, c[0x0][0x198], RZ ;  /* 0x00006600170e7a10 */ /* 0x000fe40007ffe0ff */
[----:B------:R-:W-:Y:S02]  /*388a0*/  ISETP.LT.AND P6, PT, R26, c[0x0][0x178], !P5 ;  /* 0x00005e001a007a0c */ /* 0x000fe40006fc1270 */
[----:B------:R-:W-:Y:S02]  /*388b0*/  IADD3 R18, R28, 0x73, RZ ;  /* 0x000000731c127810 */ /* 0x000fe40007ffe0ff */
[----:B------:R-:W-:-:S02]  /*388c0*/  IADD3 R22, R14, c[0x0][0x198], RZ ;  /* 0x000066000e167a10 */ /* 0x000fc40007ffe0ff */
[----:B------:R-:W-:Y:S01]  /*388d0*/  PRMT R20, R13, 0x7632, R20 ;  /* 0x000076320d147816 */ /* 0x000fe20000000014 */
[----:B------:R-:W-:Y:S01]  /*388e0*/  IMAD.WIDE R12, R14, 0x2, R16 ;  /* 0x000000020e0c7825 */ /* 0x000fe200078e0210 */
[----:B------:R-:W-:Y:S02]  /*388f0*/  ISETP.LT.AND P5, PT, R7, c[0x0][0x178], !P5 ;  /* 0x00005e0007007a0c */ /* 0x000fe40006fa1270 */
[----:B------:R-:W-:Y:S01]  /*38900*/  ISETP.GE.AND P1, PT, R18, c[0x0][0x17c], PT ;  /* 0x00005f0012007a0c */ /* 0x000fe20003f26270 */
[----:B------:R-:W-:Y:S01]  /*38910*/  IMAD.WIDE R14, R14, 0x2, R2 ;  /* 0x000000020e0e7825 */ /* 0x000fe200078e0202 */
[----:B------:R0:W-:Y:S03]  /*38920*/  @P4 STG.E.U16 [R12.64], R20 ;  /* 0x000000140c004986 */ /* 0x0001e6000c101506 */
[----:B------:R-:W-:Y:S01]  /*38930*/  IMAD.WIDE R18, R22, 0x2, R16 ;  /* 0x0000000216127825 */ /* 0x000fe200078e0210 */
[----:B------:R1:W-:Y:S01]  /*38940*/  @P3 STG.E.U16 [R14.64], R21 ;  /* 0x000000150e003986 */ /* 0x0003e2000c101506 */
[----:B------:R-:W-:-:S03]  /*38950*/  ISETP.LT.AND P3, PT, R26, c[0x0][0x178], !P2 ;  /* 0x00005e001a007a0c */ /* 0x000fc60005761270 */
[----:B---3--:R3:W-:Y:S01]  /*38960*/  @P6 STG.E.U16 [R18.64], R25 ;  /* 0x0000001912006986 */ /* 0x0087e2000c101506 */
[----:B------:R-:W-:Y:S01]  /*38970*/  ISETP.LT.AND P2, PT, R7, c[0x0][0x178], !P2 ;  /* 0x00005e0007007a0c */ /* 0x000fe20005741270 */
[C---:B0-----:R-:W-:Y:S01]  /*38980*/  IMAD.WIDE R12, R22.reuse, 0x2, R2 ;  /* 0x00000002160c7825 */ /* 0x041fe200078e0202 */
[----:B-1----:R-:W-:Y:S02]  /*38990*/  PRMT R14, R25, 0x7632, R14 ;  /* 0x00007632190e7816 */ /* 0x002fe4000000000e */
[----:B---3--:R-:W3:Y:S01]  /*389a0*/  LDL.LU R25, [R1+0xdc] ;  /* 0x0000dc0001197983 */ /* 0x008ee20000300800 */
[----:B------:R-:W-:Y:S02]  /*389b0*/  IADD3 R18, R22, c[0x0][0x198], RZ ;  /* 0x0000660016127a10 */ /* 0x000fe40007ffe0ff */
[----:B------:R-:W-:Y:S01]  /*389c0*/  PRMT R15, R27, 0x7632, R15 ;  /* 0x000076321b0f7816 */ /* 0x000fe2000000000f */
[----:B------:R0:W-:Y:S01]  /*389d0*/  @P5 STG.E.U16 [R12.64], R27 ;  /* 0x0000001b0c005986 */ /* 0x0001e2000c101506 */
[----:B------:R-:W-:-:S02]  /*389e0*/  ISETP.LT.AND P6, PT, R26, c[0x0][0x178], !P0 ;  /* 0x00005e001a007a0c */ /* 0x000fc400047c1270 */
[----:B------:R-:W-:Y:S02]  /*389f0*/  ISETP.LT.AND P0, PT, R7, c[0x0][0x178], !P0 ;  /* 0x00005e0007007a0c */ /* 0x000fe40004701270 */
[C---:B------:R-:W-:Y:S01]  /*38a00*/  IADD3 R20, R18.reuse, c[0x0][0x198], RZ ;  /* 0x0000660012147a10 */ /* 0x040fe20007ffe0ff */
[----:B0-----:R-:W4:Y:S01]  /*38a10*/  LDL.LU R27, [R1+0xbc] ;  /* 0x0000bc00011b7983 */ /* 0x001f220000300800 */
[----:B------:R-:W-:-:S04]  /*38a20*/  IMAD.WIDE R12, R18, 0x2, R16 ;  /* 0x00000002120c7825 */ /* 0x000fc800078e0210 */
[----:B------:R-:W-:Y:S01]  /*38a30*/  IMAD.WIDE R18, R18, 0x2, R2 ;  /* 0x0000000212127825 */ /* 0x000fe200078e0202 */
[----:B------:R0:W-:Y:S04]  /*38a40*/  @P3 STG.E.U16 [R12.64], R14 ;  /* 0x0000000e0c003986 */ /* 0x0001e8000c101506 */
[----:B------:R1:W-:Y:S01]  /*38a50*/  @P2 STG.E.U16 [R18.64], R15 ;  /* 0x0000000f12002986 */ /* 0x0003e2000c101506 */
[----:B0-----:R-:W-:-:S04]  /*38a60*/  IMAD.WIDE R12, R20, 0x2, R16 ;  /* 0x00000002140c7825 */ /* 0x001fc800078e0210 */
[----:B-1----:R-:W-:Y:S01]  /*38a70*/  IMAD.WIDE R14, R20, 0x2, R2 ;  /* 0x00000002140e7825 */ /* 0x002fe200078e0202 */
[----:B------:R-:W-:Y:S01]  /*38a80*/  PRMT R18, R24, 0x7632, R18 ;  /* 0x0000763218127816 */ /* 0x000fe20000000012 */
[----:B------:R0:W-:Y:S04]  /*38a90*/  @P6 STG.E.U16 [R12.64], R24 ;  /* 0x000000180c006986 */ /* 0x0001e8000c101506 */
[----:B0-----:R-:W4:Y:S01]  /*38aa0*/  LDL.LU R24, [R1+0x10c] ;  /* 0x00010c0001187983 */ /* 0x001f220000300800 */
[----:B--2---:R-:W-:-:S03]  /*38ab0*/  PRMT R19, R29, 0x7632, R19 ;  /* 0x000076321d137816 */ /* 0x004fc60000000013 */
[----:B------:R0:W-:Y:S04]  /*38ac0*/  @P0 STG.E.U16 [R14.64], R29 ;  /* 0x0000001d0e000986 */ /* 0x0001e8000c101506 */
[----:B0-----:R-:W2:Y:S01]  /*38ad0*/  LDL.LU R29, [R1+0xac] ;  /* 0x0000ac00011d7983 */ /* 0x001ea20000300800 */
[C---:B------:R-:W-:Y:S02]  /*38ae0*/  IADD3 R23, R28.reuse, 0x74, RZ ;  /* 0x000000741c177810 */ /* 0x040fe40007ffe0ff */
[----:B------:R-:W-:Y:S02]  /*38af0*/  IADD3 R22, R28, 0x75, RZ ;  /* 0x000000751c167810 */ /* 0x000fe40007ffe0ff */
[----:B------:R-:W-:Y:S02]  /*38b00*/  ISETP.GE.AND P4, PT, R23, c[0x0][0x17c], PT ;  /* 0x00005f0017007a0c */ /* 0x000fe40003f86270 */
[----:B------:R-:W-:-:S02]  /*38b10*/  ISETP.LT.AND P2, PT, R26, c[0x0][0x178], !P1 ;  /* 0x00005e001a007a0c */ /* 0x000fc40004f41270 */
[----:B------:R-:W-:Y:S02]  /*38b20*/  ISETP.LT.AND P1, PT, R7, c[0x0][0x178], !P1 ;  /* 0x00005e0007007a0c */ /* 0x000fe40004f21270 */
[----:B------:R-:W-:Y:S02]  /*38b30*/  IADD3 R14, R20, c[0x0][0x198], RZ ;  /* 0x00006600140e7a10 */ /* 0x000fe40007ffe0ff */
[----:B------:R-:W-:Y:S02]  /*38b40*/  ISETP.LT.AND P6, PT, R26, c[0x0][0x178], !P4 ;  /* 0x00005e001a007a0c */ /* 0x000fe400067c1270 */
[----:B------:R-:W-:Y:S02]  /*38b50*/  ISETP.GE.AND P5, PT, R22, c[0x0][0x17c], PT ;  /* 0x00005f0016007a0c */ /* 0x000fe40003fa6270 */
[C---:B------:R-:W-:Y:S02]  /*38b60*/  IADD3 R21, R28.reuse, 0x76, RZ ;  /* 0x000000761c157810 */ /* 0x040fe40007ffe0ff */
[----:B------:R-:W-:-:S02]  /*38b70*/  IADD3 R20, R28, 0x77, RZ ;  /* 0x000000771c147810 */ /* 0x000fc40007ffe0ff */
[C---:B------:R-:W-:Y:S01]  /*38b80*/  IADD3 R22, R14.reuse, c[0x0][0x198], RZ ;  /* 0x000066000e167a10 */ /* 0x040fe20007ffe0ff */
[C---:B------:R-:W-:Y:S01]  /*38b90*/  IMAD.WIDE R12, R14.reuse, 0x2, R16 ;  /* 0x000000020e0c7825 */ /* 0x040fe200078e0210 */
[----:B------:R-:W-:Y:S02]  /*38ba0*/  ISETP.GE.AND P3, PT, R21, c[0x0][0x17c], PT ;  /* 0x00005f0015007a0c */ /* 0x000fe40003f66270 */
[----:B------:R-:W-:Y:S01]  /*38bb0*/  ISETP.LT.AND P4, PT, R7, c[0x0][0x178], !P4 ;  /* 0x00005e0007007a0c */ /* 0x000fe20006781270 */
[----:B------:R-:W-:Y:S01]  /*38bc0*/  IMAD.WIDE R14, R14, 0x2, R2 ;  /* 0x000000020e0e7825 */ /* 0x000fe200078e0202 */
[----:B------:R-:W-:-:S03]  /*38bd0*/  ISETP.GE.AND P0, PT, R20, c[0x0][0x17c], PT ;  /* 0x00005f0014007a0c */ /* 0x000fc60003f06270 */
[----:B------:R-:W-:Y:S01]  /*38be0*/  IMAD.WIDE R20, R22, 0x2, R16 ;  /* 0x0000000216147825 */ /* 0x000fe200078e0210 */
[----:B------:R0:W-:Y:S04]  /*38bf0*/  @P2 STG.E.U16 [R12.64], R18 ;  /* 0x000000120c002986 */ /* 0x0001e8000c101506 */
        /* <DEDUP_REMOVED lines=8> */
[----:B----4-:R-:W-:Y:S01]  /*38c80*/  PRMT R15, R27, 0x7632, R15 ;  /* 0x000076321b0f7816 */ /* 0x010fe2000000000f */
        /* <DEDUP_REMOVED lines=105> */
[----:B------:R-:W-:Y:S02]  /*39320*/  IADD3 R23, R28, 0x80, RZ ;  /* 0x000000801c177810 */ /* 0x000fe40007ffe0ff */
[----:B------:R-:W-:Y:S02]  /*39330*/  ISETP.LT.AND P6, PT, R26, c[0x0][0x178], !P1 ;  /* 0x00005e001a007a0c */ /* 0x000fe40004fc1270 */
[----:B------:R-:W-:Y:S02]  /*39340*/  ISETP.GE.AND P4, PT, R23, c[0x0][0x17c], PT ;  /* 0x00005f0017007a0c */ /* 0x000fe40003f86270 */
[----:B------:R-:W-:-:S02]  /*39350*/  ISETP.LT.AND P1, PT, R7, c[0x0][0x178], !P1 ;  /* 0x00005e0007007a0c */ /* 0x000fc40004f21270 */
[----:B------:R-:W-:Y:S02]  /*39360*/  IADD3 R14, R20, c[0x0][0x198], RZ ;  /* 0x00006600140e7a10 */ /* 0x000fe40007ffe0ff */
[----:B------:R-:W-:Y:S02]  /*39370*/  ISETP.LT.AND P2, PT, R26, c[0x0][0x178], !P4 ;  /* 0x00005e001a007a0c */ /* 0x000fe40006741270 */
[C---:B------:R-:W-:Y:S02]  /*39380*/  IADD3 R21, R28.reuse, 0x82, RZ ;  /* 0x000000821c157810 */ /* 0x040fe40007ffe0ff */
[----:B------:R-:W-:Y:S02]  /*39390*/  IADD3 R20, R28, 0x83, RZ ;  /* 0x000000831c147810 */ /* 0x000fe40007ffe0ff */
[C---:B------:R-:W-:Y:S01]  /*393a0*/  IADD3 R23, R14.reuse, c[0x0][0x198], RZ ;  /* 0x000066000e177a10 */ /* 0x040fe20007ffe0ff */
[----:B------:R-:W-:Y:S01]  /*393b0*/  IMAD.WIDE R12, R14, 0x2, R16 ;  /* 0x000000020e0c7825 */ /* 0x000fe200078e0210 */
[----:B------:R-:W-:-:S02]  /*393c0*/  IADD3 R22, R28, 0x81, RZ ;  /* 0x000000811c167810 */ /* 0x000fc40007ffe0ff */
[----:B------:R-:W-:Y:S01]  /*393d0*/  ISETP.GE.AND P3, PT, R21, c[0x0][0x17c], PT ;  /* 0x00005f0015007a0c */ /* 0x000fe20003f66270 */
[----:B------:R-:W-:Y:S01]  /*393e0*/  IMAD.WIDE R14, R14, 0x2, R2 ;  /* 0x000000020e0e7825 */ /* 0x000fe200078e0202 */
[----:B------:R-:W-:Y:S02]  /*393f0*/  ISETP.LT.AND P4, PT, R7, c[0x0][0x178], !P4 ;  /* 0x00005e0007007a0c */ /* 0x000fe40006781270 */
[----:B------:R-:W-:Y:S01]  /*39400*/  ISETP.GE.AND P0, PT, R20, c[0x0][0x17c], PT ;  /* 0x00005f0014007a0c */ /* 0x000fe20003f06270 */
[C---:B------:R-:W-:Y:S01]  /*39410*/  IMAD.WIDE R20, R23.reuse, 0x2, R16 ;  /* 0x0000000217147825 */ /* 0x040fe200078e0210 */
[----:B------:R-:W-:Y:S01]  /*39420*/  ISETP.GE.AND P5, PT, R22, c[0x0][0x17c], PT ;  /* 0x00005f0016007a0c */ /* 0x000fe20003fa6270 */
[----:B------:R0:W-:Y:S04]  /*39430*/  @P6 STG.E.U16 [R12.64], R18 ;  /* 0x000000120c006986 */ /* 0x0001e8000c101506 */
[----:B------:R1:W-:Y:S04]  /*39440*/  @P1 STG.E.U16 [R14.64], R19 ;  /* 0x000000130e001986 */ /* 0x0003e8000c101506 */
[----:B---3--:R3:W-:Y:S01]  /*39450*/  @P2 STG.E.U16 [R20.64], R25 ;  /* 0x0000001914002986 */ /* 0x0087e2000c101506 */
[----:B------:R-:W-:Y:S01]  /*39460*/  ISETP.LT.AND P2, PT, R26, c[0x0][0x178], !P5 ;  /* 0x00005e001a007a0c */ /* 0x000fe20006f41270 */
[----:B0-----:R-:W-:Y:S01]  /*39470*/  IMAD.WIDE R12, R23, 0x2, R2 ;  /* 0x00000002170c7825 */ /* 0x001fe200078e0202 */
[----:B------:R-:W-:-:S02]  /*39480*/  ISETP.LT.AND P5, PT, R7, c[0x0][0x178], !P5 ;  /* 0x00005e0007007a0c */ /* 0x000fc40006fa1270 */
[----:B-1----:R-:W-:Y:S02]  /*39490*/  PRMT R19, R25, 0x7632, R19 ;  /* 0x0000763219137816 */ /* 0x002fe40000000013 */
[----:B------:R-:W-:Y:S02]  /*394a0*/  IADD3 R14, R28, 0x85, RZ ;  /* 0x000000851c0e7810 */ /* 0x000fe40007ffe0ff */
[----:B------:R-:W-:Y:S01]  /*394b0*/  IADD3 R18, R23, c[0x0][0x198], RZ ;  /* 0x0000660017127a10 */ /* 0x000fe20007ffe0ff */
[----:B---3--:R-:W3:Y:S01]  /*394c0*/  LDL.LU R25, [R1+0x280] ;  /* 0x0002800001197983 */ /* 0x008ee20000300800 */
[----:B------:R-:W-:-:S03]  /*394d0*/  ISETP.GE.AND P1, PT, R14, c[0x0][0x17c], PT ;  /* 0x00005f000e007a0c */ /* 0x000fc60003f26270 */
[----:B----4-:R0:W-:Y:S01]  /*394e0*/  @P4 STG.E.U16 [R12.64], R27 ;  /* 0x0000001b0c004986 */ /* 0x0101e2000c101506 */
[----:B------:R-:W-:Y:S01]  /*394f0*/  PRMT R20, R27, 0x7632, R20 ;  /* 0x000076321b147816 */ /* 0x000fe20000000014 */
[----:B------:R-:W-:Y:S01]  /*39500*/  IMAD.WIDE R14, R18, 0x2, R16 ;  /* 0x00000002120e7825 */ /* 0x000fe200078e0210 */
[----:B------:R-:W-:Y:S02]  /*39510*/  ISETP.LT.AND P4, PT, R26, c[0x0][0x178], !P3 ;  /* 0x00005e001a007a0c */ /* 0x000fe40005f81270 */
[----:B------:R-:W-:Y:S02]  /*39520*/  ISETP.LT.AND P3, PT, R7, c[0x0][0x178], !P3 ;  /* 0x00005e0007007a0c */ /* 0x000fe40005f61270 */
[----:B------:R1:W-:Y:S04]  /*39530*/  @P2 STG.E.U16 [R14.64], R19 ;  /* 0x000000130e002986 */ /* 0x0003e8000c101506 */
[----:B0-----:R-:W4:Y:S01]  /*39540*/  LDL.LU R27, [R1+0x140] ;  /* 0x00014000011b7983 */ /* 0x001f220000300800 */
[C---:B------:R-:W-:Y:S01]  /*39550*/  IMAD.WIDE R12, R18.reuse, 0x2, R2 ;  /* 0x00000002120c7825 */ /* 0x040fe200078e0202 */
[----:B------:R-:W-:-:S04]  /*39560*/  IADD3 R18, R18, c[0x0][0x198], RZ ;  /* 0x0000660012127a10 */ /* 0x000fc80007ffe0ff */
[----:B------:R0:W-:Y:S01]  /*39570*/  @P5 STG.E.U16 [R12.64], R20 ;  /* 0x000000140c005986 */ /* 0x0001e2000c101506 */
[----:B-1----:R-:W-:-:S04]  /*39580*/  IMAD.WIDE R14, R18, 0x2, R2 ;  /* 0x00000002120e7825 */ /* 0x002fc800078e0202 */
[----:B0-----:R-:W-:-:S05]  /*39590*/  IMAD.WIDE R12, R18, 0x2, R16 ;  /* 0x00000002120c7825 */ /* 0x001fca00078e0210 */
[----:B------:R-:W-:Y:S04]  /*395a0*/  @P4 STG.E.U16 [R12.64], R24 ;  /* 0x000000180c004986 */ /* 0x000fe8000c101506 */
[----:B--2---:R0:W-:Y:S01]  /*395b0*/  @P3 STG.E.U16 [R14.64], R29 ;  /* 0x0000001d0e003986 */ /* 0x0041e2000c101506 */
[----:B------:R-:W-:-:S03]  /*395c0*/  PRMT R20, R29, 0x7632, R20 ;  /* 0x000076321d147816 */ /* 0x000fc60000000014 */
[----:B0-----:R-:W2:Y:S01]  /*395d0*/  LDL.LU R29, [R1+0x270] ;  /* 0x00027000011d7983 */ /* 0x001ea20000300800 */
[----:B------:R-:W-:Y:S02]  /*395e0*/  IADD3 R22, R28, 0x84, RZ ;  /* 0x000000841c167810 */ /* 0x000fe40007ffe0ff */
[----:B------:R-:W-:Y:S02]  /*395f0*/  ISETP.LT.AND P5, PT, R26, c[0x0][0x178], !P0 ;  /* 0x00005e001a007a0c */ /* 0x000fe400047a1270 */
[----:B------:R-:W-:Y:S02]  /*39600*/  ISETP.GE.AND P6, PT, R22, c[0x0][0x17c], PT ;  /* 0x00005f0016007a0c */ /* 0x000fe40003fc6270 */
[----:B------:R-:W-:Y:S02]  /*39610*/  IADD3 R21, R28, 0x86, RZ ;  /* 0x000000861c157810 */ /* 0x000fe40007ffe0ff */
[----:B------:R-:W-:Y:S02]  /*39620*/  IADD3 R18, R18, c[0x0][0x198], RZ ;  /* 0x0000660012127a10 */ /* 0x000fe40007ffe0ff */
[----:B------:R-:W-:-:S02]  /*39630*/  IADD3 R19, R28, 0x87, RZ ;  /* 0x000000871c137810 */ /* 0x000fc40007ffe0ff */
[----:B------:R-:W-:Y:S02]  /*39640*/  ISETP.LT.AND P0, PT, R7, c[0x0][0x178], !P0 ;  /* 0x00005e0007007a0c */ /* 0x000fe40004701270 */
[----:B------:R-:W-:Y:S01]  /*39650*/  ISETP.LT.AND P3, PT, R26, c[0x0][0x178], !P6 ;  /* 0x00005e001a007a0c */ /* 0x000fe20007761270 */
[----:B------:R-:W-:Y:S01]  /*39660*/  IMAD.WIDE R12, R18, 0x2, R16 ;  /* 0x00000002120c7825 */ /* 0x000fe200078e0210 */
[----:B------:R-:W-:Y:S02]  /*39670*/  ISETP.GE.AND P2, PT, R21, c[0x0][0x17c], PT ;  /* 0x00005f0015007a0c */ /* 0x000fe40003f46270 */
[----:B------:R-:W-:Y:S02]  /*39680*/  ISETP.GE.AND P4, PT, R19, c[0x0][0x17c], PT ;  /* 0x00005f0013007a0c */ /* 0x000fe40003f86270 */
[----:B------:R-:W-:Y:S02]  /*39690*/  PRMT R21, R24, 0x7632, R21 ;  /* 0x0000763218157816 */ /* 0x000fe40000000015 */
[C---:B------:R-:W-:Y:S01]  /*396a0*/  IADD3 R19, R18.reuse, c[0x0][0x198], RZ ;  /* 0x0000660012137a10 */ /* 0x040fe20007ffe0ff */
[----:B------:R-:W-:Y:S01]  /*396b0*/  IMAD.WIDE R14, R18, 0x2, R2 ;  /* 0x00000002120e7825 */ /* 0x000fe200078e0202 */
[----:B------:R-:W-:Y:S01]  /*396c0*/  ISETP.LT.AND P6, PT, R7, c[0x0][0x178], !P6 ;  /* 0x00005e0007007a0c */ /* 0x000fe200077c1270 */
[----:B------:R0:W-:Y:S01]  /*396d0*/  @P5 STG.E.U16 [R12.64], R21 ;  /* 0x000000150c005986 */ /* 0x0001e2000c101506 */
[----:B------:R-:W-:-:S03]  /*396e0*/  IADD3 R18, R28, 0x88, RZ ;  /* 0x000000881c127810 */ /* 0x000fc60007ffe0ff */
[----:B------:R1:W-:Y:S01]  /*396f0*/  @P0 STG.E.U16 [R14.64], R20 ;  /* 0x000000140e000986 */ /* 0x0003e2000c101506 */
[----:B------:R-:W-:Y:S01]  /*39700*/  ISETP.LT.AND P0, PT, R26, c[0x0][0x178], !P1 ;  /* 0x00005e001a007a0c */ /* 0x000fe20004f01270 */
[----:B0-----:R-:W-:Y:S01]  /*39710*/  IMAD.WIDE R12, R19, 0x2, R16 ;  /* 0x00000002130c7825 */ /* 0x001fe200078e0210 */
[----:B------:R-:W-:-:S04]  /*39720*/  ISETP.GE.AND P5, PT, R18, c[0x0][0x17c], PT ;  /* 0x00005f0012007a0c */ /* 0x000fc80003fa6270 */
[----:B---3--:R0:W-:Y:S01]  /*39730*/  @P3 STG.E.U16 [R12.64], R25 ;  /* 0x000000190c003986 */ /* 0x0081e2000c101506 */
[----:B-1----:R-:W-:Y:S02]  /*39740*/  IADD3 R14, R28, 0x89, RZ ;  /* 0x000000891c0e7810 */ /* 0x002fe40007ffe0ff */
[----:B------:R-:W-:Y:S02]  /*39750*/  IADD3 R18, R19, c[0x0][0x198], RZ ;  /* 0x0000660013127a10 */ /* 0x000fe40007ffe0ff */
[----:B------:R-:W-:Y:S01]  /*39760*/  ISETP.LT.AND P1, PT, R7, c[0x0][0x178], !P1 ;  /* 0x00005e0007007a0c */ /* 0x000fe20004f21270 */
[----:B0-----:R-:W-:Y:S01]  /*39770*/  IMAD.WIDE R12, R19, 0x2, R2 ;  /* 0x00000002130c7825 */ /* 0x001fe200078e0202 */
[----:B------:R-:W-:-:S04]  /*39780*/  ISETP.GE.AND P3, PT, R14, c[0x0][0x17c], PT ;  /* 0x00005f000e007a0c */ /* 0x000fc80003f66270 */
[----:B----4-:R0:W-:Y:S01]  /*39790*/  @P6 STG.E.U16 [R12.64], R27 ;  /* 0x0000001b0c006986 */ /* 0x0101e2000c101506 */
[----:B------:R-:W-:Y:S01]  /*397a0*/  ISETP.LT.AND P6, PT, R26, c[0x0][0x178], !P2 ;  /* 0x00005e001a007a0c */ /* 0x000fe200057c1270 */
[C---:B------:R-:W-:Y:S01]  /*397b0*/  IMAD.WIDE R14, R18.reuse, 0x2, R16 ;  /* 0x00000002120e7825 */ /* 0x040fe200078e0210 */
[----:B------:R-:W-:Y:S02]  /*397c0*/  ISETP.LT.AND P2, PT, R7, c[0x0][0x178], !P2 ;  /* 0x00005e0007007a0c */ /* 0x000fe40005741270 */
[----:B------:R-:W-:Y:S02]  /*397d0*/  PRMT R19, R25, 0x7632, R19 ;  /* 0x0000763219137816 */ /* 0x000fe40000000013 */
[C---:B------:R-:W-:Y:S02]  /*397e0*/  IADD3 R20, R18.reuse, c[0x0][0x198], RZ ;  /* 0x0000660012147a10 */ /* 0x040fe40007ffe0ff */
[----:B------:R-:W-:Y:S01]  /*397f0*/  PRMT R21, R27, 0x7632, R21 ;  /* 0x000076321b157816 */ /* 0x000fe20000000015 */
[----:B------:R1:W-:Y:S01]  /*39800*/  @P0 STG.E.U16 [R14.64], R19 ;  /* 0x000000130e000986 */ /* 0x0003e2000c101506 */
[----:B0-----:R-:W-:-:S03]  /*39810*/  IMAD.WIDE R12, R18, 0x2, R2 ;  /* 0x00000002120c7825 */ /* 0x001fc600078e0202 */
[----:B------:R-:W3:Y:S04]  /*39820*/  LDL.LU R27, [R1+0x1b0] ;  /* 0x0001b000011b7983 */ /* 0x000ee80000300800 */
[----:B------:R-:W-:Y:S01]  /*39830*/  @P1 STG.E.U16 [R12.64], R21 ;  /* 0x000000150c001986 */ /* 0x000fe2000c101506 */
[----:B-1----:R-:W-:-:S03]  /*39840*/  IMAD.WIDE R14, R20, 0x2, R16 ;  /* 0x00000002140e7825 */ /* 0x002fc600078e0210 */
[----:B------:R-:W4:Y:S01]  /*39850*/  LDL.LU R25, [R1+0x2a0] ;  /* 0x0002a00001197983 */ /* 0x000f220000300800 */
[----:B------:R-:W-:-:S03]  /*39860*/  IMAD.WIDE R18, R20, 0x2, R2 ;  /* 0x0000000214127825 */ /* 0x000fc600078e0202 */
[----:B--2---:R0:W-:Y:S04]  /*39870*/  @P6 STG.E.U16 [R14.64], R29 ;  /* 0x0000001d0e006986 */ /* 0x0041e8000c101506 */
[----:B------:R1:W-:Y:S01]  /*39880*/  @P2 STG.E.U16 [R18.64], R8 ;  /* 0x0000000812002986 */ /* 0x0003e2000c101506 */
[----:B------:R-:W-:Y:S02]  /*39890*/  ISETP.LT.AND P2, PT, R26, c[0x0][0x178], !P4 ;  /* 0x00005e001a007a0c */ /* 0x000fe40006741270 */
[----:B0-----:R-:W-:Y:S02]  /*398a0*/  IADD3 R14, R20, c[0x0][0x198], RZ ;  /* 0x00006600140e7a10 */ /* 0x001fe40007ffe0ff */
[----:B-1----:R-:W-:-:S03]  /*398b0*/  PRMT R8, R29, 0x7632, R8 ;  /* 0x000076321d087816 */ /* 0x002fc60000000008 */
[----:B------:R-:W-:Y:S01]  /*398c0*/  IMAD.WIDE R12, R14, 0x2, R16 ;  /* 0x000000020e0c7825 */ /* 0x000fe200078e0210 */
[----:B------:R-:W-:Y:S01]  /*398d0*/  ISETP.LT.AND P6, PT, R26, c[0x0][0x178], !P5 ;  /* 0x00005e001a007a0c */ /* 0x000fe20006fc1270 */
[----:B------:R-:W2:Y:S01]  /*398e0*/  LDL.LU R29, [R1+0x150] ;  /* 0x00015000011d7983 */ /* 0x000ea20000300800 */
[C---:B------:R-:W-:Y:S02]  /*398f0*/  ISETP.LT.AND P4, PT, R7.reuse, c[0x0][0x178], !P4 ;  /* 0x00005e0007007a0c */ /* 0x040fe40006781270 */
[----:B------:R-:W-:Y:S01]  /*39900*/  ISETP.LT.AND P5, PT, R7, c[0x0][0x178], !P5 ;  /* 0x00005e0007007a0c */ /* 0x000fe20006fa1270 */
[----:B------:R0:W-:Y:S02]  /*39910*/  @P2 STG.E.U16 [R12.64], R8 ;  /* 0x000000080c002986 */ /* 0x0001e4000c101506 */
[----:B0-----:R-:W-:Y:S02]  /*39920*/  IMAD.MOV.U32 R12, RZ, RZ, R7 ;  /* 0x000000ffff0c7224 */ /* 0x001fe400078e0007 */
[----:B------:R-:W2:Y:S04]  /*39930*/  LDL.LU R7, [R1+0x12f4] ;  /* 0x0012f40001077983 */ /* 0x000ea80000300800 */
[----:B------:R-:W2:Y:S01]  /*39940*/  LDL.LU R13, [R1+0x2b0] ;  /* 0x0002b000010d7983 */ /* 0x000ea20000300800 */
[----:B------:R-:W-:-:S02]  /*39950*/  IADD3 R22, R28, 0x8a, RZ ;  /* 0x0000008a1c167810 */ /* 0x000fc40007ffe0ff */
[----:B------:R-:W-:Y:S02]  /*39960*/  IADD3 R23, R28, 0x8b, RZ ;  /* 0x0000008b1c177810 */ /* 0x000fe40007ffe0ff */
[----:B------:R-:W-:Y:S02]  /*39970*/  ISETP.GE.AND P0, PT, R22, c[0x0][0x17c], PT ;  /* 0x00005f0016007a0c */ /* 0x000fe40003f06270 */
[C---:B------:R-:W-:Y:S01]  /*39980*/  IADD3 R22, R14.reuse, c[0x0][0x198], RZ ;  /* 0x000066000e167a10 */ /* 0x040fe20007ffe0ff */
[----:B------:R-:W-:Y:S01]  /*39990*/  IMAD.WIDE R14, R14, 0x2, R2 ;  /* 0x000000020e0e7825 */ /* 0x000fe200078e0202 */
[----:B------:R-:W-:Y:S02]  /*399a0*/  ISETP.GE.AND P1, PT, R23, c[0x0][0x17c], PT ;  /* 0x00005f0017007a0c */ /* 0x000fe40003f26270 */
[----:B------:R-:W-:Y:S01]  /*399b0*/  PRMT R23, R8, 0x7632, R23 ;  /* 0x0000763208177816 */ /* 0x000fe20000000017 */
[----:B------:R-:W-:-:S04]  /*399c0*/  IMAD.WIDE R18, R22, 0x2, R16 ;  /* 0x0000000216127825 */ /* 0x000fc800078e0210 */
[----:B------:R-:W-:Y:S01]  /*399d0*/  IMAD.WIDE R20, R22, 0x2, R2 ;  /* 0x0000000216147825 */ /* 0x000fe200078e0202 */
[----:B------:R0:W-:Y:S01]  /*399e0*/  @P4 STG.E.U16 [R14.64], R23 ;  /* 0x000000170e004986 */ /* 0x0001e2000c101506 */
[----:B------:R-:W-:Y:S02]  /*399f0*/  IADD3 R24, R28, 0x8c, RZ ;  /* 0x0000008c1c187810 */ /* 0x000fe40007ffe0ff */
[----:B------:R-:W-:Y:S02]  /*39a00*/  ISETP.LT.AND P4, PT, R26, c[0x0][0x178], !P3 ;  /* 0x00005e001a007a0c */ /* 0x000fe40005f81270 */
[----:B------:R-:W-:Y:S01]  /*39a10*/  ISETP.GE.AND P2, PT, R24, c[0x0][0x17c], PT ;  /* 0x00005f0018007a0c */ /* 0x000fe20003f46270 */
[----:B------:R-:W-:-:S05]  /*39a20*/  IMAD.MOV.U32 R24, RZ, RZ, R12 ;  /* 0x000000ffff187224 */ /* 0x000fca00078e000c */
[----:B------:R-:W-:Y:S02]  /*39a30*/  ISETP.LT.AND P3, PT, R24, c[0x0][0x178], !P3 ;  /* 0x00005e0018007a0c */ /* 0x000fe40005f61270 */
[----:B0-----:R-:W-:Y:S01]  /*39a40*/  IADD3 R14, R22, c[0x0][0x198], RZ ;  /* 0x00006600160e7a10 */ /* 0x001fe20007ffe0ff */
[----:B--2---:R-:W-:Y:S04]  /*39a50*/  @P6 STG.E.U16 [R18.64], R13 ;  /* 0x0000000d12006986 */ /* 0x004fe8000c101506 */
[----:B---3--:R0:W-:Y:S02]  /*39a60*/  @P5 STG.E.U16 [R20.64], R27 ;  /* 0x0000001b14005986 */ /* 0x0081e4000c101506 */
[----:B0-----:R-:W-:Y:S02]  /*39a70*/  PRMT R20, R27, 0x7632, R20 ;  /* 0x000076321b147816 */ /* 0x001fe40000000014 */
[----:B------:R-:W2:Y:S01]  /*39a80*/  LDL.LU R27, [R1+0x290] ;  /* 0x00029000011b7983 */ /* 0x000ea20000300800 */
[----:B------:R-:W-:-:S02]  /*39a90*/  ISETP.LT.AND P5, PT, R26, c[0x0][0x178], !P0 ;  /* 0x00005e001a007a0c */ /* 0x000fc400047a1270 */
[----:B------:R-:W-:Y:S02]  /*39aa0*/  ISETP.LT.AND P0, PT, R24, c[0x0][0x178], !P0 ;  /* 0x00005e0018007a0c */ /* 0x000fe40004701270 */
[----:B------:R-:W-:Y:S01]  /*39ab0*/  PRMT R8, R13, 0x7632, R8 ;  /* 0x000076320d087816 */ /* 0x000fe20000000008 */
[----:B------:R-:W-:Y:S01]  /*39ac0*/  IMAD.WIDE R12, R14, 0x2, R16 ;  /* 0x000000020e0c7825 */ /* 0x000fe200078e0210 */
[----:B------:R-:W-:Y:S02]  /*39ad0*/  IADD3 R18, R28, 0x8d, RZ ;  /* 0x0000008d1c127810 */ /* 0x000fe40007ffe0ff */
[C---:B------:R-:W-:Y:S01]  /*39ae0*/  IADD3 R21, R14.reuse, c[0x0][0x198], RZ ;  /* 0x000066000e157a10 */ /* 0x040fe20007ffe0ff */
[----:B------:R-:W-:Y:S01]  /*39af0*/  IMAD.WIDE R14, R14, 0x2, R2 ;  /* 0x000000020e0e7825 */ /* 0x000fe200078e0202 */
[----:B------:R-:W-:Y:S01]  /*39b00*/  ISETP.GE.AND P6, PT, R18, c[0x0][0x17c], PT ;  /* 0x00005f0012007a0c */ /* 0x000fe20003fc6270 */
[----:B------:R0:W-:Y:S02]  /*39b10*/  @P4 STG.E.U16 [R12.64], R8 ;  /* 0x000000080c004986 */ /* 0x0001e4000c101506 */
[----:B------:R-:W-:-:S02]  /*39b20*/  IMAD.WIDE R18, R21, 0x2, R16 ;  /* 0x0000000215127825 */ /* 0x000fc400078e0210 */
[----:B------:R-:W-:Y:S04]  /*39b30*/  @P3 STG.E.U16 [R14.64], R20 ;  /* 0x000000140e003986 */ /* 0x000fe8000c101506 */
[----:B----4-:R1:W-:Y:S01]  /*39b40*/  @P5 STG.E.U16 [R18.64], R25 ;  /* 0x0000001912005986 */ /* 0x0103e2000c101506 */
[----:B0-----:R-:W-:-:S05]  /*39b50*/  IMAD.WIDE R12, R21, 0x2, R2 ;  /* 0x00000002150c7825 */ /* 0x001fca00078e0202 */
[----:B------:R0:W-:Y:S01]  /*39b60*/  @P0 STG.E.U16 [R12.64], R29 ;  /* 0x0000001d0c000986 */ /* 0x0001e2000c101506 */
[----:B-1----:R-:W-:-:S03]  /*39b70*/  PRMT R19, R29, 0x7632, R19 ;  /* 0x000076321d137816 */ /* 0x002fc60000000013 */
[----:B0-----:R-:W3:Y:S04]  /*39b80*/  LDL.LU R29, [R1+0x2c0] ;  /* 0x0002c000011d7983 */ /* 0x001ee80000300800 */
[----:B------:R-:W4:Y:S01]  /*39b90*/  LDL.LU R23, [R1+0x240] ;  /* 0x0002400001177983 */ /* 0x000f220000300800 */
[----:B------:R-:W-:Y:S02]  /*39ba0*/  IADD3 R8, R28, 0x8f, RZ ;  /* 0x0000008f1c087810 */ /* 0x000fe40007ffe0ff */
[----:B------:R-:W-:Y:S02]  /*39bb0*/  ISETP.LT.AND P5, PT, R26, c[0x0][0x178], !P1 ;  /* 0x00005e001a007a0c */ /* 0x000fe40004fa1270 */
[----:B------:R-:W-:Y:S02]  /*39bc0*/  ISETP.LT.AND P1, PT, R24, c[0x0][0x178], !P1 ;  /* 0x00005e0018007a0c */ /* 0x000fe40004f21270 */
[----:B------:R-:W-:-:S02]  /*39bd0*/  ISETP.GE.AND P3, PT, R8, c[0x0][0x17c], PT ;  /* 0x00005f0008007a0c */ /* 0x000fc40003f66270 */
[----:B------:R-:W-:Y:S02]  /*39be0*/  IADD3 R8, R21, c[0x0][0x198], RZ ;  /* 0x0000660015087a10 */ /* 0x000fe40007ffe0ff */
[----:B------:R-:W-:Y:S02]  /*39bf0*/  PRMT R18, R25, 0x7632, R18 ;  /* 0x0000763219127816 */ /* 0x000fe40000000012 */
[----:B------:R-:W-:Y:S01]  /*39c00*/  ISETP.LT.AND P0, PT, R26, c[0x0][0x178], !P2 ;  /* 0x00005e001a007a0c */ /* 0x000fe20005701270 */
[C---:B------:R-:W-:Y:S01]  /*39c10*/  IMAD.WIDE R14, R8.reuse, 0x2, R16 ;  /* 0x00000002080e7825 */ /* 0x040fe200078e0210 */
[----:B------:R-:W4:Y:S03]  /*39c20*/  LDL.LU R25, [R1+0x254] ;  /* 0x0002540001197983 */ /* 0x000f260000300800 */
[C---:B------:R-:W-:Y:S01]  /*39c30*/  IMAD.WIDE R12, R8.reuse, 0x2, R2 ;  /* 0x00000002080c7825 */ /* 0x040fe200078e0202 */
[----:B------:R-:W-:Y:S01]  /*39c40*/  IADD3 R8, R8, c[0x0][0x198], RZ ;  /* 0x0000660008087a10 */ /* 0x000fe20007ffe0ff */
[----:B------:R-:W-:Y:S04]  /*39c50*/  @P5 STG.E.U16 [R14.64], R18 ;  /* 0x000000120e005986 */ /* 0x000fe8000c101506 */
[----:B------:R0:W-:Y:S02]  /*39c60*/  @P1 STG.E.U16 [R12.64], R19 ;  /* 0x000000130c001986 */ /* 0x0001e4000c101506 */
[----:B0-----:R-:W-:-:S05]  /*39c70*/  IMAD.WIDE R12, R8, 0x2, R16 ;  /* 0x00000002080c7825 */ /* 0x001fca00078e0210 */
[----:B--2---:R0:W-:Y:S01]  /*39c80*/  @P0 STG.E.U16 [R12.64], R27 ;  /* 0x0000001b0c000986 */ /* 0x0041e2000c101506 */
[----:B------:R-:W-:-:S03]  /*39c90*/  PRMT R19, R27, 0x7632, R19 ;  /* 0x000076321b137816 */ /* 0x000fc60000000013 */
[----:B0-----:R-:W2:Y:S01]  /*39ca0*/  LDL.LU R27, [R1+0x234] ;  /* 0x00023400011b7983 */ /* 0x001ea20000300800 */
[----:B------:R-:W-:Y:S02]  /*39cb0*/  ISETP.LT.AND P2, PT, R24, c[0x0][0x178], !P2 ;  /* 0x00005e0018007a0c */ /* 0x000fe40005741270 */
[----:B------:R-:W-:Y:S01]  /*39cc0*/  IADD3 R22, R28, 0x8e, RZ ;  /* 0x0000008e1c167810 */ /* 0x000fe20007ffe0ff */
[----:B------:R-:W-:Y:S01]  /*39cd0*/  IMAD.WIDE R14, R8, 0x2, R2 ;  /* 0x00000002080e7825 */ /* 0x000fe200078e0202 */
[----:B------:R-:W-:Y:S02]  /*39ce0*/  ISETP.LT.AND P1, PT, R26, c[0x0][0x178], !P6 ;  /* 0x00005e001a007a0c */ /* 0x000fe40007721270 */
[----:B------:R-:W-:Y:S02]  /*39cf0*/  ISETP.LT.AND P6, PT, R24, c[0x0][0x178], !P6 ;  /* 0x00005e0018007a0c */ /* 0x000fe400077c1270 */
[----:B------:R-:W-:Y:S02]  /*39d00*/  ISETP.GE.AND P4, PT, R22, c[0x0][0x17c], PT ;  /* 0x00005f0016007a0c */ /* 0x000fe40003f86270 */
[----:B------:R-:W-:-:S02]  /*39d10*/  IADD3 R18, R28, 0x91, RZ ;  /* 0x000000911c127810 */ /* 0x000fc40007ffe0ff */
[----:B------:R-:W-:Y:S01]  /*39d20*/  IADD3 R8, R8, c[0x0][0x198], RZ ;  /* 0x0000660008087a10 */ /* 0x000fe20007ffe0ff */
[----:B------:R0:W-:Y:S01]  /*39d30*/  @P2 STG.E.U16 [R14.64], R4 ;  /* 0x000000040e002986 */ /* 0x0001e2000c101506 */
[----:B------:R-:W-:Y:S02]  /*39d40*/  ISETP.LT.AND P2, PT, R26, c[0x0][0x178], !P4 ;  /* 0x00005e001a007a0c */ /* 0x000fe40006741270 */
[----:B------:R-:W-:Y:S01]  /*39d50*/  ISETP.GE.AND P0, PT, R18, c[0x0][0x17c], PT ;  /* 0x00005f0012007a0c */ /* 0x000fe20003f06270 */
[----:B------:R-:W-:Y:S01]  /*39d60*/  IMAD.WIDE R12, R8, 0x2, R16 ;  /* 0x00000002080c7825 */ /* 0x000fe200078e0210 */
[----:B------:R-:W-:Y:S02]  /*39d70*/  PRMT R18, R4, 0x7632, R18 ;  /* 0x0000763204127816 */ /* 0x000fe40000000012 */
[----:B------:R-:W-:Y:S01]  /*39d80*/  ISETP.LT.AND P4, PT, R24, c[0x0][0x178], !P4 ;  /* 0x00005e0018007a0c */ /* 0x000fe20006781270 */
[C---:B0-----:R-:W-:Y:S01]  /*39d90*/  IMAD.WIDE R14, R8.reuse, 0x2, R2 ;  /* 0x00000002080e7825 */ /* 0x041fe200078e0202 */
[----:B------:R-:W-:Y:S01]  /*39da0*/  IADD3 R4, R8, c[0x0][0x198], RZ ;  /* 0x0000660008047a10 */ /* 0x000fe20007ffe0ff */
[----:B------:R0:W-:Y:S04]  /*39db0*/  @P1 STG.E.U16 [R12.64], R19 ;  /* 0x000000130c001986 */ /* 0x0001e8000c101506 */
[----:B------:R1:W-:Y:S01]  /*39dc0*/  @P6 STG.E.U16 [R14.64], R18 ;  /* 0x000000120e006986 */ /* 0x0003e2000c101506 */
[----:B------:R-:W-:-:S02]  /*39dd0*/  ISETP.LT.AND P6, PT, R26, c[0x0][0x178], !P3 ;  /* 0x00005e001a007a0c */ /* 0x000fc40005fc1270 */
[----:B------:R-:W-:Y:S01]  /*39de0*/  IADD3 R20, R28, 0x90, RZ ;  /* 0x000000901c147810 */ /* 0x000fe20007ffe0ff */
[C---:B0-----:R-:W-:Y:S01]  /*39df0*/  IMAD.WIDE R12, R4.reuse, 0x2, R16 ;  /* 0x00000002040c7825 */ /* 0x041fe200078e0210 */
[----:B-1----:R-:W-:-:S04]  /*39e00*/  IADD3 R18, R4, c[0x0][0x198], RZ ;  /* 0x0000660004127a10 */ /* 0x002fc80007ffe0ff */
[----:B---3--:R0:W-:Y:S01]  /*39e10*/  @P2 STG.E.U16 [R12.64], R29 ;  /* 0x0000001d0c002986 */ /* 0x0081e2000c101506 */
[----:B------:R-:W-:Y:S02]  /*39e20*/  ISETP.GE.AND P5, PT, R20, c[0x0][0x17c], PT ;  /* 0x00005f0014007a0c */ /* 0x000fe40003fa6270 */
[----:B------:R-:W-:Y:S01]  /*39e30*/  IADD3 R8, R28, 0x92, RZ ;  /* 0x000000921c087810 */ /* 0x000fe20007ffe0ff */
[----:B------:R-:W-:Y:S01]  /*39e40*/  IMAD.WIDE R14, R18, 0x2, R16 ;  /* 0x00000002120e7825 */ /* 0x000fe200078e0210 */
[----:B------:R-:W-:-:S03]  /*39e50*/  ISETP.LT.AND P3, PT, R24, c[0x0][0x178], !P3 ;  /* 0x00005e0018007a0c */ /* 0x000fc60005f61270 */
[----:B0-----:R-:W-:Y:S01]  /*39e60*/  IMAD.WIDE R12, R4, 0x2, R2 ;  /* 0x00000002040c7825 */ /* 0x001fe200078e0202 */
[----:B------:R-:W-:Y:S02]  /*39e70*/  PRMT R4, R29, 0x7632, R4 ;  /* 0x000076321d047816 */ /* 0x000fe40000000004 */
[----:B------:R-:W-:Y:S01]  /*39e80*/  ISETP.GE.AND P1, PT, R8, c[0x0][0x17c], PT ;  /* 0x00005f0008007a0c */ /* 0x000fe20003f26270 */
[----:B------:R-:W3:Y:S01]  /*39e90*/  LDL.LU R29, [R1+0x164] ;  /* 0x00016400011d7983 */ /* 0x000ee20000300800 */
[----:B------:R-:W-:-:S03]  /*39ea0*/  IADD3 R8, R28, 0x93, RZ ;  /* 0x000000931c087810 */ /* 0x000fc60007ffe0ff */
[----:B----4-:R0:W-:Y:S01]  /*39eb0*/  @P4 STG.E.U16 [R12.64], R23 ;  /* 0x000000170c004986 */ /* 0x0101e2000c101506 */
[----:B------:R-:W-:-:S03]  /*39ec0*/  ISETP.LT.AND P4, PT, R26, c[0x0][0x178], !P5 ;  /* 0x00005e001a007a0c */ /* 0x000fc60006f81270 */
[----:B------:R1:W-:Y:S01]  /*39ed0*/  @P6 STG.E.U16 [R14.64], R4 ;  /* 0x000000040e006986 */ /* 0x0003e2000c101506 */
[----:B------:R-:W-:Y:S02]  /*39ee0*/  ISETP.GE.AND P2, PT, R8, c[0x0][0x17c], PT ;  /* 0x00005f0008007a0c */ /* 0x000fe40003f46270 */
[----:B------:R-:W-:Y:S01]  /*39ef0*/  PRMT R8, R23, 0x7632, R8 ;  /* 0x0000763217087816 */ /* 0x000fe20000000008 */
[C---:B0-----:R-:W-:Y:S01]  /*39f00*/  IMAD.WIDE R12, R18.reuse, 0x2, R2 ;  /* 0x00000002120c7825 */ /* 0x041fe200078e0202 */
[----:B-1----:R-:W-:-:S04]  /*39f10*/  IADD3 R4, R18, c[0x0][0x198], RZ ;  /* 0x0000660012047a10 */ /* 0x002fc80007ffe0ff */
[----:B------:R0:W-:Y:S01]  /*39f20*/  @P3 STG.E.U16 [R12.64], R8 ;  /* 0x000000080c003986 */ /* 0x0001e2000c101506 */
[----:B------:R-:W-:Y:S01]  /*39f30*/  IMAD.WIDE R14, R4, 0x2, R16 ;  /* 0x00000002040e7825 */ /* 0x000fe200078e0210 */
[----:B------:R-:W-:-:S04]  /*39f40*/  ISETP.LT.AND P5, PT, R24, c[0x0][0x178], !P5 ;  /* 0x00005e0018007a0c */ /* 0x000fc80006fa1270 */
[----:B------:R1:W-:Y:S01]  /*39f50*/  @P4 STG.E.U16 [R14.64], R25 ;  /* 0x000000190e004986 */ /* 0x0003e2000c101506 */
[----:B------:R-:W-:Y:S01]  /*39f60*/  ISETP.LT.AND P4, PT, R26, c[0x0][0x178], !P0 ;  /* 0x00005e001a007a0c */ /* 0x000fe20004781270 */
[C---:B------:R-:W-:Y:S01]  /*39f70*/  IMAD.WIDE R18, R4.reuse, 0x2, R2 ;  /* 0x0000000204127825 */ /* 0x040fe200078e0202 */
[----:B0-----:R-:W-:Y:S02]  /*39f80*/  PRMT R8, R25, 0x7632, R8 ;  /* 0x0000763219087816 */ /* 0x001fe40000000008 */
[----:B-1----:R-:W-:Y:S01]  /*39f90*/  IADD3 R14, R4, c[0x0][0x198], RZ ;  /* 0x00006600040e7a10 */ /* 0x002fe20007ffe0ff */
[----:B------:R-:W4:Y:S04]  /*39fa0*/  LDL.LU R25, [R1+0x284] ;  /* 0x0002840001197983 */ /* 0x000f280000300800 */
[----:B------:R-:W-:Y:S01]  /*39fb0*/  IMAD.WIDE R12, R14, 0x2, R16 ;  /* 0x000000020e0c7825 */ /* 0x000fe200078e0210 */
[----:B--2---:R0:W-:Y:S01]  /*39fc0*/  @P5 STG.E.U16 [R18.64], R27 ;  /* 0x0000001b12005986 */ /* 0x0041e2000c101506 */
[----:B------:R-:W-:-:S03]  /*39fd0*/  PRMT R22, R27, 0x7632, R22 ;  /* 0x000076321b167816 */ /* 0x000fc60000000016 */
[----:B------:R1:W-:Y:S04]  /*39fe0*/  @P4 STG.E.U16 [R12.64], R8 ;  /* 0x000000080c004986 */ /* 0x0003e8000c101506 */
[----:B0-----:R-:W2:Y:S04]  /*39ff0*/  LDL.LU R27, [R1+0x144] ;  /* 0x00014400011b7983 */ /* 0x001ea80000300800 */
[----:B-1----:R-:W2:Y:S01]  /*3a000*/  LDL.LU R13, [R1+0x264] ;  /* 0x00026400010d7983 */ /* 0x002ea20000300800 */
[----:B------:R-:W-:Y:S02]  /*3a010*/  ISETP.LT.AND P0, PT, R24, c[0x0][0x178], !P0 ;  /* 0x00005e0018007a0c */ /* 0x000fe40004701270 */
[----:B------:R-:W-:-:S02]  /*3a020*/  ISETP.LT.AND P5, PT, R26, c[0x0][0x178], !P1 ;  /* 0x00005e001a007a0c */ /* 0x000fc40004fa1270 */
[----:B------:R-:W-:Y:S02]  /*3a030*/  ISETP.LT.AND P1, PT, R24, c[0x0][0x178], !P1 ;  /* 0x00005e0018007a0c */ /* 0x000fe40004f21270 */
[----:B------:R-:W-:Y:S02]  /*3a040*/  IADD3 R4, R14, c[0x0][0x198], RZ ;  /* 0x000066000e047a10 */ /* 0x000fe40007ffe0ff */
[C---:B------:R-:W-:Y:S02]  /*3a050*/  IADD3 R20, R28.reuse, 0x94, RZ ;  /* 0x000000941c147810 */ /* 0x040fe40007ffe0ff */
[----:B------:R-:W-:Y:S01]  /*3a060*/  IADD3 R21, R28, 0x95, RZ ;  /* 0x000000951c157810 */ /* 0x000fe20007ffe0ff */
[----:B------:R-:W-:Y:S01]  /*3a070*/  IMAD.WIDE R14, R14, 0x2, R2 ;  /* 0x000000020e0e7825 */ /* 0x000fe200078e0202 */
[----:B------:R-:W-:Y:S02]  /*3a080*/  ISETP.GE.AND P6, PT, R20, c[0x0][0x17c], PT ;  /* 0x00005f0014007a0c */ /* 0x000fe40003fc6270 */
[----:B------:R-:W-:Y:S01]  /*3a090*/  ISETP.GE.AND P3, PT, R21, c[0x0][0x17c], PT ;  /* 0x00005f0015007a0c */ /* 0x000fe20003f66270 */
[C---:B------:R-:W-:Y:S01]  /*3a0a0*/  IMAD.WIDE R18, R4.reuse, 0x2, R16 ;  /* 0x0000000204127825 */ /* 0x040fe200078e0210 */
[----:B------:R0:W-:Y:S03]  /*3a0b0*/  @P0 STG.E.U16 [R14.64], R22 ;  /* 0x000000160e000986 */ /* 0x0001e6000c101506 */
[C---:B------:R-:W-:Y:S01]  /*3a0c0*/  IMAD.WIDE R20, R4.reuse, 0x2, R2 ;  /* 0x0000000204147825 */ /* 0x040fe200078e0202 */
[----:B0-----:R-:W-:-:S04]  /*3a0d0*/  IADD3 R14, R4, c[0x0][0x198], RZ ;  /* 0x00006600040e7a10 */ /* 0x001fc80007ffe0ff */
[----:B------:R-:W-:Y:S01]  /*3a0e0*/  IADD3 R4, R14, c[0x0][0x198], RZ ;  /* 0x000066000e047a10 */ /* 0x000fe20007ffe0ff */
[----:B--2---:R-:W-:Y:S04]  /*3a0f0*/  @P5 STG.E.U16 [R18.64], R13 ;  /* 0x0000000d12005986 */ /* 0x004fe8000c101506 */
[----:B---3--:R0:W-:Y:S02]  /*3a100*/  @P1 STG.E.U16 [R20.64], R29 ;  /* 0x0000001d14001986 */ /* 0x0081e4000c101506 */
[----:B0-----:R-:W-:Y:S02]  /*3a110*/  PRMT R20, R29, 0x7632, R20 ;  /* 0x000076321d147816 */ /* 0x001fe40000000014 */
[----:B------:R-:W2:Y:S01]  /*3a120*/  LDL.LU R29, [R1+0x274] ;  /* 0x00027400011d7983 */ /* 0x000ea20000300800 */
[----:B------:R-:W-:-:S02]  /*3a130*/  ISETP.LT.AND P1, PT, R26, c[0x0][0x178], !P2 ;  /* 0x00005e001a007a0c */ /* 0x000fc40005721270 */
[----:B------:R-:W-:Y:S02]  /*3a140*/  ISETP.LT.AND P2, PT, R24, c[0x0][0x178], !P2 ;  /* 0x00005e0018007a0c */ /* 0x000fe40005741270 */
[----:B------:R-:W-:Y:S02]  /*3a150*/  ISETP.LT.AND P5, PT, R26, c[0x0][0x178], !P6 ;  /* 0x00005e001a007a0c */ /* 0x000fe400077a1270 */
[----:B------:R-:W-:Y:S02]  /*3a160*/  ISETP.LT.AND P6, PT, R24, c[0x0][0x178], !P6 ;  /* 0x00005e0018007a0c */ /* 0x000fe400077c1270 */
[----:B------:R-:W-:Y:S01]  /*3a170*/  PRMT R8, R13, 0x7632, R8 ;  /* 0x000076320d087816 */ /* 0x000fe20000000008 */
[----:B------:R-:W-:Y:S01]  /*3a180*/  IMAD.WIDE R12, R14, 0x2, R16 ;  /* 0x000000020e0c7825 */ /* 0x000fe200078e0210 */
[----:B------:R-:W-:-:S03]  /*3a190*/  IADD3 R18, R28, 0x97, RZ ;  /* 0x000000971c127810 */ /* 0x000fc60007ffe0ff */
[----:B------:R-:W-:Y:S01]  /*3a1a0*/  IMAD.WIDE R14, R14, 0x2, R2 ;  /* 0x000000020e0e7825 */ /* 0x000fe200078e0202 */
[----:B------:R-:W-:Y:S01]  /*3a1b0*/  ISETP.GE.AND P0, PT, R18, c[0x0][0x17c], PT ;  /* 0x00005f0012007a0c */ /* 0x000fe20003f06270 */
[----:B------:R0:W-:Y:S02]  /*3a1c0*/  @P1 STG.E.U16 [R12.64], R8 ;  /* 0x000000080c001986 */ /* 0x0001e4000c101506 */
[C---:B------:R-:W-:Y:S02]  /*3a1d0*/  IMAD.WIDE R18, R4.reuse, 0x2, R16 ;  /* 0x0000000204127825 */ /* 0x040fe400078e0210 */
[----:B------:R-:W-:Y:S04]  /*3a1e0*/  @P2 STG.E.U16 [R14.64], R20 ;  /* 0x000000140e002986 */ /* 0x000fe8000c101506 */
[----:B----4-:R1:W-:Y:S01]  /*3a1f0*/  @P5 STG.E.U16 [R18.64], R25 ;  /* 0x0000001912005986 */ /* 0x0103e2000c101506 */
[----:B0-----:R-:W-:-:S05]  /*3a200*/  IMAD.WIDE R12, R4, 0x2, R2 ;  /* 0x00000002040c7825 */ /* 0x001fca00078e0202 */
[----:B------:R0:W-:Y:S01]  /*3a210*/  @P6 STG.E.U16 [R12.64], R27 ;  /* 0x0000001b0c006986 */ /* 0x0001e2000c101506 */
[----:B-1----:R-:W-:Y:S02]  /*3a220*/  PRMT R18, R27, 0x7632, R18 ;  /* 0x000076321b127816 */ /* 0x002fe40000000012 */
[----:B------:R-:W-:Y:S01]  /*3a230*/  IADD3 R23, R28, 0x96, RZ ;  /* 0x000000961c177810 */ /* 0x000fe20007ffe0ff */
[----:B0-----:R-:W3:Y:S01]  /*3a240*/  LDL.LU R27, [R1+0x2b4] ;  /* 0x0002b400011b7983 */ /* 0x001ee20000300800 */
[----:B------:R-:W-:-:S03]  /*3a250*/  ISETP.LT.AND P5, PT, R26, c[0x0][0x178], !P3 ;  /* 0x00005e001a007a0c */ /* 0x000fc60005fa1270 */
[----:B------:R-:W4:Y:S01]  /*3a260*/  LDL.LU R22, [R1+0x1b4] ;  /* 0x0001b40001167983 */ /* 0x000f220000300800 */
[----:B------:R-:W-:Y:S02]  /*3a270*/  ISETP.LT.AND P3, PT, R24, c[0x0][0x178], !P3 ;  /* 0x00005e0018007a0c */ /* 0x000fe40005f61270 */
[----:B------:R-:W-:Y:S02]  /*3a280*/  ISETP.GE.AND P4, PT, R23, c[0x0][0x17c], PT ;  /* 0x00005f0017007a0c */ /* 0x000fe40003f86270 */
[----:B------:R-:W-:Y:S02]  /*3a290*/  IADD3 R8, R28, 0x99, RZ ;  /* 0x000000991c087810 */ /* 0x000fe40007ffe0ff */
[----:B------:R-:W-:Y:S02]  /*3a2a0*/  IADD3 R4, R4, c[0x0][0x198], RZ ;  /* 0x0000660004047a10 */ /* 0x000fe40007ffe0ff */
[----:B------:R-:W-:Y:S02]  /*3a2b0*/  ISETP.LT.AND P6, PT, R26, c[0x0][0x178], !P4 ;  /* 0x00005e001a007a0c */ /* 0x000fe400067c1270 */
[----:B------:R-:W-:Y:S01]  /*3a2c0*/  ISETP.GE.AND P2, PT, R8, c[0x0][0x17c], PT ;  /* 0x00005f0008007a0c */ /* 0x000fe20003f46270 */
[----:B------:R-:W-:Y:S01]  /*3a2d0*/  IMAD.WIDE R12, R4, 0x2, R16 ;  /* 0x00000002040c7825 */ /* 0x000fe200078e0210 */
[----:B------:R-:W-:-:S02]  /*3a2e0*/  ISETP.LT.AND P4, PT, R24, c[0x0][0x178], !P4 ;  /* 0x00005e0018007a0c */ /* 0x000fc40006781270 */
[----:B------:R-:W-:Y:S01]  /*3a2f0*/  PRMT R8, R25, 0x7632, R8 ;  /* 0x0000763219087816 */ /* 0x000fe20000000008 */
[C---:B------:R-:W-:Y:S01]  /*3a300*/  IMAD.WIDE R14, R4.reuse, 0x2, R2 ;  /* 0x00000002040e7825 */ /* 0x040fe200078e0202 */
[----:B------:R-:W-:Y:S01]  /*3a310*/  IADD3 R4, R4, c[0x0][0x198], RZ ;  /* 0x0000660004047a10 */ /* 0x000fe20007ffe0ff */
[----:B------:R-:W4:Y:S04]  /*3a320*/  LDL.LU R25, [R1+0x2a4] ;  /* 0x0002a40001197983 */ /* 0x000f280000300800 */
[----:B------:R0:W-:Y:S04]  /*3a330*/  @P5 STG.E.U16 [R12.64], R8 ;  /* 0x000000080c005986 */ /* 0x0001e8000c101506 */
[----:B------:R1:W-:Y:S01]  /*3a340*/  @P3 STG.E.U16 [R14.64], R18 ;  /* 0x000000120e003986 */ /* 0x0003e2000c101506 */
[----:B0-----:R-:W-:-:S04]  /*3a350*/  IMAD.WIDE R12, R4, 0x2, R16 ;  /* 0x00000002040c7825 */ /* 0x001fc800078e0210 */
[----:B-1----:R-:W-:Y:S01]  /*3a360*/  IMAD.WIDE R14, R4, 0x2, R2 ;  /* 0x00000002040e7825 */ /* 0x002fe200078e0202 */
[----:B--2---:R-:W-:Y:S04]  /*3a370*/  @P6 STG.E.U16 [R12.64], R29 ;  /* 0x0000001d0c006986 */ /* 0x004fe8000c101506 */
[----:B------:R0:W-:Y:S02]  /*3a380*/  @P4 STG.E.U16 [R14.64], R9 ;  /* 0x000000090e004986 */ /* 0x0001e4000c101506 */
[----:B0-----:R-:W-:Y:S02]  /*3a390*/  PRMT R15, R29, 0x7632, R15 ;  /* 0x000076321d0f7816 */ /* 0x001fe4000000000f */
[----:B------:R-:W2:Y:S01]  /*3a3a0*/  LDL.LU R29, [R1+0x154] ;  /* 0x00015400011d7983 */ /* 0x000ea20000300800 */
[----:B------:R-:W-:-:S02]  /*3a3b0*/  IADD3 R21, R28, 0x98, RZ ;  /* 0x000000981c157810 */ /* 0x000fc40007ffe0ff */
[----:B------:R-:W-:Y:S02]  /*3a3c0*/  ISETP.LT.AND P3, PT, R26, c[0x0][0x178], !P0 ;  /* 0x00005e001a007a0c */ /* 0x000fe40004761270 */
[----:B------:R-:W-:Y:S02]  /*3a3d0*/  ISETP.LT.AND P0, PT, R24, c[0x0][0x178], !P0 ;  /* 0x00005e0018007a0c */ /* 0x000fe40004701270 */
[----:B------:R-:W-:Y:S02]  /*3a3e0*/  ISETP.GE.AND P1, PT, R21, c[0x0][0x17c], PT ;  /* 0x00005f0015007a0c */ /* 0x000fe40003f26270 */
[----:B------:R-:W-:Y:S02]  /*3a3f0*/  IADD3 R4, R4, c[0x0][0x198], RZ ;  /* 0x0000660004047a10 */ /* 0x000fe40007ffe0ff */
[----:B------:R-:W-:Y:S02]  /*3a400*/  IADD3 R8, R28, 0x9b, RZ ;  /* 0x0000009b1c087810 */ /* 0x000fe40007ffe0ff */
[----:B------:R-:W-:Y:S01]  /*3a410*/  ISETP.LT.AND P4, PT, R26, c[0x0][0x178], !P1 ;  /* 0x00005e001a007a0c */ /* 0x000fe20004f81270 */
[----:B------:R-:W-:Y:S01]  /*3a420*/  IMAD.WIDE R12, R4, 0x2, R16 ;  /* 0x00000002040c7825 */ /* 0x000fe200078e0210 */
[----:B------:R-:W-:-:S02]  /*3a430*/  ISETP.GE.AND P6, PT, R8, c[0x0][0x17c], PT ;  /* 0x00005f0008007a0c */ /* 0x000fc40003fc6270 */
[----:B------:R-:W-:Y:S01]  /*3a440*/  PRMT R14, R9, 0x7632, R14 ;  /* 0x00007632090e7816 */ /* 0x000fe2000000000e */
[C---:B------:R-:W-:Y:S01]  /*3a450*/  IMAD.WIDE R8, R4.reuse, 0x2, R2 ;  /* 0x0000000204087825 */ /* 0x040fe200078e0202 */
[----:B------:R-:W-:Y:S01]  /*3a460*/  IADD3 R4, R4, c[0x0][0x198], RZ ;  /* 0x0000660004047a10 */ /* 0x000fe20007ffe0ff */
[----:B------:R0:W-:Y:S01]  /*3a470*/  @P3 STG.E.U16 [R12.64], R15 ;  /* 0x0000000f0c003986 */ /* 0x0001e2000c101506 */
[----:B------:R-:W-:-:S03]  /*3a480*/  ISETP.LT.AND P1, PT, R24, c[0x0][0x178], !P1 ;  /* 0x00005e0018007a0c */ /* 0x000fc60004f21270 */
[----:B------:R1:W-:Y:S01]  /*3a490*/  @P0 STG.E.U16 [R8.64], R14 ;  /* 0x0000000e08000986 */ /* 0x0003e2000c101506 */
[----:B------:R-:W-:Y:S02]  /*3a4a0*/  ISETP.LT.AND P3, PT, R26, c[0x0][0x178], !P2 ;  /* 0x00005e001a007a0c */ /* 0x000fe40005761270 */
[C---:B------:R-:W-:Y:S02]  /*3a4b0*/  IADD3 R19, R28.reuse, 0x9a, RZ ;  /* 0x0000009a1c137810 */ /* 0x040fe40007ffe0ff */
[----:B0-----:R-:W-:Y:S01]  /*3a4c0*/  IADD3 R12, R28, 0x9c, RZ ;  /* 0x0000009c1c0c7810 */ /* 0x001fe20007ffe0ff */
[----:B-1----:R-:W-:-:S03]  /*3a4d0*/  IMAD.WIDE R8, R4, 0x2, R16 ;  /* 0x0000000204087825 */ /* 0x002fc600078e0210 */
[----:B------:R-:W-:Y:S02]  /*3a4e0*/  ISETP.GE.AND P0, PT, R12, c[0x0][0x17c], PT ;  /* 0x00005f000c007a0c */ /* 0x000fe40003f06270 */
[----:B------:R-:W-:Y:S02]  /*3a4f0*/  IADD3 R12, R28, 0x9d, RZ ;  /* 0x0000009d1c0c7810 */ /* 0x000fe40007ffe0ff */
[----:B------:R-:W-:Y:S01]  /*3a500*/  IADD3 R14, R4, c[0x0][0x198], RZ ;  /* 0x00006600040e7a10 */ /* 0x000fe20007ffe0ff */
[----:B---3--:R0:W-:Y:S01]  /*3a510*/  @P4 STG.E.U16 [R8.64], R27 ;  /* 0x0000001b08004986 */ /* 0x0081e2000c101506 */
[----:B------:R-:W-:Y:S02]  /*3a520*/  ISETP.GE.AND P5, PT, R19, c[0x0][0x17c], PT ;  /* 0x00005f0013007a0c */ /* 0x000fe40003fa6270 */
[----:B------:R-:W-:Y:S01]  /*3a530*/  ISETP.GE.AND P4, PT, R12, c[0x0][0x17c], PT ;  /* 0x00005f000c007a0c */ /* 0x000fe20003f86270 */
[----:B------:R-:W-:Y:S01]  /*3a540*/  IMAD.WIDE R12, R14, 0x2, R16 ;  /* 0x000000020e0c7825 */ /* 0x000fe200078e0210 */
[----:B------:R-:W-:-:S03]  /*3a550*/  ISETP.LT.AND P2, PT, R24, c[0x0][0x178], !P2 ;  /* 0x00005e0018007a0c */ /* 0x000fc60005741270 */
[----:B0-----:R-:W-:Y:S01]  /*3a560*/  IMAD.WIDE R8, R4, 0x2, R2 ;  /* 0x0000000204087825 */ /* 0x001fe200078e0202 */
[----:B------:R-:W-:Y:S02]  /*3a570*/  PRMT R4, R27, 0x7632, R4 ;  /* 0x000076321b047816 */ /* 0x000fe40000000004 */
[----:B----4-:R-:W-:Y:S01]  /*3a580*/  PRMT R18, R22, 0x7632, R18 ;  /* 0x0000763216127816 */ /* 0x010fe20000000012 */
[----:B------:R-:W3:Y:S04]  /*3a590*/  LDL.LU R27, [R1+0x294] ;  /* 0x00029400011b7983 */ /* 0x000ee80000300800 */
[----:B------:R0:W-:Y:S01]  /*3a5a0*/  @P1 STG.E.U16 [R8.64], R22 ;  /* 0x0000001608001986 */ /* 0x0001e2000c101506 */
[----:B------:R-:W-:-:S03]  /*3a5b0*/  ISETP.LT.AND P1, PT, R26, c[0x0][0x178], !P5 ;  /* 0x00005e001a007a0c */ /* 0x000fc60006f21270 */
[----:B------:R1:W-:Y:S01]  /*3a5c0*/  @P3 STG.E.U16 [R12.64], R4 ;  /* 0x000000040c003986 */ /* 0x0003e2000c101506 */
[----:B------:R-:W-:Y:S01]  /*3a5d0*/  ISETP.LT.AND P5, PT, R24, c[0x0][0x178], !P5 ;  /* 0x00005e0018007a0c */ /* 0x000fe20006fa1270 */
[C---:B0-----:R-:W-:Y:S01]  /*3a5e0*/  IMAD.WIDE R8, R14.reuse, 0x2, R2 ;  /* 0x000000020e087825 */ /* 0x041fe200078e0202 */
[----:B-1----:R-:W-:-:S04]  /*3a5f0*/  IADD3 R4, R14, c[0x0][0x198], RZ ;  /* 0x000066000e047a10 */ /* 0x002fc80007ffe0ff */
[----:B------:R-:W-:Y:S01]  /*3a600*/  @P2 STG.E.U16 [R8.64], R18 ;  /* 0x0000001208002986 */ /* 0x000fe2000c101506 */
[----:B------:R-:W-:Y:S01]  /*3a610*/  IMAD.WIDE R12, R4, 0x2, R16 ;  /* 0x00000002040c7825 */ /* 0x000fe200078e0210 */
[----:B------:R-:W-:-:S04]  /*3a620*/  IADD3 R20, R28, 0x9f, RZ ;  /* 0x0000009f1c147810 */ /* 0x000fc80007ffe0ff */
[----:B------:R0:W-:Y:S01]  /*3a630*/  @P1 STG.E.U16 [R12.64], R25 ;  /* 0x000000190c001986 */ /* 0x0001e2000c101506 */
[----:B------:R-:W-:Y:S02]  /*3a640*/  ISETP.LT.AND P1, PT, R26, c[0x0][0x178], !P6 ;  /* 0x00005e001a007a0c */ /* 0x000fe40007721270 */
[----:B------:R-:W-:Y:S01]  /*3a650*/  ISETP.LT.AND P6, PT, R24, c[0x0][0x178], !P6 ;  /* 0x00005e0018007a0c */ /* 0x000fe200077c1270 */
[----:B------:R-:W-:Y:S01]  /*3a660*/  IMAD.WIDE R14, R4, 0x2, R2 ;  /* 0x00000002040e7825 */ /* 0x000fe200078e0202 */
[----:B------:R-:W-:Y:S02]  /*3a670*/  ISETP.GE.AND P2, PT, R20, c[0x0][0x17c], PT ;  /* 0x00005f0014007a0c */ /* 0x000fe40003f46270 */
[----:B------:R-:W-:Y:S02]  /*3a680*/  PRMT R20, R25, 0x7632, R20 ;  /* 0x0000763219147816 */ /* 0x000fe40000000014 */
[----:B0-----:R-:W-:-:S04]  /*3a690*/  IADD3 R12, R4, c[0x0][0x198], RZ ;  /* 0x00006600040c7a10 */ /* 0x001fc80007ffe0ff */
[C---:B------:R-:W-:Y:S01]  /*3a6a0*/  IADD3 R4, R12.reuse, c[0x0][0x198], RZ ;  /* 0x000066000c047a10 */ /* 0x040fe20007ffe0ff */
[----:B------:R-:W-:-:S04]  /*3a6b0*/  IMAD.WIDE R8, R12, 0x2, R16 ;  /* 0x000000020c087825 */ /* 0x000fc800078e0210 */
[----:B------:R-:W-:Y:S01]  /*3a6c0*/  IMAD.WIDE R12, R12, 0x2, R2 ;  /* 0x000000020c0c7825 */ /* 0x000fe200078e0202 */
[----:B--2---:R-:W-:Y:S01]  /*3a6d0*/  PRMT R21, R29, 0x7632, R21 ;  /* 0x000076321d157816 */ /* 0x004fe20000000015 */
[----:B------:R0:W-:Y:S04]  /*3a6e0*/  @P5 STG.E.U16 [R14.64], R29 ;  /* 0x0000001d0e005986 */ /* 0x0001e8000c101506 */
[----:B------:R-:W-:Y:S04]  /*3a6f0*/  @P1 STG.E.U16 [R8.64], R20 ;  /* 0x0000001408001986 */ /* 0x000fe8000c101506 */
[----:B------:R1:W-:Y:S04]  /*3a700*/  @P6 STG.E.U16 [R12.64], R21 ;  /* 0x000000150c006986 */ /* 0x0003e8000c101506 */
[----:B0-----:R-:W2:Y:S04]  /*3a710*/  LDL.LU R29, [R1+0x244] ;  /* 0x00024400011d7983 */ /* 0x001ea80000300800 */
[----:B-1----:R-:W4:Y:S01]  /*3a720*/  LDL.LU R21, [R1+0x2c4] ;  /* 0x0002c40001157983 */ /* 0x002f220000300800 */
[----:B------:R-:W-:-:S03]  /*3a730*/  ISETP.LT.AND P5, PT, R26, c[0x0][0x178], !P0 ;  /* 0x00005e001a007a0c */ /* 0x000fc600047a1270 */
[----:B------:R-:W4:Y:S01]  /*3a740*/  LDL.LU R25, [R1+0x258] ;  /* 0x0002580001197983 */ /* 0x000f220000300800 */
[----:B------:R-:W-:Y:S01]  /*3a750*/  ISETP.LT.AND P0, PT, R24, c[0x0][0x178], !P0 ;  /* 0x00005e0018007a0c */ /* 0x000fe20004701270 */
[----:B------:R-:W-:Y:S01]  /*3a760*/  IMAD.WIDE R14, R4, 0x2, R16 ;  /* 0x00000002040e7825 */ /* 0x000fe200078e0210 */
[----:B------:R-:W-:-:S04]  /*3a770*/  IADD3 R19, R28, 0x9e, RZ ;  /* 0x0000009e1c137810 */ /* 0x000fc80007ffe0ff */
[----:B------:R-:W-:Y:S01]  /*3a780*/  ISETP.GE.AND P3, PT, R19, c[0x0][0x17c], PT ;  /* 0x00005f0013007a0c */ /* 0x000fe20003f66270 */
[C---:B------:R-:W-:Y:S01]  /*3a790*/  IMAD.WIDE R18, R4.reuse, 0x2, R2 ;  /* 0x0000000204127825 */ /* 0x040fe200078e0202 */
[----:B------:R-:W-:Y:S02]  /*3a7a0*/  IADD3 R8, R4, c[0x0][0x198], RZ ;  /* 0x0000660004087a10 */ /* 0x000fe40007ffe0ff */
[----:B------:R-:W-:Y:S02]  /*3a7b0*/  ISETP.LT.AND P6, PT, R26, c[0x0][0x178], !P3 ;  /* 0x00005e001a007a0c */ /* 0x000fe40005fc1270 */
[----:B------:R-:W-:Y:S02]  /*3a7c0*/  IADD3 R12, R28, 0xa1, RZ ;  /* 0x000000a11c0c7810 */ /* 0x000fe40007ffe0ff */
[----:B------:R-:W-:Y:S01]  /*3a7d0*/  ISETP.LT.AND P3, PT, R24, c[0x0][0x178], !P3 ;  /* 0x00005e0018007a0c */ /* 0x000fe20005f61270 */
[----:B---3--:R0:W-:Y:S01]  /*3a7e0*/  @P5 STG.E.U16 [R14.64], R27 ;  /* 0x0000001b0e005986 */ /* 0x0081e2000c101506 */
[----:B------:R-:W-:-:S02]  /*3a7f0*/  ISETP.LT.AND P5, PT, R26, c[0x0][0x178], !P4 ;  /* 0x00005e001a007a0c */ /* 0x000fc400067a1270 */
[----:B------:R-:W-:Y:S01]  /*3a800*/  ISETP.LT.AND P4, PT, R24, c[0x0][0x178], !P4 ;  /* 0x00005e0018007a0c */ /* 0x000fe20006781270 */
[----:B------:R1:W-:Y:S01]  /*3a810*/  @P0 STG.E.U16 [R18.64], R5 ;  /* 0x0000000512000986 */ /* 0x0003e2000c101506 */
[----:B0-----:R-:W-:-:S03]  /*3a820*/  PRMT R14, R27, 0x7632, R14 ;  /* 0x000076321b0e7816 */ /* 0x001fc6000000000e */
[----:B------:R-:W3:Y:S01]  /*3a830*/  LDL.LU R27, [R1+0x238] ;  /* 0x00023800011b7983 */ /* 0x000ee20000300800 */
[C---:B-1----:R-:W-:Y:S02]  /*3a840*/  IADD3 R19, R8.reuse, c[0x0][0x198], RZ ;  /* 0x0000660008137a10 */ /* 0x042fe40007ffe0ff */
[----:B------:R-:W-:Y:S01]  /*3a850*/  PRMT R15, R5, 0x7632, R15 ;  /* 0x00007632050f7816 */ /* 0x000fe2000000000f */
[----:B------:R-:W-:Y:S01]  /*3a860*/  IMAD.WIDE R4, R8, 0x2, R16 ;  /* 0x0000000208047825 */ /* 0x000fe200078e0210 */
[----:B------:R-:W-:-:S03]  /*3a870*/  ISETP.GE.AND P0, PT, R12, c[0x0][0x17c], PT ;  /* 0x00005f000c007a0c */ /* 0x000fc60003f06270 */
[----:B------:R-:W-:Y:S01]  /*3a880*/  IMAD.WIDE R8, R8, 0x2, R2 ;  /* 0x0000000208087825 */ /* 0x000fe200078e0202 */
[----:B------:R0:W-:Y:S03]  /*3a890*/  @P5 STG.E.U16 [R4.64], R14 ;  /* 0x0000000e04005986 */ /* 0x0001e6000c101506 */
[C---:B------:R-:W-:Y:S01]  /*3a8a0*/  IMAD.WIDE R12, R19.reuse, 0x2, R16 ;  /* 0x00000002130c7825 */ /* 0x040fe200078e0210 */
[----:B------:R-:W-:Y:S03]  /*3a8b0*/  @P4 STG.E.U16 [R8.64], R15 ;  /* 0x0000000f08004986 */ /* 0x000fe6000c101506 */
[----:B0-----:R-:W-:Y:S01]  /*3a8c0*/  IMAD.WIDE R4, R19, 0x2, R2 ;  /* 0x0000000213047825 */ /* 0x001fe200078e0202 */
[----:B--2---:R-:W-:Y:S01]  /*3a8d0*/  PRMT R14, R29, 0x7632, R14 ;  /* 0x000076321d0e7816 */ /* 0x004fe2000000000e */
[----:B----4-:R0:W-:Y:S04]  /*3a8e0*/  @P6 STG.E.U16 [R12.64], R21 ;  /* 0x000000150c006986 */ /* 0x0101e8000c101506 */
[----:B------:R1:W-:Y:S01]  /*3a8f0*/  @P3 STG.E.U16 [R4.64], R29 ;  /* 0x0000001d04003986 */ /* 0x0003e2000c101506 */
[----:B0-----:R-:W-:-:S03]  /*3a900*/  PRMT R13, R21, 0x7632, R13 ;  /* 0x00007632150d7816 */ /* 0x001fc6000000000d */
[----:B------:R-:W2:Y:S04]  /*3a910*/  LDL.LU R21, [R1+0x268] ;  /* 0x0002680001157983 */ /* 0x000ea80000300800 */
[----:B-1----:R-:W4:Y:S01]  /*3a920*/  LDL.LU R29, [R1+0x168] ;  /* 0x00016800011d7983 */ /* 0x002f220000300800 */
[----:B------:R-:W-:Y:S02]  /*3a930*/  IADD3 R22, R28, 0xa0, RZ ;  /* 0x000000a01c167810 */ /* 0x000fe40007ffe0ff */
[----:B------:R-:W-:Y:S02]  /*3a940*/  ISETP.LT.AND P6, PT, R26, c[0x0][0x178], !P2 ;  /* 0x00005e001a007a0c */ /* 0x000fe400057c1270 */
[----:B------:R-:W-:Y:S02]  /*3a950*/  ISETP.LT.AND P2, PT, R24, c[0x0][0x178], !P2 ;  /* 0x00005e0018007a0c */ /* 0x000fe40005741270 */
[----:B------:R-:W-:-:S02]  /*3a960*/  ISETP.GE.AND P1, PT, R22, c[0x0][0x17c], PT ;  /* 0x00005f0016007a0c */ /* 0x000fc40003f26270 */
[----:B------:R-:W-:Y:S02]  /*3a970*/  IADD3 R8, R28, 0xa3, RZ ;  /* 0x000000a31c087810 */ /* 0x000fe40007ffe0ff */
[----:B------:R-:W-:Y:S02]  /*3a980*/  IADD3 R12, R19, c[0x0][0x198], RZ ;  /* 0x00006600130c7a10 */ /* 0x000fe40007ffe0ff */
[----:B------:R-:W-:Y:S02]  /*3a990*/  ISETP.GE.AND P4, PT, R8, c[0x0][0x17c], PT ;  /* 0x00005f0008007a0c */ /* 0x000fe40003f86270 */
[----:B------:R-:W-:Y:S01]  /*3a9a0*/  ISETP.LT.AND P3, PT, R26, c[0x0][0x178], !P1 ;  /* 0x00005e001a007a0c */ /* 0x000fe20004f61270 */
[----:B------:R-:W-:-:S04]  /*3a9b0*/  IMAD.WIDE R8, R12, 0x2, R16 ;  /* 0x000000020c087825 */ /* 0x000fc800078e0210 */
[C---:B------:R-:W-:Y:S01]  /*3a9c0*/  IMAD.WIDE R4, R12.reuse, 0x2, R2 ;  /* 0x000000020c047825 */ /* 0x040fe200078e0202 */
[----:B------:R-:W-:Y:S01]  /*3a9d0*/  IADD3 R12, R12, c[0x0][0x198], RZ ;  /* 0x000066000c0c7a10 */ /* 0x000fe20007ffe0ff */
[----:B------:R-:W-:Y:S01]  /*3a9e0*/  @P6 STG.E.U16 [R8.64], R13 ;  /* 0x0000000d08006986 */ /* 0x000fe2000c101506 */
[----:B------:R-:W-:-:S03]  /*3a9f0*/  IADD3 R15, R28, 0xa4, RZ ;  /* 0x000000a41c0f7810 */ /* 0x000fc60007ffe0ff */
[----:B------:R0:W-:Y:S01]  /*3aa00*/  @P2 STG.E.U16 [R4.64], R14 ;  /* 0x0000000e04002986 */ /* 0x0001e2000c101506 */
[----:B------:R-:W-:Y:S02]  /*3aa10*/  ISETP.GE.AND P6, PT, R15, c[0x0][0x17c], PT ;  /* 0x00005f000f007a0c */ /* 0x000fe40003fc6270 */
[----:B------:R-:W-:Y:S02]  /*3aa20*/  ISETP.LT.AND P1, PT, R24, c[0x0][0x178], !P1 ;  /* 0x00005e0018007a0c */ /* 0x000fe40004f21270 */
[----:B------:R-:W-:Y:S01]  /*3aa30*/  PRMT R15, R25, 0x7632, R15 ;  /* 0x00007632190f7816 */ /* 0x000fe2000000000f */
[----:B0-----:R-:W-:-:S05]  /*3aa40*/  IMAD.WIDE R4, R12, 0x2, R16 ;  /* 0x000000020c047825 */ /* 0x001fca00078e0210 */
[----:B------:R0:W-:Y:S01]  /*3aa50*/  @P3 STG.E.U16 [R4.64], R25 ;  /* 0x0000001904003986 */ /* 0x0001e2000c101506 */
[----:B------:R-:W-:Y:S01]  /*3aa60*/  IADD3 R18, R28, 0xa2, RZ ;  /* 0x000000a21c127810 */ /* 0x000fe20007ffe0ff */
[----:B------:R-:W-:Y:S01]  /*3aa70*/  IMAD.WIDE R8, R12, 0x2, R2 ;  /* 0x000000020c087825 */ /* 0x000fe200078e0202 */
[----:B------:R-:W-:Y:S01]  /*3aa80*/  ISETP.LT.AND P2, PT, R26, c[0x0][0x178], !P0 ;  /* 0x00005e001a007a0c */ /* 0x000fe20004741270 */
[----:B0-----:R-:W4:Y:S01]  /*3aa90*/  LDL.LU R25, [R1+0x288] ;  /* 0x0002880001197983 */ /* 0x001f220000300800 */
[----:B------:R-:W-:Y:S02]  /*3aaa0*/  ISETP.GE.AND P5, PT, R18, c[0x0][0x17c], PT ;  /* 0x00005f0012007a0c */ /* 0x000fe40003fa6270 */
[----:B------:R-:W-:Y:S01]  /*3aab0*/  IADD3 R12, R12, c[0x0][0x198], RZ ;  /* 0x000066000c0c7a10 */ /* 0x000fe20007ffe0ff */
[----:B---3--:R0:W-:Y:S01]  /*3aac0*/  @P1 STG.E.U16 [R8.64], R27 ;  /* 0x0000001b08001986 */ /* 0x0081e2000c101506 */
[----:B------:R-:W-:Y:S02]  /*3aad0*/  PRMT R14, R27, 0x7632, R14 ;  /* 0x000076321b0e7816 */ /* 0x000fe4000000000e */
[----:B------:R-:W-:-:S02]  /*3aae0*/  IADD3 R13, R28, 0xa5, RZ ;  /* 0x000000a51c0d7810 */ /* 0x000fc40007ffe0ff */
[----:B------:R-:W-:Y:S02]  /*3aaf0*/  ISETP.LT.AND P0, PT, R24, c[0x0][0x178], !P0 ;  /* 0x00005e0018007a0c */ /* 0x000fe40004701270 */
[----:B------:R-:W-:Y:S01]  /*3ab00*/  ISETP.LT.AND P1, PT, R26, c[0x0][0x178], !P5 ;  /* 0x00005e001a007a0c */ /* 0x000fe20006f21270 */
[C---:B------:R-:W-:Y:S01]  /*3ab10*/  IMAD.WIDE R4, R12.reuse, 0x2, R16 ;  /* 0x000000020c047825 */ /* 0x040fe200078e0210 */
[----:B0-----:R-:W3:Y:S01]  /*3ab20*/  LDL.LU R27, [R1+0x148] ;  /* 0x00014800011b7983 */ /* 0x001ee20000300800 */
[----:B------:R-:W-:Y:S02]  /*3ab30*/  ISETP.GE.AND P3, PT, R13, c[0x0][0x17c], PT ;  /* 0x00005f000d007a0c */ /* 0x000fe40003f66270 */
[C---:B------:R-:W-:Y:S01]  /*3ab40*/  IADD3 R13, R12.reuse, c[0x0][0x198], RZ ;  /* 0x000066000c0d7a10 */ /* 0x040fe20007ffe0ff */
[----:B------:R-:W-:Y:S01]  /*3ab50*/  IMAD.WIDE R8, R12, 0x2, R2 ;  /* 0x000000020c087825 */ /* 0x000fe200078e0202 */
[----:B------:R-:W-:Y:S01]  /*3ab60*/  ISETP.LT.AND P5, PT, R24, c[0x0][0x178], !P5 ;  /* 0x00005e0018007a0c */ /* 0x000fe20006fa1270 */
[----:B------:R0:W-:Y:S04]  /*3ab70*/  @P2 STG.E.U16 [R4.64], R15 ;  /* 0x0000000f04002986 */ /* 0x0001e8000c101506 */
[----:B------:R-:W-:Y:S01]  /*3ab80*/  @P0 STG.E.U16 [R8.64], R14 ;  /* 0x0000000e08000986 */ /* 0x000fe2000c101506 */
[----:B0-----:R-:W-:-:S05]  /*3ab90*/  IMAD.WIDE R4, R13, 0x2, R16 ;  /* 0x000000020d047825 */ /* 0x001fca00078e0210 */
[----:B--2---:R0:W-:Y:S01]  /*3aba0*/  @P1 STG.E.U16 [R4.64], R21 ;  /* 0x0000001504001986 */ /* 0x0041e2000c101506 */
[----:B----4-:R-:W-:Y:S01]  /*3abb0*/  PRMT R15, R29, 0x7632, R15 ;  /* 0x000076321d0f7816 */ /* 0x010fe2000000000f */
[----:B0-----:R-:W-:-:S05]  /*3abc0*/  IMAD.WIDE R4, R13, 0x2, R2 ;  /* 0x000000020d047825 */ /* 0x001fca00078e0202 */
[----:B------:R0:W-:Y:S04]  /*3abd0*/  @P5 STG.E.U16 [R4.64], R29 ;  /* 0x0000001d04005986 */ /* 0x0001e8000c101506 */
[----:B0-----:R-:W2:Y:S01]  /*3abe0*/  LDL.LU R29, [R1+0x278] ;  /* 0x00027800011d7983 */ /* 0x001ea20000300800 */
[----:B------:R-:W-:Y:S02]  /*3abf0*/  IADD3 R12, R28, 0xa6, RZ ;  /* 0x000000a61c0c7810 */ /* 0x000fe40007ffe0ff */
[----:B------:R-:W-:Y:S02]  /*3ac00*/  ISETP.LT.AND P2, PT, R26, c[0x0][0x178], !P4 ;  /* 0x00005e001a007a0c */ /* 0x000fe40006741270 */
[----:B------:R-:W-:Y:S02]  /*3ac10*/  ISETP.GE.AND P0, PT, R12, c[0x0][0x17c], PT ;  /* 0x00005f000c007a0c */ /* 0x000fe40003f06270 */
[----:B------:R-:W-:-:S02]  /*3ac20*/  IADD3 R8, R28, 0xa7, RZ ;  /* 0x000000a71c087810 */ /* 0x000fc40007ffe0ff */
[----:B------:R-:W-:Y:S02]  /*3ac30*/  IADD3 R12, R13, c[0x0][0x198], RZ ;  /* 0x000066000d0c7a10 */ /* 0x000fe40007ffe0ff */
[----:B------:R-:W-:Y:S02]  /*3ac40*/  ISETP.LT.AND P4, PT, R24, c[0x0][0x178], !P4 ;  /* 0x00005e0018007a0c */ /* 0x000fe40006781270 */
[----:B------:R-:W-:Y:S02]  /*3ac50*/  ISETP.LT.AND P5, PT, R26, c[0x0][0x178], !P6 ;  /* 0x00005e001a007a0c */ /* 0x000fe400077a1270 */
[----:B------:R-:W-:Y:S01]  /*3ac60*/  ISETP.GE.AND P1, PT, R8, c[0x0][0x17c], PT ;  /* 0x00005f0008007a0c */ /* 0x000fe20003f26270 */
[C---:B------:R-:W-:Y:S01]  /*3ac70*/  IMAD.WIDE R8, R12.reuse, 0x2, R16 ;  /* 0x000000020c087825 */ /* 0x040fe200078e0210 */
[----:B------:R-:W-:Y:S02]  /*3ac80*/  PRMT R13, R21, 0x7632, R13 ;  /* 0x00007632150d7816 */ /* 0x000fe4000000000d */
[C---:B------:R-:W-:Y:S01]  /*3ac90*/  IADD3 R14, R12.reuse, c[0x0][0x198], RZ ;  /* 0x000066000c0e7a10 */ /* 0x040fe20007ffe0ff */
[----:B------:R-:W-:-:S02]  /*3aca0*/  IMAD.WIDE R4, R12, 0x2, R2 ;  /* 0x000000020c047825 */ /* 0x000fc400078e0202 */
[----:B------:R0:W-:Y:S01]  /*3acb0*/  @P2 STG.E.U16 [R8.64], R13 ;  /* 0x0000000d08002986 */ /* 0x0001e2000c101506 */
[----:B------:R-:W-:-:S03]  /*3acc0*/  ISETP.LT.AND P6, PT, R24, c[0x0][0x178], !P6 ;  /* 0x00005e0018007a0c */ /* 0x000fc600077c1270 */
[----:B------:R-:W-:Y:S01]  /*3acd0*/  @P4 STG.E.U16 [R4.64], R15 ;  /* 0x0000000f04004986 */ /* 0x000fe2000c101506 */
[----:B0-----:R-:W-:Y:S01]  /*3ace0*/  IMAD.WIDE R8, R14, 0x2, R16 ;  /* 0x000000020e087825 */ /* 0x001fe200078e0210 */
[----:B------:R-:W-:-:S04]  /*3acf0*/  IADD3 R19, R28, 0xa9, RZ ;  /* 0x000000a91c137810 */ /* 0x000fc80007ffe0ff */
[----:B------:R0:W-:Y:S01]  /*3ad00*/  @P5 STG.E.U16 [R8.64], R25 ;  /* 0x0000001908005986 */ /* 0x0001e2000c101506 */
[----:B------:R-:W-:Y:S01]  /*3ad10*/  ISETP.LT.AND P5, PT, R26, c[0x0][0x178], !P3 ;  /* 0x00005e001a007a0c */ /* 0x000fe20005fa1270 */
[C---:B------:R-:W-:Y:S01]  /*3ad20*/  IMAD.WIDE R12, R14.reuse, 0x2, R2 ;  /* 0x000000020e0c7825 */ /* 0x040fe200078e0202 */
[----:B------:R-:W-:Y:S02]  /*3ad30*/  ISETP.GE.AND P4, PT, R19, c[0x0][0x17c], PT ;  /* 0x00005f0013007a0c */ /* 0x000fe40003f86270 */
[----:B------:R-:W-:Y:S02]  /*3ad40*/  PRMT R19, R25, 0x7632, R19 ;  /* 0x0000763219137816 */ /* 0x000fe40000000013 */
[----:B0-----:R-:W-:Y:S01]  /*3ad50*/  IADD3 R8, R14, c[0x0][0x198], RZ ;  /* 0x000066000e087a10 */ /* 0x001fe20007ffe0ff */
[----:B---3--:R0:W-:Y:S04]  /*3ad60*/  @P6 STG.E.U16 [R12.64], R27 ;  /* 0x0000001b0c006986 */ /* 0x0081e8000c101506 */
[----:B------:R-:W-:Y:S01]  /*3ad70*/  IMAD.WIDE R4, R8, 0x2, R16 ;  /* 0x0000000208047825 */ /* 0x000fe200078e0210 */
[----:B------:R-:W-:-:S04]  /*3ad80*/  PRMT R20, R27, 0x7632, R20 ;  /* 0x000076321b147816 */ /* 0x000fc80000000014 */
[----:B------:R1:W-:Y:S04]  /*3ad90*/  @P5 STG.E.U16 [R4.64], R19 ;  /* 0x0000001304005986 */ /* 0x0003e8000c101506 */
[----:B0-----:R-:W3:Y:S01]  /*3ada0*/  LDL.LU R27, [R1+0x1b8] ;  /* 0x0001b800011b7983 */ /* 0x001ee20000300800 */
[----:B------:R-:W-:-:S03]  /*3adb0*/  IADD3 R18, R28, 0xa8, RZ ;  /* 0x000000a81c127810 */ /* 0x000fc60007ffe0ff */
[----:B-1----:R-:W4:Y:S01]  /*3adc0*/  LDL.LU R19, [R1+0x2b8] ;  /* 0x0002b80001137983 */ /* 0x002f220000300800 */
[----:B------:R-:W-:Y:S02]  /*3add0*/  ISETP.LT.AND P3, PT, R24, c[0x0][0x178], !P3 ;  /* 0x00005e0018007a0c */ /* 0x000fe40005f61270 */
[----:B------:R-:W-:Y:S02]  /*3ade0*/  ISETP.LT.AND P6, PT, R26, c[0x0][0x178], !P0 ;  /* 0x00005e001a007a0c */ /* 0x000fe400047c1270 */
[----:B------:R-:W-:Y:S02]  /*3adf0*/  ISETP.LT.AND P0, PT, R24, c[0x0][0x178], !P0 ;  /* 0x00005e0018007a0c */ /* 0x000fe40004701270 */
[----:B------:R-:W-:Y:S02]  /*3ae00*/  ISETP.GE.AND P2, PT, R18, c[0x0][0x17c], PT ;  /* 0x00005f0012007a0c */ /* 0x000fe40003f46270 */
[C---:B------:R-:W-:Y:S01]  /*3ae10*/  IADD3 R18, R8.reuse, c[0x0][0x198], RZ ;  /* 0x0000660008127a10 */ /* 0x040fe20007ffe0ff */
[----:B------:R-:W-:Y:S01]  /*3ae20*/  IMAD.WIDE R8, R8, 0x2, R2 ;  /* 0x0000000208087825 */ /* 0x000fe200078e0202 */
[----:B------:R-:W-:-:S03]  /*3ae30*/  IADD3 R21, R28, 0xaa, RZ ;  /* 0x000000aa1c157810 */ /* 0x000fc60007ffe0ff */
[C---:B------:R-:W-:Y:S01]  /*3ae40*/  IMAD.WIDE R12, R18.reuse, 0x2, R16 ;  /* 0x00000002120c7825 */ /* 0x040fe200078e0210 */
[----:B------:R-:W-:Y:S03]  /*3ae50*/  @P3 STG.E.U16 [R8.64], R20 ;  /* 0x0000001408003986 */ /* 0x000fe6000c101506 */
[----:B------:R-:W-:Y:S01]  /*3ae60*/  IMAD.WIDE R14, R18, 0x2, R2 ;  /* 0x00000002120e7825 */ /* 0x000fe200078e0202 */
[----:B------:R-:W-:Y:S04]  /*3ae70*/  STL.64 [R1+0x12e8], R22 ;  /* 0x0012e81601007387 */ /* 0x000fe80000100a00 */
[----:B------:R-:W-:Y:S04]  /*3ae80*/  STL.64 [R1+0x12e0], R20 ;  /* 0x0012e01401007387 */ /* 0x000fe80000100a00 */
[----:B------:R-:W3:Y:S04]  /*3ae90*/  LDL.LU R25, [R1+0x2a8] ;  /* 0x0002a80001197983 */ /* 0x000ee80000300800 */
[----:B--2---:R-:W-:Y:S04]  /*3aea0*/  @P6 STG.E.U16 [R12.64], R29 ;  /* 0x0000001d0c006986 */ /* 0x004fe8000c101506 */
[----:B------:R0:W-:Y:S02]  /*3aeb0*/  @P0 STG.E.U16 [R14.64], R10 ;  /* 0x0000000a0e000986 */ /* 0x0001e4000c101506 */
[----:B0-----:R-:W-:-:S02]  /*3aec0*/  PRMT R14, R29, 0x7632, R14 ;  /* 0x000076321d0e7816 */ /* 0x001fc4000000000e */
[----:B------:R-:W2:Y:S01]  /*3aed0*/  LDL.LU R29, [R1+0x158] ;  /* 0x00015800011d7983 */ /* 0x000ea20000300800 */
[----:B------:R-:W-:Y:S02]  /*3aee0*/  ISETP.LT.AND P0, PT, R26, c[0x0][0x178], !P1 ;  /* 0x00005e001a007a0c */ /* 0x000fe40004f01270 */
[----:B------:R-:W-:Y:S02]  /*3aef0*/  IADD3 R8, R18, c[0x0][0x198], RZ ;  /* 0x0000660012087a10 */ /* 0x000fe40007ffe0ff */
[----:B------:R-:W-:Y:S02]  /*3af00*/  ISETP.LT.AND P1, PT, R24, c[0x0][0x178], !P1 ;  /* 0x00005e0018007a0c */ /* 0x000fe40004f21270 */
[----:B------:R-:W-:Y:S02]  /*3af10*/  ISETP.LT.AND P3, PT, R26, c[0x0][0x178], !P2 ;  /* 0x00005e001a007a0c */ /* 0x000fe40005761270 */
[----:B------:R-:W-:Y:S01]  /*3af20*/  ISETP.LT.AND P2, PT, R24, c[0x0][0x178], !P2 ;  /* 0x00005e0018007a0c */ /* 0x000fe20005741270 */
[----:B------:R-:W-:Y:S01]  /*3af30*/  IMAD.WIDE R4, R8, 0x2, R16 ;  /* 0x0000000208047825 */ /* 0x000fe200078e0210 */
[----:B------:R-:W-:-:S02]  /*3af40*/  PRMT R15, R10, 0x7632, R15 ;  /* 0x000076320a0f7816 */ /* 0x000fc4000000000f */
[----:B------:R-:W-:Y:S02]  /*3af50*/  IADD3 R12, R28, 0xab, RZ ;  /* 0x000000ab1c0c7810 */ /* 0x000fe40007ffe0ff */
[C---:B------:R-:W-:Y:S01]  /*3af60*/  IADD3 R10, R8.reuse, c[0x0][0x198], RZ ;  /* 0x00006600080a7a10 */ /* 0x040fe20007ffe0ff */
[----:B------:R-:W-:Y:S01]  /*3af70*/  IMAD.WIDE R8, R8, 0x2, R2 ;  /* 0x0000000208087825 */ /* 0x000fe200078e0202 */
[----:B------:R-:W-:Y:S01]  /*3af80*/  ISETP.GE.AND P6, PT, R12, c[0x0][0x17c], PT ;  /* 0x00005f000c007a0c */ /* 0x000fe20003fc6270 */
[----:B------:R0:W-:Y:S02]  /*3af90*/  @P0 STG.E.U16 [R4.64], R14 ;  /* 0x0000000e04000986 */ /* 0x0001e4000c101506 */
[C---:B------:R-:W-:Y:S02]  /*3afa0*/  IMAD.WIDE R12, R10.reuse, 0x2, R16 ;  /* 0x000000020a0c7825 */ /* 0x040fe400078e0210 */
[----:B------:R1:W-:Y:S02]  /*3afb0*/  @P1 STG.E.U16 [R8.64], R15 ;  /* 0x0000000f08001986 */ /* 0x0003e4000c101506 */
[----:B0-----:R-:W-:Y:S01]  /*3afc0*/  IMAD.WIDE R4, R10, 0x2, R2 ;  /* 0x000000020a047825 */ /* 0x001fe200078e0202 */
[----:B------:R-:W-:-:S02]  /*3afd0*/  ISETP.GE.AND P5, PT, R21, c[0x0][0x17c], PT ;  /* 0x00005f0015007a0c */ /* 0x000fc40003fa6270 */
[----:B------:R-:W-:Y:S01]  /*3afe0*/  IADD3 R10, R10, c[0x0][0x198], RZ ;  /* 0x000066000a0a7a10 */ /* 0x000fe20007ffe0ff */
[----:B------:R-:W0:Y:S01]  /*3aff0*/  LDS.128 R20, [R0] ;  /* 0x0000000000147984 */ /* 0x000e220000000c00 */
[----:B-1----:R-:W-:-:S04]  /*3b000*/  IADD3 R8, R28, 0xad, RZ ;  /* 0x000000ad1c087810 */ /* 0x002fc80007ffe0ff */
[----:B------:R-:W-:Y:S01]  /*3b010*/  ISETP.GE.AND P1, PT, R8, c[0x0][0x17c], PT ;  /* 0x00005f0008007a0c */ /* 0x000fe20003f26270 */
[----:B------:R-:W-:Y:S01]  /*3b020*/  IMAD.WIDE R8, R10, 0x2, R2 ;  /* 0x000000020a087825 */ /* 0x000fe200078e0202 */
[----:B----4-:R1:W-:Y:S01]  /*3b030*/  @P3 STG.E.U16 [R12.64], R19 ;  /* 0x000000130c003986 */ /* 0x0103e2000c101506 */
[----:B------:R-:W-:-:S03]  /*3b040*/  ISETP.LT.AND P3, PT, R26, c[0x0][0x178], !P4 ;  /* 0x00005e001a007a0c */ /* 0x000fc60006761270 */
[----:B---3--:R3:W-:Y:S01]  /*3b050*/  @P2 STG.E.U16 [R4.64], R27 ;  /* 0x0000001b04002986 */ /* 0x0087e2000c101506 */
[----:B------:R-:W-:Y:S02]  /*3b060*/  ISETP.LT.AND P4, PT, R24, c[0x0][0x178], !P4 ;  /* 0x00005e0018007a0c */ /* 0x000fe40006781270 */
[----:B-1----:R-:W-:Y:S02]  /*3b070*/  PRMT R13, R27, 0x7632, R13 ;  /* 0x000076321b0d7816 */ /* 0x002fe4000000000d */
[----:B---3--:R-:W3:Y:S01]  /*3b080*/  LDL.LU R27, [R1+0x298] ;  /* 0x00029800011b7983 */ /* 0x008ee20000300800 */
[----:B------:R-:W-:Y:S01]  /*3b090*/  ISETP.LT.AND P2, PT, R26, c[0x0][0x178], !P5 ;  /* 0x00005e001a007a0c */ /* 0x000fe20006f41270 */
[----:B------:R-:W-:Y:S01]  /*3b0a0*/  IMAD.WIDE R4, R10, 0x2, R16 ;  /* 0x000000020a047825 */ /* 0x000fe200078e0210 */
[----:B------:R-:W-:Y:S02]  /*3b0b0*/  ISETP.LT.AND P5, PT, R24, c[0x0][0x178], !P5 ;  /* 0x00005e0018007a0c */ /* 0x000fe40006fa1270 */
[----:B------:R-:W-:-:S02]  /*3b0c0*/  PRMT R12, R19, 0x7632, R12 ;  /* 0x00007632130c7816 */ /* 0x000fc4000000000c */
[----:B------:R-:W-:Y:S01]  /*3b0d0*/  IADD3 R10, R10, c[0x0][0x198], RZ ;  /* 0x000066000a0a7a10 */ /* 0x000fe20007ffe0ff */
[----:B------:R-:W4:Y:S04]  /*3b0e0*/  LDL.LU R19, [R1+0x2c8] ;  /* 0x0002c80001137983 */ /* 0x000f280000300800 */
[----:B------:R1:W-:Y:S04]  /*3b0f0*/  @P3 STG.E.U16 [R4.64], R12 ;  /* 0x0000000c04003986 */ /* 0x0003e8000c101506 */
[----:B------:R0:W-:Y:S01]  /*3b100*/  @P4 STG.E.U16 [R8.64], R13 ;  /* 0x0000000d08004986 */ /* 0x0001e2000c101506 */
[----:B-1----:R-:W-:-:S04]  /*3b110*/  IMAD.WIDE R4, R10, 0x2, R16 ;  /* 0x000000020a047825 */ /* 0x002fc800078e0210 */
[----:B0-----:R-:W-:Y:S01]  /*3b120*/  IMAD.WIDE R8, R10, 0x2, R2 ;  /* 0x000000020a087825 */ /* 0x001fe200078e0202 */
[----:B------:R-:W-:Y:S04]  /*3b130*/  @P2 STG.E.U16 [R4.64], R25 ;  /* 0x0000001904002986 */ /* 0x000fe8000c101506 */
[----:B--2---:R0:W-:Y:S01]  /*3b140*/  @P5 STG.E.U16 [R8.64], R29 ;  /* 0x0000001d08005986 */ /* 0x0041e2000c101506 */
[----:B------:R-:W-:-:S03]  /*3b150*/  PRMT R13, R29, 0x7632, R13 ;  /* 0x000076321d0d7816 */ /* 0x000fc6000000000d */
[----:B0-----:R-:W2:Y:S01]  /*3b160*/  LDL.LU R29, [R1+0x248] ;  /* 0x00024800011d7983 */ /* 0x001ea20000300800 */
[----:B------:R-:W-:Y:S02]  /*3b170*/  IADD3 R18, R28, 0xac, RZ ;  /* 0x000000ac1c127810 */ /* 0x000fe40007ffe0ff */
[----:B------:R-:W-:Y:S02]  /*3b180*/  ISETP.LT.AND P4, PT, R26, c[0x0][0x178], !P6 ;  /* 0x00005e001a007a0c */ /* 0x000fe40007781270 */
[----:B------:R-:W-:Y:S02]  /*3b190*/  ISETP.LT.AND P6, PT, R24, c[0x0][0x178], !P6 ;  /* 0x00005e0018007a0c */ /* 0x000fe400077c1270 */
[----:B------:R-:W-:Y:S02]  /*3b1a0*/  ISETP.GE.AND P0, PT, R18, c[0x0][0x17c], PT ;  /* 0x00005f0012007a0c */ /* 0x000fe40003f06270 */
[----:B------:R-:W-:Y:S02]  /*3b1b0*/  IADD3 R12, R28, 0xaf, RZ ;  /* 0x000000af1c0c7810 */ /* 0x000fe40007ffe0ff */
[----:B------:R-:W-:-:S02]  /*3b1c0*/  IADD3 R10, R10, c[0x0][0x198], RZ ;  /* 0x000066000a0a7a10 */ /* 0x000fc40007ffe0ff */
[----:B------:R-:W-:Y:S02]  /*3b1d0*/  ISETP.GE.AND P2, PT, R12, c[0x0][0x17c], PT ;  /* 0x00005f000c007a0c */ /* 0x000fe40003f46270 */
[----:B------:R-:W-:Y:S01]  /*3b1e0*/  ISETP.LT.AND P5, PT, R26, c[0x0][0x178], !P0 ;  /* 0x00005e001a007a0c */ /* 0x000fe200047a1270 */
[----:B------:R-:W-:Y:S01]  /*3b1f0*/  IMAD.WIDE R4, R10, 0x2, R16 ;  /* 0x000000020a047825 */ /* 0x000fe200078e0210 */
[----:B------:R-:W-:-:S03]  /*3b200*/  PRMT R12, R25, 0x7632, R12 ;  /* 0x00007632190c7816 */ /* 0x000fc6000000000c */
[C---:B------:R-:W-:Y:S01]  /*3b210*/  IMAD.WIDE R8, R10.reuse, 0x2, R2 ;  /* 0x000000020a087825 */ /* 0x040fe200078e0202 */
[----:B------:R-:W-:Y:S01]  /*3b220*/  IADD3 R10, R10, c[0x0][0x198], RZ ;  /* 0x000066000a0a7a10 */ /* 0x000fe20007ffe0ff */
[----:B------:R0:W-:Y:S01]  /*3b230*/  @P4 STG.E.U16 [R4.64], R12 ;  /* 0x0000000c04004986 */ /* 0x0001e2000c101506 */
[----:B------:R-:W-:-:S03]  /*3b240*/  ISETP.LT.AND P0, PT, R24, c[0x0][0x178], !P0 ;  /* 0x00005e0018007a0c */ /* 0x000fc60004701270 */
[----:B------:R1:W-:Y:S01]  /*3b250*/  @P6 STG.E.U16 [R8.64], R13 ;  /* 0x0000000d08006986 */ /* 0x0003e2000c101506 */
[----:B------:R-:W-:Y:S02]  /*3b260*/  ISETP.LT.AND P6, PT, R26, c[0x0][0x178], !P1 ;  /* 0x00005e001a007a0c */ /* 0x000fe40004fc1270 */
[C---:B------:R-:W-:Y:S01]  /*3b270*/  IADD3 R14, R28.reuse, 0xae, RZ ;  /* 0x000000ae1c0e7810 */ /* 0x040fe20007ffe0ff */
[----:B------:R-:W2:Y:S01]  /*3b280*/  LDL.LU R25, [R1+0x25c] ;  /* 0x00025c0001197983 */ /* 0x000ea20000300800 */
[----:B0-----:R-:W-:Y:S01]  /*3b290*/  IADD3 R12, R28, 0xb0, RZ ;  /* 0x000000b01c0c7810 */ /* 0x001fe20007ffe0ff */
[----:B------:R-:W-:-:S03]  /*3b2a0*/  IMAD.WIDE R4, R10, 0x2, R16 ;  /* 0x000000020a047825 */ /* 0x000fc600078e0210 */
[----:B------:R-:W-:Y:S02]  /*3b2b0*/  ISETP.GE.AND P4, PT, R12, c[0x0][0x17c], PT ;  /* 0x00005f000c007a0c */ /* 0x000fe40003f86270 */
[----:B-1----:R-:W-:Y:S02]  /*3b2c0*/  IADD3 R8, R28, 0xb1, RZ ;  /* 0x000000b11c087810 */ /* 0x002fe40007ffe0ff */
[----:B------:R-:W-:Y:S02]  /*3b2d0*/  IADD3 R12, R10, c[0x0][0x198], RZ ;  /* 0x000066000a0c7a10 */ /* 0x000fe40007ffe0ff */
[----:B------:R-:W-:Y:S02]  /*3b2e0*/  ISETP.GE.AND P3, PT, R14, c[0x0][0x17c], PT ;  /* 0x00005f000e007a0c */ /* 0x000fe40003f66270 */
[----:B------:R-:W-:Y:S01]  /*3b2f0*/  ISETP.LT.AND P1, PT, R24, c[0x0][0x178], !P1 ;  /* 0x00005e0018007a0c */ /* 0x000fe20004f21270 */
[----:B---3--:R0:W-:Y:S01]  /*3b300*/  @P5 STG.E.U16 [R4.64], R27 ;  /* 0x0000001b04005986 */ /* 0x0081e2000c101506 */
[----:B------:R-:W-:Y:S01]  /*3b310*/  ISETP.GE.AND P5, PT, R8, c[0x0][0x17c], PT ;  /* 0x00005f0008007a0c */ /* 0x000fe20003fa6270 */
[----:B------:R-:W-:-:S04]  /*3b320*/  IMAD.WIDE R8, R12, 0x2, R16 ;  /* 0x000000020c087825 */ /* 0x000fc800078e0210 */
[----:B0-----:R-:W-:Y:S01]  /*3b330*/  IMAD.WIDE R4, R10, 0x2, R2 ;  /* 0x000000020a047825 */ /* 0x001fe200078e0202 */
[----:B------:R-:W-:Y:S02]  /*3b340*/  PRMT R10, R27, 0x7632, R10 ;  /* 0x000076321b0a7816 */ /* 0x000fe4000000000a */
[----:B------:R-:W3:Y:S04]  /*3b350*/  LDL.LU R27, [R1+0x23c] ;  /* 0x00023c00011b7983 */ /* 0x000ee80000300800 */
[----:B------:R0:W-:Y:S01]  /*3b360*/  @P0 STG.E.U16 [R4.64], R6 ;  /* 0x0000000604000986 */ /* 0x0001e2000c101506 */
[----:B------:R-:W-:Y:S02]  /*3b370*/  ISETP.LT.AND P0, PT, R26, c[0x0][0x178], !P3 ;  /* 0x00005e001a007a0c */ /* 0x000fe40005f01270 */
[----:B------:R-:W-:Y:S01]  /*3b380*/  ISETP.LT.AND P3, PT, R24, c[0x0][0x178], !P3 ;  /* 0x00005e0018007a0c */ /* 0x000fe20005f61270 */
[----:B------:R1:W-:Y:S01]  /*3b390*/  @P6 STG.E.U16 [R8.64], R10 ;  /* 0x0000000a08006986 */ /* 0x0003e2000c101506 */
[----:B------:R-:W-:Y:S01]  /*3b3a0*/  PRMT R14, R6, 0x7632, R14 ;  /* 0x00007632060e7816 */ /* 0x000fe2000000000e */
[C---:B0-----:R-:W-:Y:S01]  /*3b3b0*/  IMAD.WIDE R4, R12.reuse, 0x2, R2 ;  /* 0x000000020c047825 */ /* 0x041fe200078e0202 */
[----:B-1----:R-:W-:-:S04]  /*3b3c0*/  IADD3 R10, R12, c[0x0][0x198], RZ ;  /* 0x000066000c0a7a10 */ /* 0x002fc80007ffe0ff */
[----:B------:R0:W-:Y:S01]  /*3b3d0*/  @P1 STG.E.U16 [R4.64], R14 ;  /* 0x0000000e04001986 */ /* 0x0001e2000c101506 */
[----:B------:R-:W-:-:S04]  /*3b3e0*/  IMAD.WIDE R8, R10, 0x2, R16 ;  /* 0x000000020a087825 */ /* 0x000fc800078e0210 */
[C---:B------:R-:W-:Y:S01]  /*3b3f0*/  IMAD.WIDE R12, R10.reuse, 0x2, R2 ;  /* 0x000000020a0c7825 */ /* 0x040fe200078e0202 */
[----:B----4-:R1:W-:Y:S01]  /*3b400*/  @P0 STG.E.U16 [R8.64], R19 ;  /* 0x0000001308000986 */ /* 0x0103e2000c101506 */
[----:B0-----:R-:W-:Y:S02]  /*3b410*/  PRMT R14, R19, 0x7632, R14 ;  /* 0x00007632130e7816 */ /* 0x001fe4000000000e */
[----:B-1----:R-:W-:Y:S01]  /*3b420*/  IADD3 R8, R10, c[0x0][0x198], RZ ;  /* 0x000066000a087a10 */ /* 0x002fe20007ffe0ff */
[----:B------:R-:W4:Y:S04]  /*3b430*/  LDL.LU R19, [R1+0x26c] ;  /* 0x00026c0001137983 */ /* 0x000f280000300800 */
[----:B--2---:R0:W-:Y:S01]  /*3b440*/  @P3 STG.E.U16 [R12.64], R29 ;  /* 0x0000001d0c003986 */ /* 0x0041e2000c101506 */
[----:B------:R-:W-:-:S03]  /*3b450*/  PRMT R10, R29, 0x7632, R10 ;  /* 0x000076321d0a7816 */ /* 0x000fc6000000000a */
[----:B0-----:R-:W2:Y:S01]  /*3b460*/  LDL.LU R29, [R1+0x16c] ;  /* 0x00016c00011d7983 */ /* 0x001ea20000300800 */
[----:B------:R-:W-:Y:S02]  /*3b470*/  IADD3 R6, R28, 0xb2, RZ ;  /* 0x000000b21c067810 */ /* 0x000fe40007ffe0ff */
[----:B------:R-:W-:Y:S02]  /*3b480*/  ISETP.LT.AND P0, PT, R26, c[0x0][0x178], !P2 ;  /* 0x00005e001a007a0c */ /* 0x000fe40005701270 */
[----:B------:R-:W-:Y:S02]  /*3b490*/  ISETP.LT.AND P2, PT, R24, c[0x0][0x178], !P2 ;  /* 0x00005e0018007a0c */ /* 0x000fe40005741270 */
[----:B------:R-:W-:Y:S02]  /*3b4a0*/  ISETP.LT.AND P3, PT, R26, c[0x0][0x178], !P4 ;  /* 0x00005e001a007a0c */ /* 0x000fe40006761270 */
[----:B------:R-:W-:Y:S02]  /*3b4b0*/  ISETP.GE.AND P6, PT, R6, c[0x0][0x17c], PT ;  /* 0x00005f0006007a0c */ /* 0x000fe40003fc6270 */
[C---:B------:R-:W-:Y:S01]  /*3b4c0*/  IADD3 R6, R8.reuse, c[0x0][0x198], RZ ;  /* 0x0000660008067a10 */ /* 0x040fe20007ffe0ff */
[----:B------:R-:W-:Y:S01]  /*3b4d0*/  IMAD.WIDE R4, R8, 0x2, R16 ;  /* 0x0000000208047825 */ /* 0x000fe200078e0210 */
[----:B------:R-:W-:-:S03]  /*3b4e0*/  ISETP.LT.AND P4, PT, R24, c[0x0][0x178], !P4 ;  /* 0x00005e0018007a0c */ /* 0x000fc60006781270 */
[----:B------:R-:W-:Y:S01]  /*3b4f0*/  IMAD.WIDE R8, R8, 0x2, R2 ;  /* 0x0000000208087825 */ /* 0x000fe200078e0202 */
[----:B------:R0:W-:Y:S03]  /*3b500*/  @P0 STG.E.U16 [R4.64], R14 ;  /* 0x0000000e04000986 */ /* 0x0001e6000c101506 */
[----:B------:R-:W-:Y:S01]  /*3b510*/  IMAD.WIDE R12, R6, 0x2, R16 ;  /* 0x00000002060c7825 */ /* 0x000fe200078e0210 */
[----:B------:R-:W-:Y:S04]  /*3b520*/  @P2 STG.E.U16 [R8.64], R10 ;  /* 0x0000000a08002986 */ /* 0x000fe8000c101506 */
[----:B------:R1:W-:Y:S01]  /*3b530*/  @P3 STG.E.U16 [R12.64], R25 ;  /* 0x000000190c003986 */ /* 0x0003e2000c101506 */
[----:B------:R-:W-:-:S02]  /*3b540*/  ISETP.LT.AND P3, PT, R26, c[0x0][0x178], !P5 ;  /* 0x00005e001a007a0c */ /* 0x000fc40006f61270 */
[----:B------:R-:W-:Y:S01]  /*3b550*/  ISETP.LT.AND P5, PT, R24, c[0x0][0x178], !P5 ;  /* 0x00005e0018007a0c */ /* 0x000fe20006fa1270 */
[C---:B0-----:R-:W-:Y:S01]  /*3b560*/  IMAD.WIDE R4, R6.reuse, 0x2, R2 ;  /* 0x0000000206047825 */ /* 0x041fe200078e0202 */
[----:B-1----:R-:W-:Y:S02]  /*3b570*/  PRMT R12, R25, 0x7632, R12 ;  /* 0x00007632190c7816 */ /* 0x002fe4000000000c */
[----:B------:R-:W2:Y:S01]  /*3b580*/  LDL.LU R25, [R1+0x28c] ;  /* 0x00028c0001197983 */ /* 0x000ea20000300800 */
[----:B------:R-:W-:-:S04]  /*3b590*/  IADD3 R13, R6, c[0x0][0x198], RZ ;  /* 0x00006600060d7a10 */ /* 0x000fc80007ffe0ff */
[C---:B------:R-:W-:Y:S01]  /*3b5a0*/  IADD3 R10, R13.reuse, c[0x0][0x198], RZ ;  /* 0x000066000d0a7a10 */ /* 0x040fe20007ffe0ff */
[----:B------:R-:W-:Y:S01]  /*3b5b0*/  IMAD.WIDE R8, R13, 0x2, R16 ;  /* 0x000000020d087825 */ /* 0x000fe200078e0210 */
[----:B------:R-:W-:Y:S01]  /*3b5c0*/  IADD3 R14, R28, 0xb6, RZ ;  /* 0x000000b61c0e7810 */ /* 0x000fe20007ffe0ff */
[----:B---3--:R0:W-:Y:S01]  /*3b5d0*/  @P4 STG.E.U16 [R4.64], R27 ;  /* 0x0000001b04004986 */ /* 0x0081e2000c101506 */
[----:B------:R-:W-:Y:S02]  /*3b5e0*/  PRMT R6, R27, 0x7632, R6 ;  /* 0x000076321b067816 */ /* 0x000fe40000000006 */
[----:B------:R-:W-:Y:S02]  /*3b5f0*/  ISETP.LT.AND P4, PT, R26, c[0x0][0x178], !P6 ;  /* 0x00005e001a007a0c */ /* 0x000fe40007781270 */
[----:B------:R-:W-:Y:S01]  /*3b600*/  ISETP.LT.AND P6, PT, R24, c[0x0][0x178], !P6 ;  /* 0x00005e0018007a0c */ /* 0x000fe200077c1270 */
[----:B------:R1:W-:Y:S04]  /*3b610*/  @P3 STG.E.U16 [R8.64], R12 ;  /* 0x0000000c08003986 */ /* 0x0003e8000c101506 */
[----:B0-----:R-:W3:Y:S01]  /*3b620*/  LDL.LU R27, [R1+0x14c] ;  /* 0x00014c00011b7983 */ /* 0x001ee20000300800 */
[----:B------:R-:W-:-:S04]  /*3b630*/  IMAD.WIDE R4, R13, 0x2, R2 ;  /* 0x000000020d047825 */ /* 0x000fc800078e0202 */
[----:B-1----:R-:W-:Y:S01]  /*3b640*/  IMAD.WIDE R8, R10, 0x2, R16 ;  /* 0x000000020a087825 */ /* 0x002fe200078e0210 */
[----:B------:R0:W-:Y:S01]  /*3b650*/  @P5 STG.E.U16 [R4.64], R6 ;  /* 0x0000000604005986 */ /* 0x0001e2000c101506 */
[----:B------:R-:W-:Y:S02]  /*3b660*/  ISETP.GE.AND P3, PT, R14, c[0x0][0x17c], PT ;  /* 0x00005f000e007a0c */ /* 0x000fe40003f66270 */
[----:B0-----:R-:W-:Y:S01]  /*3b670*/  IMAD.WIDE R4, R10, 0x2, R2 ;  /* 0x000000020a047825 */ /* 0x001fe200078e0202 */
[----:B----4-:R-:W-:Y:S04]  /*3b680*/  @P4 STG.E.U16 [R8.64], R19 ;  /* 0x0000001308004986 */ /* 0x010fe8000c101506 */
[----:B--2---:R0:W-:Y:S01]  /*3b690*/  @P6 STG.E.U16 [R4.64], R29 ;  /* 0x0000001d04006986 */ /* 0x0041e2000c101506 */
[----:B------:R-:W-:-:S03]  /*3b6a0*/  PRMT R14, R29, 0x7632, R14 ;  /* 0x000076321d0e7816 */ /* 0x000fc6000000000e */
[----:B0-----:R-:W2:Y:S01]  /*3b6b0*/  LDL.LU R29, [R1+0x27c] ;  /* 0x00027c00011d7983 */ /* 0x001ea20000300800 */
[----:B------:R-:W-:-:S04]  /*3b6c0*/  IADD3 R15, R28, 0xb3, RZ ;  /* 0x000000b31c0f7810 */ /* 0x000fc80007ffe0ff */
[----:B------:R-:W-:Y:S02]  /*3b6d0*/  ISETP.GE.AND P1, PT, R15, c[0x0][0x17c], PT ;  /* 0x00005f000f007a0c */ /* 0x000fe40003f26270 */
[----:B------:R-:W-:Y:S02]  /*3b6e0*/  IADD3 R15, R28, 0xb4, RZ ;  /* 0x000000b41c0f7810 */ /* 0x000fe40007ffe0ff */
[----:B------:R-:W-:Y:S02]  /*3b6f0*/  ISETP.LT.AND P4, PT, R26, c[0x0][0x178], !P1 ;  /* 0x00005e001a007a0c */ /* 0x000fe40004f81270 */
[----:B------:R-:W-:Y:S02]  /*3b700*/  ISETP.GE.AND P0, PT, R15, c[0x0][0x17c], PT ;  /* 0x00005f000f007a0c */ /* 0x000fe40003f06270 */
[----:B------:R-:W-:Y:S02]  /*3b710*/  ISETP.LT.AND P1, PT, R24, c[0x0][0x178], !P1 ;  /* 0x00005e0018007a0c */ /* 0x000fe40004f21270 */
[----:B------:R-:W-:-:S02]  /*3b720*/  IADD3 R8, R10, c[0x0][0x198], RZ ;  /* 0x000066000a087a10 */ /* 0x000fc40007ffe0ff */
[----:B------:R-:W-:Y:S02]  /*3b730*/  ISETP.LT.AND P6, PT, R26, c[0x0][0x178], !P0 ;  /* 0x00005e001a007a0c */ /* 0x000fe400047c1270 */
[----:B------:R-:W-:Y:S02]  /*3b740*/  IADD3 R12, R28, 0xb7, RZ ;  /* 0x000000b71c0c7810 */ /* 0x000fe40007ffe0ff */
[C---:B------:R-:W-:Y:S01]  /*3b750*/  IADD3 R10, R8.reuse, c[0x0][0x198], RZ ;  /* 0x00006600080a7a10 */ /* 0x040fe20007ffe0ff */
[----:B------:R-:W-:Y:S01]  /*3b760*/  IMAD.WIDE R4, R8, 0x2, R16 ;  /* 0x0000000208047825 */ /* 0x000fe200078e0210 */
[----:B------:R-:W-:Y:S02]  /*3b770*/  PRMT R6, R19, 0x7632, R6 ;  /* 0x0000763213067816 */ /* 0x000fe40000000006 */
[----:B------:R-:W-:Y:S01]  /*3b780*/  IADD3 R18, R28, 0xb5, RZ ;  /* 0x000000b51c127810 */ /* 0x000fe20007ffe0ff */
[----:B------:R-:W-:Y:S01]  /*3b790*/  IMAD.WIDE R8, R8, 0x2, R2 ;  /* 0x0000000208087825 */ /* 0x000fe200078e0202 */
[----:B------:R-:W-:Y:S01]  /*3b7a0*/  ISETP.GE.AND P5, PT, R12, c[0x0][0x17c], PT ;  /* 0x00005f000c007a0c */ /* 0x000fe20003fa6270 */
[----:B------:R-:W4:Y:S01]  /*3b7b0*/  LDL.LU R19, [R1+0x2bc] ;  /* 0x0002bc0001137983 */ /* 0x000f220000300800 */
[----:B------:R-:W-:Y:S01]  /*3b7c0*/  ISETP.LT.AND P0, PT, R24, c[0x0][0x178], !P0 ;  /* 0x00005e0018007a0c */ /* 0x000fe20004701270 */
[----:B------:R-:W-:Y:S01]  /*3b7d0*/  IMAD.WIDE R12, R10, 0x2, R16 ;  /* 0x000000020a0c7825 */ /* 0x000fe200078e0210 */
[----:B------:R-:W-:Y:S01]  /*3b7e0*/  ISETP.GE.AND P2, PT, R18, c[0x0][0x17c], PT ;  /* 0x00005f0012007a0c */ /* 0x000fe20003f46270 */
[----:B------:R0:W-:Y:S04]  /*3b7f0*/  @P4 STG.E.U16 [R4.64], R6 ;  /* 0x0000000604004986 */ /* 0x0001e8000c101506 */
[----:B------:R-:W-:Y:S04]  /*3b800*/  @P1 STG.E.U16 [R8.64], R14 ;  /* 0x0000000e08001986 */ /* 0x000fe8000c101506 */
[----:B------:R1:W-:Y:S01]  /*3b810*/  @P6 STG.E.U16 [R12.64], R25 ;  /* 0x000000190c006986 */ /* 0x0003e2000c101506 */
[----:B------:R-:W-:Y:S01]  /*3b820*/  ISETP.LT.AND P6, PT, R26, c[0x0][0x178], !P2 ;  /* 0x00005e001a007a0c */ /* 0x000fe200057c1270 */
[----:B0-----:R-:W-:Y:S01]  /*3b830*/  IMAD.WIDE R4, R10, 0x2, R2 ;  /* 0x000000020a047825 */ /* 0x001fe200078e0202 */
[----:B------:R-:W-:-:S02]  /*3b840*/  ISETP.LT.AND P2, PT, R24, c[0x0][0x178], !P2 ;  /* 0x00005e0018007a0c */ /* 0x000fc40005741270 */
[----:B-1----:R-:W-:Y:S02]  /*3b850*/  PRMT R12, R25, 0x7632, R12 ;  /* 0x00007632190c7816 */ /* 0x002fe4000000000c */
[----:B------:R-:W4:Y:S01]  /*3b860*/  LDL.LU R25, [R1+0x1bc] ;  /* 0x0001bc0001197983 */ /* 0x000f220000300800 */
[----:B------:R-:W-:-:S03]  /*3b870*/  IADD3 R13, R10, c[0x0][0x198], RZ ;  /* 0x000066000a0d7a10 */ /* 0x000fc60007ffe0ff */
[----:B---3--:R0:W-:Y:S01]  /*3b880*/  @P0 STG.E.U16 [R4.64], R27 ;  /* 0x0000001b04000986 */ /* 0x0081e2000c101506 */
[----:B------:R-:W-:Y:S01]  /*3b890*/  ISETP.LT.AND P0, PT, R26, c[0x0][0x178], !P3 ;  /* 0x00005e001a007a0c */ /* 0x000fe20005f01270 */
[C---:B------:R-:W-:Y:S01]  /*3b8a0*/  IMAD.WIDE R8, R13.reuse, 0x2, R16 ;  /* 0x000000020d087825 */ /* 0x040fe200078e0210 */
[----:B------:R-:W-:Y:S02]  /*3b8b0*/  IADD3 R10, R13, c[0x0][0x198], RZ ;  /* 0x000066000d0a7a10 */ /* 0x000fe40007ffe0ff */
[----:B------:R-:W-:Y:S02]  /*3b8c0*/  PRMT R6, R27, 0x7632, R6 ;  /* 0x000076321b067816 */ /* 0x000fe40000000006 */
[----:B------:R1:W-:Y:S01]  /*3b8d0*/  @P6 STG.E.U16 [R8.64], R12 ;  /* 0x0000000c08006986 */ /* 0x0003e2000c101506 */
[----:B0-----:R-:W-:-:S03]  /*3b8e0*/  IMAD.WIDE R4, R13, 0x2, R2 ;  /* 0x000000020d047825 */ /* 0x001fc600078e0202 */
[----:B------:R-:W3:Y:S01]  /*3b8f0*/  LDL.LU R27, [R1+0x2ac] ;  /* 0x0002ac00011b7983 */ /* 0x000ee20000300800 */
[----:B-1----:R-:W-:-:S03]  /*3b900*/  IMAD.WIDE R8, R10, 0x2, R16 ;  /* 0x000000020a087825 */ /* 0x002fc600078e0210 */
[----:B------:R2:W-:Y:S02]  /*3b910*/  @P2 STG.E.U16 [R4.64], R6 ;  /* 0x0000000604002986 */ /* 0x0005e4000c101506 */
[----:B--2---:R-:W-:Y:S02]  /*3b920*/  PRMT R6, R29, 0x7632, R6 ;  /* 0x000076321d067816 */ /* 0x004fe40000000006 */
[----:B------:R0:W-:Y:S04]  /*3b930*/  @P0 STG.E.U16 [R8.64], R29 ;  /* 0x0000001d08000986 */ /* 0x0001e8000c101506 */
[----:B0-----:R-:W2:Y:S01]  /*3b940*/  LDL.LU R29, [R1+0x15c] ;  /* 0x00015c00011d7983 */ /* 0x001ea20000300800 */
[----:B------:R-:W-:Y:S02]  /*3b950*/  ISETP.LT.AND P3, PT, R24, c[0x0][0x178], !P3 ;  /* 0x00005e0018007a0c */ /* 0x000fe40005f61270 */
[----:B------:R-:W-:Y:S01]  /*3b960*/  IADD3 R15, R28, 0xb8, RZ ;  /* 0x000000b81c0f7810 */ /* 0x000fe20007ffe0ff */
[----:B------:R-:W-:Y:S01]  /*3b970*/  IMAD.WIDE R4, R10, 0x2, R2 ;  /* 0x000000020a047825 */ /* 0x000fe200078e0202 */
[----:B------:R-:W-:-:S02]  /*3b980*/  ISETP.LT.AND P0, PT, R26, c[0x0][0x178], !P5 ;  /* 0x00005e001a007a0c */ /* 0x000fc40006f01270 */
[----:B------:R-:W-:Y:S02]  /*3b990*/  ISETP.GE.AND P4, PT, R15, c[0x0][0x17c], PT ;  /* 0x00005f000f007a0c */ /* 0x000fe40003f86270 */
[----:B------:R-:W-:Y:S02]  /*3b9a0*/  IADD3 R12, R28, 0xbb, RZ ;  /* 0x000000bb1c0c7810 */ /* 0x000fe40007ffe0ff */
[----:B------:R-:W-:Y:S02]  /*3b9b0*/  IADD3 R8, R10, c[0x0][0x198], RZ ;  /* 0x000066000a087a10 */ /* 0x000fe40007ffe0ff */
[----:B------:R-:W-:Y:S01]  /*3b9c0*/  ISETP.LT.AND P5, PT, R24, c[0x0][0x178], !P5 ;  /* 0x00005e0018007a0c */ /* 0x000fe20006fa1270 */
[----:B------:R0:W-:Y:S01]  /*3b9d0*/  @P3 STG.E.U16 [R4.64], R11 ;  /* 0x0000000b04003986 */ /* 0x0001e2000c101506 */
[----:B------:R-:W-:Y:S02]  /*3b9e0*/  ISETP.LT.AND P3, PT, R26, c[0x0][0x178], !P4 ;  /* 0x00005e001a007a0c */ /* 0x000fe40006761270 */
[----:B------:R-:W-:-:S02]  /*3b9f0*/  ISETP.LT.AND P4, PT, R24, c[0x0][0x178], !P4 ;  /* 0x00005e0018007a0c */ /* 0x000fc40006781270 */
[----:B------:R-:W-:Y:S02]  /*3ba00*/  ISETP.GE.AND P2, PT, R12, c[0x0][0x17c], PT ;  /* 0x00005f000c007a0c */ /* 0x000fe40003f46270 */
[----:B------:R-:W-:Y:S02]  /*3ba10*/  IADD3 R12, R8, c[0x0][0x198], RZ ;  /* 0x00006600080c7a10 */ /* 0x000fe40007ffe0ff */
[----:B------:R-:W-:Y:S01]  /*3ba20*/  IADD3 R18, R28, 0xb9, RZ ;  /* 0x000000b91c127810 */ /* 0x000fe20007ffe0ff */
[----:B0-----:R-:W-:Y:S01]  /*3ba30*/  IMAD.WIDE R4, R8, 0x2, R16 ;  /* 0x0000000208047825 */ /* 0x001fe200078e0210 */
[----:B------:R-:W-:-:S03]  /*3ba40*/  PRMT R13, R11, 0x7632, R13 ;  /* 0x000076320b0d7816 */ /* 0x000fc6000000000d */
[----:B------:R-:W-:Y:S01]  /*3ba50*/  IMAD.WIDE R8, R8, 0x2, R2 ;  /* 0x0000000208087825 */ /* 0x000fe200078e0202 */
[----:B------:R0:W-:Y:S01]  /*3ba60*/  @P0 STG.E.U16 [R4.64], R6 ;  /* 0x0000000604000986 */ /* 0x0001e2000c101506 */
[----:B------:R-:W-:Y:S02]  /*3ba70*/  ISETP.GE.AND P1, PT, R18, c[0x0][0x17c], PT ;  /* 0x00005f0012007a0c */ /* 0x000fe40003f26270 */
[----:B------:R-:W-:Y:S01]  /*3ba80*/  IMAD.WIDE R10, R12, 0x2, R16 ;  /* 0x000000020c0a7825 */ /* 0x000fe200078e0210 */
[----:B------:R-:W-:Y:S01]  /*3ba90*/  IADD3 R14, R28, 0xba, RZ ;  /* 0x000000ba1c0e7810 */ /* 0x000fe20007ffe0ff */
[----:B------:R-:W-:Y:S02]  /*3baa0*/  @P5 STG.E.U16 [R8.64], R13 ;  /* 0x0000000d08005986 */ /* 0x000fe4000c101506 */
[----:B0-----:R-:W-:Y:S02]  /*3bab0*/  IMAD.WIDE R4, R12, 0x2, R2 ;  /* 0x000000020c047825 */ /* 0x001fe400078e0202 */
[----:B----4-:R-:W-:Y:S01]  /*3bac0*/  @P3 STG.E.U16 [R10.64], R19 ;  /* 0x000000130a003986 */ /* 0x010fe2000c101506 */
[----:B------:R-:W-:-:S02]  /*3bad0*/  ISETP.LT.AND P3, PT, R26, c[0x0][0x178], !P1 ;  /* 0x00005e001a007a0c */ /* 0x000fc40004f61270 */
[----:B------:R-:W-:Y:S01]  /*3bae0*/  PRMT R6, R25, 0x7632, R6 ;  /* 0x0000763219067816 */ /* 0x000fe20000000006 */
[----:B------:R0:W-:Y:S01]  /*3baf0*/  @P4 STG.E.U16 [R4.64], R25 ;  /* 0x0000001904004986 */ /* 0x0001e2000c101506 */
[----:B------:R-:W-:Y:S02]  /*3bb00*/  ISETP.LT.AND P1, PT, R24, c[0x0][0x178], !P1 ;  /* 0x00005e0018007a0c */ /* 0x000fe40004f21270 */
[----:B------:R-:W-:Y:S02]  /*3bb10*/  ISETP.GE.AND P6, PT, R14, c[0x0][0x17c], PT ;  /* 0x00005f000e007a0c */ /* 0x000fe40003fc6270 */
[----:B------:R-:W-:Y:S02]  /*3bb20*/  IADD3 R12, R12, c[0x0][0x198], RZ ;  /* 0x000066000c0c7a10 */ /* 0x000fe40007ffe0ff */
[----:B------:R-:W-:Y:S01]  /*3bb30*/  ISETP.LT.AND P4, PT, R26, c[0x0][0x178], !P6 ;  /* 0x00005e001a007a0c */ /* 0x000fe20007781270 */
[----:B0-----:R-:W4:Y:S01]  /*3bb40*/  LDL.LU R25, [R1+0x29c] ;  /* 0x00029c0001197983 */ /* 0x001f220000300800 */
[----:B------:R-:W-:Y:S01]  /*3bb50*/  ISETP.LT.AND P6, PT, R24, c[0x0][0x178], !P6 ;  /* 0x00005e0018007a0c */ /* 0x000fe200077c1270 */
[----:B------:R-:W-:Y:S01]  /*3bb60*/  IMAD.WIDE R8, R12, 0x2, R16 ;  /* 0x000000020c087825 */ /* 0x000fe200078e0210 */
[----:B------:R-:W-:-:S02]  /*3bb70*/  PRMT R11, R19, 0x7632, R11 ;  /* 0x00007632130b7816 */ /* 0x000fc4000000000b */
[C---:B------:R-:W-:Y:S01]  /*3bb80*/  IADD3 R10, R12.reuse, c[0x0][0x198], RZ ;  /* 0x000066000c0a7a10 */ /* 0x040fe20007ffe0ff */
[----:B------:R-:W-:Y:S02]  /*3bb90*/  IMAD.WIDE R4, R12, 0x2, R2 ;  /* 0x000000020c047825 */ /* 0x000fe400078e0202 */
[----:B------:R0:W-:Y:S01]  /*3bba0*/  @P3 STG.E.U16 [R8.64], R11 ;  /* 0x0000000b08003986 */ /* 0x0001e2000c101506 */
[----:B------:R-:W-:-:S03]  /*3bbb0*/  IADD3 R13, R28, 0xbe, RZ ;  /* 0x000000be1c0d7810 */ /* 0x000fc60007ffe0ff */
[----:B------:R1:W-:Y:S01]  /*3bbc0*/  @P1 STG.E.U16 [R4.64], R6 ;  /* 0x0000000604001986 */ /* 0x0003e2000c101506 */
[----:B------:R-:W-:Y:S01]  /*3bbd0*/  ISETP.GE.AND P3, PT, R13, c[0x0][0x17c], PT ;  /* 0x00005f000d007a0c */ /* 0x000fe20003f66270 */
[----:B0-----:R-:W-:-:S04]  /*3bbe0*/  IMAD.WIDE R8, R10, 0x2, R16 ;  /* 0x000000020a087825 */ /* 0x001fc800078e0210 */
[----:B-1----:R-:W-:Y:S01]  /*3bbf0*/  IMAD.WIDE R4, R10, 0x2, R2 ;  /* 0x000000020a047825 */ /* 0x002fe200078e0202 */
[----:B---3--:R-:W-:Y:S01]  /*3bc00*/  @P4 STG.E.U16 [R8.64], R27 ;  /* 0x0000001b08004986 */ /* 0x008fe2000c101506 */
[----:B------:R-:W-:-:S03]  /*3bc10*/  PRMT R6, R27, 0x7632, R6 ;  /* 0x000076321b067816 */ /* 0x000fc60000000006 */
[----:B--2---:R0:W-:Y:S01]  /*3bc20*/  @P6 STG.E.U16 [R4.64], R29 ;  /* 0x0000001d04006986 */ /* 0x0041e2000c101506 */
[----:B------:R-:W-:-:S03]  /*3bc30*/  PRMT R13, R29, 0x7632, R13 ;  /* 0x000076321d0d7816 */ /* 0x000fc6000000000d */
[----:B0-----:R-:W2:Y:S04]  /*3bc40*/  LDL.LU R29, [R1+0x2cc] ;  /* 0x0002cc00011d7983 */ /* 0x001ea80000300800 */
[----:B------:R-:W3:Y:S01]  /*3bc50*/  LDL.LU R27, [R1+0x24c] ;  /* 0x00024c00011b7983 */ /* 0x000ee20000300800 */
[----:B------:R-:W-:Y:S02]  /*3bc60*/  IADD3 R14, R28, 0xbc, RZ ;  /* 0x000000bc1c0e7810 */ /* 0x000fe40007ffe0ff */
[----:B------:R-:W-:Y:S02]  /*3bc70*/  ISETP.LT.AND P4, PT, R26, c[0x0][0x178], !P2 ;  /* 0x00005e001a007a0c */ /* 0x000fe40005781270 */
[----:B------:R-:W-:Y:S02]  /*3bc80*/  ISETP.GE.AND P0, PT, R14, c[0x0][0x17c], PT ;  /* 0x00005f000e007a0c */ /* 0x000fe40003f06270 */
[----:B------:R-:W-:-:S02]  /*3bc90*/  ISETP.LT.AND P2, PT, R24, c[0x0][0x178], !P2 ;  /* 0x00005e0018007a0c */ /* 0x000fc40005741270 */
[----:B------:R-:W-:Y:S02]  /*3bca0*/  IADD3 R8, R10, c[0x0][0x198], RZ ;  /* 0x000066000a087a10 */ /* 0x000fe40007ffe0ff */
[----:B------:R-:W-:Y:S02]  /*3bcb0*/  ISETP.LT.AND P6, PT, R26, c[0x0][0x178], !P0 ;  /* 0x00005e001a007a0c */ /* 0x000fe400047c1270 */
[----:B------:R-:W-:Y:S02]  /*3bcc0*/  IADD3 R11, R28, 0xbf, RZ ;  /* 0x000000bf1c0b7810 */ /* 0x000fe40007ffe0ff */
[C---:B------:R-:W-:Y:S01]  /*3bcd0*/  IADD3 R12, R8.reuse, c[0x0][0x198], RZ ;  /* 0x00006600080c7a10 */ /* 0x040fe20007ffe0ff */
[----:B------:R-:W-:Y:S01]  /*3bce0*/  IMAD.WIDE R4, R8, 0x2, R16 ;  /* 0x0000000208047825 */ /* 0x000fe200078e0210 */
[----:B------:R-:W-:Y:S02]  /*3bcf0*/  IADD3 R15, R28, 0xbd, RZ ;  /* 0x000000bd1c0f7810 */ /* 0x000fe40007ffe0ff */
[----:B------:R-:W-:Y:S01]  /*3bd00*/  ISETP.LT.AND P0, PT, R24, c[0x0][0x178], !P0 ;  /* 0x00005e0018007a0c */ /* 0x000fe20004701270 */
[----:B------:R-:W-:Y:S01]  /*3bd10*/  IMAD.WIDE R8, R8, 0x2, R2 ;  /* 0x0000000208087825 */ /* 0x000fe200078e0202 */
[----:B------:R-:W-:-:S03]  /*3bd20*/  ISETP.GE.AND P1, PT, R11, c[0x0][0x17c], PT ;  /* 0x00005f000b007a0c */ /* 0x000fc60003f26270 */
[C---:B------:R-:W-:Y:S01]  /*3bd30*/  IMAD.WIDE R10, R12.reuse, 0x2, R16 ;  /* 0x000000020c0a7825 */ /* 0x040fe200078e0210 */
[----:B------:R-:W-:Y:S01]  /*3bd40*/  ISETP.GE.AND P5, PT, R15, c[0x0][0x17c], PT ;  /* 0x00005f000f007a0c */ /* 0x000fe20003fa6270 */
[----:B------:R0:W-:Y:S04]  /*3bd50*/  @P4 STG.E.U16 [R4.64], R6 ;  /* 0x0000000604004986 */ /* 0x0001e8000c101506 */
[----:B------:R1:W-:Y:S01]  /*3bd60*/  @P2 STG.E.U16 [R8.64], R13 ;  /* 0x0000000d08002986 */ /* 0x0003e2000c101506 */
[C---:B0-----:R-:W-:Y:S01]  /*3bd70*/  IMAD.WIDE R4, R12.reuse, 0x2, R2 ;  /* 0x000000020c047825 */ /* 0x041fe200078e0202 */
[----:B------:R-:W-:Y:S02]  /*3bd80*/  IADD3 R6, R12, c[0x0][0x198], RZ ;  /* 0x000066000c067a10 */ /* 0x000fe40007ffe0ff */
[----:B----4-:R0:W-:Y:S01]  /*3bd90*/  @P6 STG.E.U16 [R10.64], R25 ;  /* 0x000000190a006986 */ /* 0x0101e2000c101506 */
[----:B------:R-:W-:-:S02]  /*3bda0*/  ISETP.LT.AND P6, PT, R26, c[0x0][0x178], !P5 ;  /* 0x00005e001a007a0c */ /* 0x000fc40006fc1270 */
[----:B------:R-:W-:Y:S01]  /*3bdb0*/  ISETP.LT.AND P5, PT, R24, c[0x0][0x178], !P5 ;  /* 0x00005e0018007a0c */ /* 0x000fe20006fa1270 */
[----:B------:R4:W-:Y:S01]  /*3bdc0*/  @P0 STG.E.U16 [R4.64], R7 ;  /* 0x0000000704000986 */ /* 0x0009e2000c101506 */
[----:B------:R-:W-:Y:S02]  /*3bdd0*/  ISETP.LT.AND P0, PT, R26, c[0x0][0x178], !P3 ;  /* 0x00005e001a007a0c */ /* 0x000fe40005f01270 */
[----:B-1----:R-:W-:Y:S02]  /*3bde0*/  PRMT R9, R25, 0x7632, R9 ;  /* 0x0000763219097816 */ /* 0x002fe40000000009 */
[----:B------:R-:W-:Y:S02]  /*3bdf0*/  PRMT R8, R7, 0x7632, R8 ;  /* 0x0000763207087816 */ /* 0x000fe40000000008 */
[C---:B0-----:R-:W-:Y:S01]  /*3be00*/  IADD3 R10, R6.reuse, c[0x0][0x198], RZ ;  /* 0x00006600060a7a10 */ /* 0x041fe20007ffe0ff */
[----:B----4-:R-:W-:-:S04]  /*3be10*/  IMAD.WIDE R4, R6, 0x2, R16 ;  /* 0x0000000206047825 */ /* 0x010fc800078e0210 */
[----:B------:R-:W-:Y:S01]  /*3be20*/  IMAD.WIDE R6, R6, 0x2, R2 ;  /* 0x0000000206067825 */ /* 0x000fe200078e0202 */
[----:B------:R0:W-:Y:S04]  /*3be30*/  @P6 STG.E.U16 [R4.64], R9 ;  /* 0x0000000904006986 */ /* 0x0001e8000c101506 */
[----:B------:R1:W-:Y:S01]  /*3be40*/  @P5 STG.E.U16 [R6.64], R8 ;  /* 0x0000000806005986 */ /* 0x0003e2000c101506 */
[----:B0-----:R-:W-:-:S03]  /*3be50*/  IMAD.WIDE R4, R10, 0x2, R16 ;  /* 0x000000020a047825 */ /* 0x001fc600078e0210 */
[----:B------:R-:W-:Y:S04]  /*3be60*/  STL [R1+0x34], R21 ;  /* 0x0000341501007387 */ /* 0x000fe80000100800 */
[----:B------:R-:W-:Y:S04]  /*3be70*/  STL.64 [R1+0x38], R22 ;  /* 0x0000381601007387 */ /* 0x000fe80000100a00 */
[----:B------:R-:W-:Y:S01]  /*3be80*/  STL [R1+0x12f0], R20 ;  /* 0x0012f01401007387 */ /* 0x000fe20000100800 */
[----:B------:R-:W-:Y:S01]  /*3be90*/  ISETP.LT.AND P3, PT, R24, c[0x0][0x178], !P3 ;  /* 0x00005e0018007a0c */ /* 0x000fe20005f61270 */
[----:B-1----:R-:W-:Y:S01]  /*3bea0*/  IMAD.WIDE R8, R10, 0x2, R2 ;  /* 0x000000020a087825 */ /* 0x002fe200078e0202 */
[----:B------:R-:W-:Y:S01]  /*3beb0*/  IADD3 R15, R28, 0xc1, RZ ;  /* 0x000000c11c0f7810 */ /* 0x000fe20007ffe0ff */
[----:B------:R-:W4:Y:S03]  /*3bec0*/  LDL.LU R25, [R1+0x2d0] ;  /* 0x0002d00001197983 */ /* 0x000f260000300800 */
[----:B------:R-:W-:-:S02]  /*3bed0*/  ISETP.GE.AND P2, PT, R15, c[0x0][0x17c], PT ;  /* 0x00005f000f007a0c */ /* 0x000fc40003f46270 */
[----:B------:R-:W-:-:S04]  /*3bee0*/  IADD3 R14, R28, 0xc0, RZ ;  /* 0x000000c01c0e7810 */ /* 0x000fc80007ffe0ff */
[----:B------:R-:W-:Y:S02]  /*3bef0*/  ISETP.GE.AND P4, PT, R14, c[0x0][0x17c], PT ;  /* 0x00005f000e007a0c */ /* 0x000fe40003f86270 */
[----:B--2---:R-:W-:Y:S01]  /*3bf00*/  PRMT R7, R29, 0x7632, R7 ;  /* 0x000076321d077816 */ /* 0x004fe20000000007 */
[----:B------:R0:W-:Y:S02]  /*3bf10*/  @P0 STG.E.U16 [R4.64], R29 ;  /* 0x0000001d04000986 */ /* 0x0001e4000c101506 */
[----:B0-----:R-:W-:-:S05]  /*3bf20*/  LOP3.LUT R29, R0, 0x20, RZ, 0x3c, !PT ;  /* 0x00000020001d7812 */ /* 0x001fca00078e3cff */
[----:B------:R-:W0:Y:S01]  /*3bf30*/  LDS.128 R20, [R29] ;  /* 0x000000001d147984 */ /* 0x000e220000000c00 */
[----:B---3--:R-:W-:-:S03]  /*3bf40*/  PRMT R12, R27, 0x7632, R12 ;  /* 0x000076321b0c7816 */ /* 0x008fc6000000000c */
[----:B------:R1:W-:Y:S02]  /*3bf50*/  @P3 STG.E.U16 [R8.64], R27 ;  /* 0x0000001b08003986 */ /* 0x0003e4000c101506 */
[----:B-1----:R-:W-:Y:S02]  /*3bf60*/  LOP3.LUT R27, R0, 0x40, RZ, 0x3c, !PT ;  /* 0x00000040001b7812 */ /* 0x002fe400078e3cff */
[----:B0-----:R-:W-:Y:S01]  /*3bf70*/  STL [R1+0x44], R21 ;  /* 0x0000441501007387 */ /* 0x001fe20000100800 */
[----:B------:R-:W-:Y:S02]  /*3bf80*/  IMAD.MOV.U32 R15, RZ, RZ, R20 ;  /* 0x000000ffff0f7224 */ /* 0x000fe400078e0014 */
[----:B------:R-:W-:Y:S01]  /*3bf90*/  IMAD.MOV.U32 R29, RZ, RZ, R23 ;  /* 0x000000ffff1d7224 */ /* 0x000fe200078e0017 */
[----:B------:R-:W-:Y:S04]  /*3bfa0*/  STL [R1+0x48], R22 ;  /* 0x0000481601007387 */ /* 0x000fe80000100800 */
[----:B------:R-:W0:Y:S04]  /*3bfb0*/  LDS.128 R20, [R27] ;  /* 0x000000001b147984 */ /* 0x000e280000000c00 */
[----:B------:R-:W2:Y:S04]  /*3bfc0*/  LDL.LU R19, [R1+0x2f0] ;  /* 0x0002f00001137983 */ /* 0x000ea80000300800 */
[----:B------:R-:W-:Y:S04]  /*3bfd0*/  STL [R1+0x12c4], R29 ;  /* 0x0012c41d01007387 */ /* 0x000fe80000100800 */
[----:B0-----:R-:W-:Y:S01]  /*3bfe0*/  STL [R1+0x24], R21 ;  /* 0x0000241501007387 */ /* 0x001fe20000100800 */
[----:B------:R-:W-:-:S03]  /*3bff0*/  IMAD.MOV.U32 R14, RZ, RZ, R20 ;  /* 0x000000ffff0e7224 */ /* 0x000fc600078e0014 */
[----:B------:R-:W-:Y:S04]  /*3c000*/  STL.64 [R1+0x28], R22 ;  /* 0x0000281601007387 */ /* 0x000fe80000100a00 */
[----:B------:R-:W3:Y:S01]  /*3c010*/  LDL.LU R20, [R1+0x12f0] ;  /* 0x0012f00001147983 */ /* 0x000ee20000300800 */
[----:B------:R-:W-:Y:S02]  /*3c020*/  IADD3 R11, R28, 0xc2, RZ ;  /* 0x000000c21c0b7810 */ /* 0x000fe40007ffe0ff */
[----:B------:R-:W-:Y:S02]  /*3c030*/  ISETP.LT.AND P0, PT, R26, c[0x0][0x178], !P1 ;  /* 0x00005e001a007a0c */ /* 0x000fe40004f01270 */
[----:B------:R-:W-:Y:S02]  /*3c040*/  ISETP.LT.AND P1, PT, R24, c[0x0][0x178], !P1 ;  /* 0x00005e0018007a0c */ /* 0x000fe40004f21270 */
[----:B------:R-:W-:-:S02]  /*3c050*/  IADD3 R8, R10, c[0x0][0x198], RZ ;  /* 0x000066000a087a10 */ /* 0x000fc40007ffe0ff */
[----:B------:R-:W-:Y:S02]  /*3c060*/  ISETP.LT.AND P3, PT, R26, c[0x0][0x178], !P4 ;  /* 0x00005e001a007a0c */ /* 0x000fe40006761270 */
[----:B------:R-:W-:Y:S02]  /*3c070*/  ISETP.GE.AND P6, PT, R11, c[0x0][0x17c], PT ;  /* 0x00005f000b007a0c */ /* 0x000fe40003fc6270 */
[----:B------:R-:W-:Y:S02]  /*3c080*/  IADD3 R11, R28, 0xc3, RZ ;  /* 0x000000c31c0b7810 */ /* 0x000fe40007ffe0ff */
[C---:B------:R-:W-:Y:S01]  /*3c090*/  IADD3 R6, R8.reuse, c[0x0][0x198], RZ ;  /* 0x0000660008067a10 */ /* 0x040fe20007ffe0ff */
[----:B------:R-:W-:Y:S01]  /*3c0a0*/  IMAD.WIDE R4, R8, 0x2, R16 ;  /* 0x0000000208047825 */ /* 0x000fe200078e0210 */
[----:B------:R-:W-:Y:S02]  /*3c0b0*/  ISETP.GE.AND P5, PT, R11, c[0x0][0x17c], PT ;  /* 0x00005f000b007a0c */ /* 0x000fe40003fa6270 */
[----:B------:R-:W-:Y:S01]  /*3c0c0*/  ISETP.LT.AND P4, PT, R24, c[0x0][0x178], !P4 ;  /* 0x00005e0018007a0c */ /* 0x000fe20006781270 */
[----:B------:R-:W-:Y:S01]  /*3c0d0*/  IMAD.WIDE R8, R8, 0x2, R2 ;  /* 0x0000000208087825 */ /* 0x000fe200078e0202 */
[----:B------:R0:W-:Y:S03]  /*3c0e0*/  @P0 STG.E.U16 [R4.64], R7 ;  /* 0x0000000704000986 */ /* 0x0001e6000c101506 */
[----:B------:R-:W-:Y:S01]  /*3c0f0*/  IMAD.WIDE R10, R6, 0x2, R16 ;  /* 0x00000002060a7825 */ /* 0x000fe200078e0210 */
[----:B------:R1:W-:Y:S04]  /*3c100*/  @P1 STG.E.U16 [R8.64], R12 ;  /* 0x0000000c08001986 */ /* 0x0003e8000c101506 */
[----:B----4-:R4:W-:Y:S01]  /*3c110*/  @P3 STG.E.U16 [R10.64], R25 ;  /* 0x000000190a003986 */ /* 0x0109e2000c101506 */
[----:B------:R-:W-:-:S02]  /*3c120*/  ISETP.LT.AND P3, PT, R26, c[0x0][0x178], !P2 ;  /* 0x00005e001a007a0c */ /* 0x000fc40005761270 */
[----:B------:R-:W-:Y:S01]  /*3c130*/  ISETP.LT.AND P2, PT, R24, c[0x0][0x178], !P2 ;  /* 0x00005e0018007a0c */ /* 0x000fe20005741270 */
[C---:B0-----:R-:W-:Y:S01]  /*3c140*/  IMAD.WIDE R4, R6.reuse, 0x2, R2 ;  /* 0x0000000206047825 */ /* 0x041fe200078e0202 */
[----:B------:R-:W-:Y:S02]  /*3c150*/  IADD3 R6, R6, c[0x0][0x198], RZ ;  /* 0x0000660006067a10 */ /* 0x000fe40007ffe0ff */
[----:B------:R-:W-:-:S03]  /*3c160*/  IADD3 R7, R28, 0xc5, RZ ;  /* 0x000000c51c077810 */ /* 0x000fc60007ffe0ff */
[----:B-1----:R-:W-:Y:S01]  /*3c170*/  IMAD.WIDE R8, R6, 0x2, R16 ;  /* 0x0000000206087825 */ /* 0x002fe200078e0210 */
[----:B------:R-:W-:Y:S02]  /*3c180*/  ISETP.GE.AND P1, PT, R7, c[0x0][0x17c], PT ;  /* 0x00005f0007007a0c */ /* 0x000fe40003f26270 */
[----:B----4-:R-:W-:Y:S02]  /*3c190*/  PRMT R11, R25, 0x7632, R11 ;  /* 0x00007632190b7816 */ /* 0x010fe4000000000b */
[----:B------:R-:W4:Y:S04]  /*3c1a0*/  LDL.LU R25, [R1+0x300] ;  /* 0x0003000001197983 */ /* 0x000f280000300800 */
[----:B---3--:R0:W-:Y:S01]  /*3c1b0*/  @P4 STG.E.U16 [R4.64], R20 ;  /* 0x0000001404004986 */ /* 0x0081e2000c101506 */
[----:B------:R-:W-:-:S03]  /*3c1c0*/  ISETP.LT.AND P4, PT, R26, c[0x0][0x178], !P6 ;  /* 0x00005e001a007a0c */ /* 0x000fc60007781270 */
[----:B------:R-:W-:Y:S01]  /*3c1d0*/  @P3 STG.E.U16 [R8.64], R11 ;  /* 0x0000000b08003986 */ /* 0x000fe2000c101506 */
[C---:B0-----:R-:W-:Y:S01]  /*3c1e0*/  IADD3 R4, R6.reuse, c[0x0][0x198], RZ ;  /* 0x0000660006047a10 */ /* 0x041fe20007ffe0ff */
[----:B------:R-:W-:Y:S01]  /*3c1f0*/  IMAD.WIDE R6, R6, 0x2, R2 ;  /* 0x0000000206067825 */ /* 0x000fe200078e0202 */
[----:B------:R-:W-:-:S05]  /*3c200*/  PRMT R5, R20, 0x7632, R5 ;  /* 0x0000763214057816 */ /* 0x000fca0000000005 */
[----:B------:R-:W-:Y:S01]  /*3c210*/  @P2 STG.E.U16 [R6.64], R5 ;  /* 0x0000000506002986 */ /* 0x000fe2000c101506 */
[----:B------:R-:W-:Y:S02]  /*3c220*/  ISETP.LT.AND P2, PT, R26, c[0x0][0x178], !P5 ;  /* 0x00005e001a007a0c */ /* 0x000fe40006f41270 */
[----:B------:R-:W-:-:S05]  /*3c230*/  LOP3.LUT R26, R0, 0x60, RZ, 0x3c, !PT ;  /* 0x00000060001a7812 */ /* 0x000fca00078e3cff */
[----:B------:R-:W0:Y:S02]  /*3c240*/  LDS.128 R20, [R26] ;  /* 0x000000001a147984 */ /* 0x000e240000000c00 */
[----:B0-----:R-:W-:Y:S02]  /*3c250*/  IMAD.MOV.U32 R29, RZ, RZ, R22 ;  /* 0x000000ffff1d7224 */ /* 0x001fe400078e0016 */
[----:B------:R-:W-:Y:S01]  /*3c260*/  STL [R1+0x14], R21 ;  /* 0x0000141501007387 */ /* 0x000fe20000100800 */
[----:B------:R-:W-:-:S03]  /*3c270*/  IMAD.MOV.U32 R26, RZ, RZ, R20 ;  /* 0x000000ffff1a7224 */ /* 0x000fc600078e0014 */
[----:B------:R0:W-:Y:S04]  /*3c280*/  STL [R1+0x1c], R23 ;  /* 0x00001c1701007387 */ /* 0x0001e80000100800 */
[----:B0-----:R-:W3:Y:S04]  /*3c290*/  LDL.LU.64 R22, [R1+0x12e8] ;  /* 0x0012e80001167983 */ /* 0x001ee80000300a00 */
[----:B------:R-:W3:Y:S04]  /*3c2a0*/  LDL.LU.64 R20, [R1+0x12e0] ;  /* 0x0012e00001147983 */ /* 0x000ee80000300a00 */
[----:B------:R0:W-:Y:S04]  /*3c2b0*/  STL [R1+0x12c8], R29 ;  /* 0x0012c81d01007387 */ /* 0x0001e80000100800 */
[----:B0-----:R-:W3:Y:S01]  /*3c2c0*/  LDL R29, [R1+0xc80] ;  /* 0x000c8000011d7983 */ /* 0x001ee20000100800 */
[----:B------:R-:W-:Y:S01]  /*3c2d0*/  ISETP.LT.AND P6, PT, R24, c[0x0][0x178], !P6 ;  /* 0x00005e0018007a0c */ /* 0x000fe200077c1270 */
[----:B------:R-:W-:Y:S01]  /*3c2e0*/  IMAD.WIDE R8, R4, 0x2, R16 ;  /* 0x0000000204087825 */ /* 0x000fe200078e0210 */
[----:B------:R-:W-:-:S04]  /*3c2f0*/  IADD3 R13, R28, 0xc4, RZ ;  /* 0x000000c41c0d7810 */ /* 0x000fc80007ffe0ff */
[----:B--2---:R0:W-:Y:S01]  /*3c300*/  @P4 STG.E.U16 [R8.64], R19 ;  /* 0x0000001308004986 */ /* 0x0041e2000c101506 */
[----:B------:R-:W-:Y:S02]  /*3c310*/  ISETP.GE.AND P0, PT, R13, c[0x0][0x17c], PT ;  /* 0x00005f000d007a0c */ /* 0x000fe40003f06270 */
[C---:B------:R-:W-:Y:S02]  /*3c320*/  IADD3 R6, R28.reuse, 0xc7, RZ ;  /* 0x000000c71c067810 */ /* 0x040fe40007ffe0ff */
[----:B------:R-:W-:Y:S02]  /*3c330*/  IADD3 R10, R28, 0xc6, RZ ;  /* 0x000000c61c0a7810 */ /* 0x000fe40007ffe0ff */
[C---:B0-----:R-:W-:Y:S01]  /*3c340*/  IADD3 R8, R4.reuse, c[0x0][0x198], RZ ;  /* 0x0000660004087a10 */ /* 0x041fe20007ffe0ff */
[----:B------:R-:W-:Y:S01]  /*3c350*/  IMAD.WIDE R4, R4, 0x2, R2 ;  /* 0x0000000204047825 */ /* 0x000fe200078e0202 */
[----:B------:R-:W-:Y:S02]  /*3c360*/  ISETP.LT.AND P5, PT, R24, c[0x0][0x178], !P5 ;  /* 0x00005e0018007a0c */ /* 0x000fe40006fa1270 */
[----:B------:R-:W-:-:S02]  /*3c370*/  ISETP.GE.AND P4, PT, R6, c[0x0][0x17c], PT ;  /* 0x00005f0006007a0c */ /* 0x000fc40003f86270 */
[----:B------:R0:W-:Y:S01]  /*3c380*/  @P6 STG.E.U16 [R4.64], R15 ;  /* 0x0000000f04006986 */ /* 0x0001e2000c101506 */
[----:B------:R-:W-:Y:S01]  /*3c390*/  ISETP.GE.AND P3, PT, R10, c[0x0][0x17c], PT ;  /* 0x00005f000a007a0c */ /* 0x000fe20003f66270 */
[C---:B------:R-:W-:Y:S01]  /*3c3a0*/  IMAD.WIDE R6, R8.reuse, 0x2, R16 ;  /* 0x0000000208067825 */ /* 0x040fe200078e0210 */
[----:B------:R-:W-:Y:S02]  /*3c3b0*/  PRMT R9, R19, 0x7632, R9 ;  /* 0x0000763213097816 */ /* 0x000fe40000000009 */
[C---:B------:R-:W-:Y:S02]  /*3c3c0*/  IADD3 R10, R8.reuse, c[0x0][0x198], RZ ;  /* 0x00006600080a7a10 */ /* 0x040fe40007ffe0ff */
[----:B------:R-:W-:Y:S01]  /*3c3d0*/  PRMT R11, R15, 0x7632, R11 ;  /* 0x000076320f0b7816 */ /* 0x000fe2000000000b */
[----:B------:R1:W-:Y:S01]  /*3c3e0*/  @P2 STG.E.U16 [R6.64], R9 ;  /* 0x0000000906002986 */ /* 0x0003e2000c101506 */
[----:B0-----:R-:W-:-:S04]  /*3c3f0*/  IMAD.WIDE R4, R8, 0x2, R2 ;  /* 0x0000000208047825 */ /* 0x001fc800078e0202 */
[C---:B-1----:R-:W-:Y:S01]  /*3c400*/  IMAD.WIDE R6, R10.reuse, 0x2, R16 ;  /* 0x000000020a067825 */ /* 0x042fe200078e0210 */
[----:B------:R-:W-:Y:S03]  /*3c410*/  @P5 STG.E.U16 [R4.64], R11 ;  /* 0x0000000b04005986 */ /* 0x000fe6000c101506 */
[C---:B------:R-:W-:Y:S01]  /*3c420*/  IMAD.WIDE R8, R10.reuse, 0x2, R2 ;  /* 0x000000020a087825 */ /* 0x040fe200078e0202 */
[----:B------:R-:W-:Y:S02]  /*3c430*/  IADD3 R10, R10, c[0x0][0x198], RZ ;  /* 0x000066000a0a7a10 */ /* 0x000fe40007ffe0ff */
[----:B---3--:R-:W-:-:S13]  /*3c440*/  ISETP.LT.AND P6, PT, R29, c[0x0][0x178], !P0 ;  /* 0x00005e001d007a0c */ /* 0x008fda00047c1270 */
[----:B----4-:R-:W-:Y:S04]  /*3c450*/  @P6 STG.E.U16 [R6.64], R25 ;  /* 0x0000001906006986 */ /* 0x010fe8000c101506 */
[----:B------:R-:W0:Y:S01]  /*3c460*/  LDS.128 R4, [R0+0x400] ;  /* 0x0004000000047984 */ /* 0x000e220000000c00 */
[----:B------:R-:W-:Y:S02]  /*3c470*/  ISETP.LT.AND P0, PT, R24, c[0x0][0x178], !P0 ;  /* 0x00005e0018007a0c */ /* 0x000fe40004701270 */
[----:B------:R-:W-:-:S11]  /*3c480*/  PRMT R20, R25, 0x7632, R20 ;  /* 0x0000763219147816 */ /* 0x000fd60000000014 */
[----:B------:R1:W-:Y:S01]  /*3c490*/  @P0 STG.E.U16 [R8.64], R14 ;  /* 0x0000000e08000986 */ /* 0x0003e2000c101506 */
[----:B------:R-:W-:Y:S01]  /*3c4a0*/  ISETP.LT.AND P0, PT, R29, c[0x0][0x178], !P1 ;  /* 0x00005e001d007a0c */ /* 0x000fe20004f01270 */
[----:B-1----:R-:W-:-:S12]  /*3c4b0*/  IMAD.WIDE R8, R10, 0x2, R16 ;  /* 0x000000020a087825 */ /* 0x002fd800078e0210 */
[----:B------:R1:W-:Y:S04]  /*3c4c0*/  @P0 STG.E.U16 [R8.64], R20 ;  /* 0x0000001408000986 */ /* 0x0003e8000c101506 */
[----:B0-----:R0:W-:Y:S04]  /*3c4d0*/  STL [R1+0x12cc], R7 ;  /* 0x0012cc0701007387 */ /* 0x0011e80000100800 */
[----:B------:R-:W2:Y:S04]  /*3c4e0*/  LDL.LU R25, [R1+0x340] ;  /* 0x0003400001197983 */ /* 0x000ea80000300800 */
[----:B-1----:R-:W3:Y:S04]  /*3c4f0*/  LDL.LU R9, [R1+0x310] ;  /* 0x0003100001097983 */ /* 0x002ee80000300800 */
[----:B0-----:R-:W0:Y:S01]  /*3c500*/  S2R R7, SR_TID.X ;  /* 0x0000000000077919 */ /* 0x001e220000002100 */
[----:B------:R-:W-:-:S02]  /*3c510*/  ISETP.LT.AND P1, PT, R24, c[0x0][0x178], !P1 ;  /* 0x00005e0018007a0c */ /* 0x000fc40004f21270 */
[----:B------:R-:W-:Y:S02]  /*3c520*/  ISETP.LT.AND P6, PT, R29, c[0x0][0x178], !P3 ;  /* 0x00005e001d007a0c */ /* 0x000fe40005fc1270 */
[C---:B------:R-:W-:Y:S02]  /*3c530*/  IADD3 R12, R28.reuse, 0xc8, RZ ;  /* 0x000000c81c0c7810 */ /* 0x040fe40007ffe0ff */
[----:B------:R-:W-:Y:S02]  /*3c540*/  IADD3 R13, R28, 0xc9, RZ ;  /* 0x000000c91c0d7810 */ /* 0x000fe40007ffe0ff */
[C---:B------:R-:W-:Y:S01]  /*3c550*/  IADD3 R0, R10.reuse, c[0x0][0x198], RZ ;  /* 0x000066000a007a10 */ /* 0x040fe20007ffe0ff */
[----:B------:R-:W-:Y:S01]  /*3c560*/  IMAD.WIDE R10, R10, 0x2, R2 ;  /* 0x000000020a0a7825 */ /* 0x000fe200078e0202 */
[----:B------:R-:W-:Y:S02]  /*3c570*/  ISETP.GE.AND P2, PT, R12, c[0x0][0x17c], PT ;  /* 0x00005f000c007a0c */ /* 0x000fe40003f46270 */
[----:B------:R-:W-:Y:S01]  /*3c580*/  ISETP.GE.AND P5, PT, R13, c[0x0][0x17c], PT ;  /* 0x00005f000d007a0c */ /* 0x000fe20003fa6270 */
[----:B------:R-:W-:Y:S01]  /*3c590*/  IMAD.WIDE R12, R0, 0x2, R16 ;  /* 0x00000002000c7825 */ /* 0x000fe200078e0210 */
[----:B------:R-:W-:-:S05]  /*3c5a0*/  PRMT R18, R14, 0x7632, R18 ;  /* 0x000076320e127816 */ /* 0x000fca0000000012 */
[----:B------:R1:W-:Y:S01]  /*3c5b0*/  @P1 STG.E.U16 [R10.64], R18 ;  /* 0x000000120a001986 */ /* 0x0003e2000c101506 */
[----:B------:R-:W-:Y:S01]  /*3c5c0*/  ISETP.LT.AND P3, PT, R24, c[0x0][0x178], !P3 ;  /* 0x00005e0018007a0c */ /* 0x000fe20005f61270 */
[----:B------:R-:W-:Y:S01]  /*3c5d0*/  IMAD.WIDE R14, R0, 0x2, R2 ;  /* 0x00000002000e7825 */ /* 0x000fe200078e0202 */
[----:B------:R-:W-:Y:S02]  /*3c5e0*/  ISETP.LT.AND P1, PT, R29, c[0x0][0x178], !P4 ;  /* 0x00005e001d007a0c */ /* 0x000fe40006721270 */
[----:B------:R-:W-:Y:S02]  /*3c5f0*/  ISETP.LT.AND P4, PT, R24, c[0x0][0x178], !P4 ;  /* 0x00005e0018007a0c */ /* 0x000fe40006781270 */
[----:B------:R-:W-:Y:S02]  /*3c600*/  PRMT R21, R26, 0x7632, R21 ;  /* 0x000076321a157816 */ /* 0x000fe40000000015 */
[C---:B------:R-:W-:Y:S02]  /*3c610*/  IADD3 R19, R28.reuse, 0xca, RZ ;  /* 0x000000ca1c137810 */ /* 0x040fe40007ffe0ff */
[----:B------:R-:W-:-:S02]  /*3c620*/  IADD3 R20, R28, 0xcc, RZ ;  /* 0x000000cc1c147810 */ /* 0x000fc40007ffe0ff */
[----:B------:R-:W-:Y:S02]  /*3c630*/  ISETP.GE.AND P0, PT, R19, c[0x0][0x17c], PT ;  /* 0x00005f0013007a0c */ /* 0x000fe40003f06270 */
[----:B------:R-:W-:Y:S02]  /*3c640*/  IADD3 R19, R28, 0xcb, RZ ;  /* 0x000000cb1c137810 */ /* 0x000fe40007ffe0ff */
[----:B------:R-:W-:Y:S01]  /*3c650*/  PRMT R23, R4, 0x7632, R23 ;  /* 0x0000763204177816 */ /* 0x000fe20000000017 */
[----:B---3--:R0:W-:Y:S01]  /*3c660*/  @P6 STG.E.U16 [R12.64], R9 ;  /* 0x000000090c006986 */ /* 0x0081e2000c101506 */
[----:B-1----:R-:W-:Y:S02]  /*3c670*/  PRMT R18, R9, 0x7632, R18 ;  /* 0x0000763209127816 */ /* 0x002fe40000000012 */
[C---:B0-----:R-:W-:Y:S01]  /*3c680*/  LOP3.LUT R9, R7.reuse, 0x3f, RZ, 0xc0, !PT ;  /* 0x0000003f07097812 */ /* 0x041fe200078ec0ff */
[----:B------:R-:W-:-:S05]  /*3c690*/  IMAD.SHL.U32 R7, R7, 0x400, RZ ;  /* 0x0000040007077824 */ /* 0x000fca00078e00ff */
[----:B------:R-:W-:-:S05]  /*3c6a0*/  LOP3.LUT R7, R7, 0x1800, RZ, 0xc0, !PT ;  /* 0x0000180007077812 */ /* 0x000fca00078ec0ff */
[----:B------:R-:W-:-:S05]  /*3c6b0*/  IMAD R7, R9, 0x10, R7 ;  /* 0x0000001009077824 */ /* 0x000fca00078e0207 */
[----:B------:R-:W-:Y:S02]  /*3c6c0*/  LOP3.LUT R7, R7, 0x20, RZ, 0x3c, !PT ;  /* 0x0000002007077812 */ /* 0x000fe400078e3cff */
[----:B------:R-:W-:-:S03]  /*3c6d0*/  IADD3 R12, R0, c[0x0][0x198], RZ ;  /* 0x00006600000c7a10 */ /* 0x000fc60007ffe0ff */
[----:B------:R-:W0:Y:S04]  /*3c6e0*/  LDS.128 R8, [R7+0x400] ;  /* 0x0004000007087984 */ /* 0x000e280000000c00 */
[----:B------:R1:W-:Y:S01]  /*3c6f0*/  @P3 STG.E.U16 [R14.64], R26 ;  /* 0x0000001a0e003986 */ /* 0x0003e2000c101506 */
[----:B------:R-:W-:Y:S02]  /*3c700*/  ISETP.LT.AND P3, PT, R29, c[0x0][0x178], !P2 ;  /* 0x00005e001d007a0c */ /* 0x000fe40005761270 */
[C---:B------:R-:W-:Y:S01]  /*3c710*/  IADD3 R0, R12.reuse, c[0x0][0x198], RZ ;  /* 0x000066000c007a10 */ /* 0x040fe20007ffe0ff */
[C---:B-1----:R-:W-:Y:S01]  /*3c720*/  IMAD.WIDE R14, R12.reuse, 0x2, R16 ;  /* 0x000000020c0e7825 */ /* 0x042fe200078e0210 */
[----:B--2---:R-:W-:Y:S01]  /*3c730*/  PRMT R22, R25, 0x7632, R22 ;  /* 0x0000763219167816 */ /* 0x004fe20000000016 */
[----:B------:R-:W2:Y:S02]  /*3c740*/  LDL.LU R26, [R1+0x12d8] ;  /* 0x0012d800011a7983 */ /* 0x000ea40000300800 */
[----:B------:R-:W-:-:S02]  /*3c750*/  IMAD.WIDE R12, R12, 0x2, R2 ;  /* 0x000000020c0c7825 */ /* 0x000fc400078e0202 */
[----:B------:R1:W-:Y:S04]  /*3c760*/  @P1 STG.E.U16 [R14.64], R18 ;  /* 0x000000120e001986 */ /* 0x0003e8000c101506 */
[----:B------:R-:W-:Y:S04]  /*3c770*/  @P4 STG.E.U16 [R12.64], R21 ;  /* 0x000000150c004986 */ /* 0x000fe8000c101506 */
[----:B------:R-:W3:Y:S01]  /*3c780*/  LDL.LU R7, [R1+0x330] ;  /* 0x0003300001077983 */ /* 0x000ee20000300800 */
[----:B-1----:R-:W-:-:S05]  /*3c790*/  IMAD.WIDE R14, R0, 0x2, R16 ;  /* 0x00000002000e7825 */ /* 0x002fca00078e0210 */
[----:B------:R1:W-:Y:S04]  /*3c7a0*/  @P3 STG.E.U16 [R14.64], R25 ;  /* 0x000000190e003986 */ /* 0x0003e8000c101506 */
[----:B-1----:R-:W1:Y:S04]  /*3c7b0*/  S2R R25, SR_TID.X ;  /* 0x0000000000197919 */ /* 0x002e680000002100 */
[----:B0-----:R0:W-:Y:S01]  /*3c7c0*/  STL.64 [R1+0x12d0], R10 ;  /* 0x0012d00a01007387 */ /* 0x0011e20000100a00 */
[----:B------:R-:W-:Y:S01]  /*3c7d0*/  ISETP.LT.AND P4, PT, R29, c[0x0][0x178], !P5 ;  /* 0x00005e001d007a0c */ /* 0x000fe20006f81270 */
[C---:B------:R-:W-:Y:S01]  /*3c7e0*/  IMAD.WIDE R12, R0.reuse, 0x2, R2 ;  /* 0x00000002000c7825 */ /* 0x040fe200078e0202 */
[----:B------:R-:W-:-:S03]  /*3c7f0*/  IADD3 R0, R0, c[0x0][0x198], RZ ;  /* 0x0000660000007a10 */ /* 0x000fc60007ffe0ff */
[----:B0-----:R-:W-:Y:S02]  /*3c800*/  IMAD.MOV.U32 R10, RZ, RZ, R24 ;  /* 0x000000ffff0a7224 */ /* 0x001fe400078e0018 */
[----:B-1----:R-:W-:-:S03]  /*3c810*/  IMAD.SHL.U32 R11, R25, 0x400, RZ ;  /* 0x00000400190b7824 */ /* 0x002fc600078e00ff */
[C---:B------:R-:W-:Y:S02]  /*3c820*/  ISETP.LT.AND P2, PT, R10.reuse, c[0x0][0x178], !P2 ;  /* 0x00005e000a007a0c */ /* 0x040fe40005741270 */
[----:B------:R-:W-:Y:S02]  /*3c830*/  LOP3.LUT R24, R25, 0x3f, RZ, 0xc0, !PT ;  /* 0x0000003f19187812 */ /* 0x000fe400078ec0ff */
[----:B------:R-:W-:Y:S02]  /*3c840*/  LOP3.LUT R11, R11, 0x1800, RZ, 0xc0, !PT ;  /* 0x000018000b0b7812 */ /* 0x000fe400078ec0ff */
[----:B------:R-:W-:Y:S02]  /*3c850*/  ISETP.LT.AND P5, PT, R10, c[0x0][0x178], !P5 ;  /* 0x00005e000a007a0c */ /* 0x000fe40006fa1270 */
[----:B------:R-:W-:Y:S01]  /*3c860*/  IADD3 R18, R28, 0xcd, RZ ;  /* 0x000000cd1c127810 */ /* 0x000fe20007ffe0ff */
[----:B------:R-:W-:Y:S01]  /*3c870*/  IMAD R11, R24, 0x10, R11 ;  /* 0x00000010180b7824 */ /* 0x000fe200078e020b */
[----:B------:R-:W-:Y:S01]  /*3c880*/  ISETP.GE.AND P1, PT, R20, c[0x0][0x17c], PT ;  /* 0x00005f0014007a0c */ /* 0x000fe20003f26270 */
[----:B------:R-:W-:Y:S01]  /*3c890*/  IMAD.WIDE R20, R0, 0x2, R16 ;  /* 0x0000000200147825 */ /* 0x000fe200078e0210 */
[----:B------:R-:W-:-:S02]  /*3c8a0*/  ISETP.GE.AND P6, PT, R19, c[0x0][0x17c], PT ;  /* 0x00005f0013007a0c */ /* 0x000fc40003fc6270 */
[----:B------:R-:W-:Y:S01]  /*3c8b0*/  ISETP.GE.AND P3, PT, R18, c[0x0][0x17c], PT ;  /* 0x00005f0012007a0c */ /* 0x000fe20003f66270 */
[----:B------:R-:W-:Y:S01]  /*3c8c0*/  IMAD.WIDE R18, R0, 0x2, R2 ;  /* 0x0000000200127825 */ /* 0x000fe200078e0202 */
[----:B------:R-:W-:Y:S01]  /*3c8d0*/  LOP3.LUT R11, R11, 0x60, RZ, 0x3c, !PT ;  /* 0x000000600b0b7812 */ /* 0x000fe200078e3cff */
[----:B------:R-:W-:Y:S04]  /*3c8e0*/  @P2 STG.E.U16 [R12.64], R4 ;  /* 0x000000040c002986 */ /* 0x000fe8000c101506 */
[----:B------:R-:W-:Y:S04]  /*3c8f0*/  @P4 STG.E.U16 [R20.64], R22 ;  /* 0x0000001614004986 */ /* 0x000fe8000c101506 */
[----:B------:R-:W-:Y:S04]  /*3c900*/  @P5 STG.E.U16 [R18.64], R23 ;  /* 0x0000001712005986 */ /* 0x000fe8000c101506 */
[----:B------:R-:W0:Y:S04]  /*3c910*/  LDS.128 R20, [R11+0x400] ;  /* 0x000400000b147984 */ /* 0x000e280000000c00 */
[----:B------:R1:W4:Y:S04]  /*3c920*/  LDS.128 R12, [R27+0x400] ;  /* 0x000400001b0c7984 */ /* 0x0003280000000c00 */
[----:B-1----:R-:W4:Y:S04]  /*3c930*/  LDL.LU R27, [R1+0x320] ;  /* 0x00032000011b7983 */ /* 0x002f280000300800 */
[----:B0-----:R0:W-:Y:S04]  /*3c940*/  STL [R1+0x12c0], R23 ;  /* 0x0012c01701007387 */ /* 0x0011e80000100800 */
[----:B0-----:R-:W4:Y:S04]  /*3c950*/  LDL.LU R23, [R1+0xc84] ;  /* 0x000c840001177983 */ /* 0x001f280000300800 */
[----:B------:R-:W4:Y:S01]  /*3c960*/  LDL.LU R11, [R1+0x2e0] ;  /* 0x0002e000010b7983 */ /* 0x000f220000300800 */
[----:B------:R-:W-:-:S02]  /*3c970*/  ISETP.LT.AND P2, PT, R29, c[0x0][0x178], !P0 ;  /* 0x00005e001d007a0c */ /* 0x000fc40004741270 */
[----:B------:R-:W-:Y:S02]  /*3c980*/  ISETP.LT.AND P4, PT, R10, c[0x0][0x178], !P0 ;  /* 0x00005e000a007a0c */ /* 0x000fe40004781270 */
[----:B------:R-:W-:Y:S02]  /*3c990*/  IADD3 R0, R0, c[0x0][0x198], RZ ;  /* 0x0000660000007a10 */ /* 0x000fe40007ffe0ff */
[----:B------:R-:W-:-:S03]  /*3c9a0*/  ISETP.LT.AND P5, PT, R29, c[0x0][0x178], !P6 ;  /* 0x00005e001d007a0c */ /* 0x000fc600077a1270 */
[----:B------:R-:W-:Y:S01]  /*3c9b0*/  IMAD.WIDE R24, R0, 0x2, R16 ;  /* 0x0000000200187825 */ /* 0x000fe200078e0210 */
[----:B------:R-:W-:-:S03]  /*3c9c0*/  ISETP.LT.AND P6, PT, R10, c[0x0][0x178], !P6 ;  /* 0x00005e000a007a0c */ /* 0x000fc600077c1270 */
[----:B------:R-:W-:Y:S01]  /*3c9d0*/  IMAD.WIDE R18, R0, 0x2, R2 ;  /* 0x0000000200127825 */ /* 0x000fe200078e0202 */
[----:B------:R-:W-:Y:S02]  /*3c9e0*/  IADD3 R4, R28, 0xce, RZ ;  /* 0x000000ce1c047810 */ /* 0x000fe40007ffe0ff */
[----:B------:R-:W-:Y:S02]  /*3c9f0*/  IADD3 R0, R0, c[0x0][0x198], RZ ;  /* 0x0000660000007a10 */ /* 0x000fe40007ffe0ff */
[----:B------:R-:W-:Y:S02]  /*3ca00*/  ISETP.GE.AND P0, PT, R4, c[0x0][0x17c], PT ;  /* 0x00005f0004007a0c */ /* 0x000fe40003f06270 */
[----:B------:R-:W-:Y:S01]  /*3ca10*/  IADD3 R4, R28, 0xcf, RZ ;  /* 0x000000cf1c047810 */ /* 0x000fe20007ffe0ff */
[----:B---3--:R0:W-:Y:S04]  /*3ca20*/  @P2 STG.E.U16 [R24.64], R7 ;  /* 0x0000000718002986 */ /* 0x0081e8000c101506 */
[----:B------:R1:W-:Y:S01]  /*3ca30*/  @P4 STG.E.U16 [R18.64], R8 ;  /* 0x0000000812004986 */ /* 0x0003e2000c101506 */
[----:B------:R-:W-:-:S02]  /*3ca40*/  ISETP.LT.AND P4, PT, R29, c[0x0][0x178], !P1 ;  /* 0x00005e001d007a0c */ /* 0x000fc40004f81270 */
[----:B------:R-:W-:Y:S01]  /*3ca50*/  ISETP.GE.AND P2, PT, R4, c[0x0][0x17c], PT ;  /* 0x00005f0004007a0c */ /* 0x000fe20003f46270 */
[----:B0-----:R-:W-:Y:S01]  /*3ca60*/  IMAD.WIDE R24, R0, 0x2, R16 ;  /* 0x0000000200187825 */ /* 0x001fe200078e0210 */
[----:B-1----:R-:W-:-:S03]  /*3ca70*/  PRMT R8, R7, 0x7632, R8 ;  /* 0x0000763207087816 */ /* 0x002fc60000000008 */
[C---:B------:R-:W-:Y:S01]  /*3ca80*/  IMAD.WIDE R18, R0.reuse, 0x2, R2 ;  /* 0x0000000200127825 */ /* 0x040fe200078e0202 */
[----:B------:R-:W-:Y:S01]  /*3ca90*/  IADD3 R4, R0, c[0x0][0x198], RZ ;  /* 0x0000660000047a10 */ /* 0x000fe20007ffe0ff */
[----:B------:R-:W3:Y:S01]  /*3caa0*/  LDL.LU R7, [R1+0x34] ;  /* 0x0000340001077983 */ /* 0x000ee20000300800 */
[----:B--2---:R-:W-:Y:S02]  /*3cab0*/  PRMT R26, R8, 0x7632, R26 ;  /* 0x00007632081a7816 */ /* 0x004fe4000000001a */
[----:B------:R-:W-:Y:S01]  /*3cac0*/  IADD3 R0, R28, 0xd0, RZ ;  /* 0x000000d01c007810 */ /* 0x000fe20007ffe0ff */
[----:B------:R0:W-:Y:S04]  /*3cad0*/  @P5 STG.E.U16 [R24.64], R8 ;  /* 0x0000000818005986 */ /* 0x0001e8000c101506 */
[----:B------:R1:W-:Y:S01]  /*3cae0*/  @P6 STG.E.U16 [R18.64], R26 ;  /* 0x0000001a12006986 */ /* 0x0003e2000c101506 */
[----:B------:R-:W-:-:S02]  /*3caf0*/  ISETP.LT.AND P6, PT, R29, c[0x0][0x178], !P3 ;  /* 0x00005e001d007a0c */ /* 0x000fc40005fc1270 */
[----:B------:R-:W-:Y:S02]  /*3cb00*/  ISETP.GE.AND P5, PT, R0, c[0x0][0x17c], PT ;  /* 0x00005f0000007a0c */ /* 0x000fe40003fa6270 */
[C---:B------:R-:W-:Y:S01]  /*3cb10*/  IADD3 R0, R4.reuse, c[0x0][0x198], RZ ;  /* 0x0000660004007a10 */ /* 0x040fe20007ffe0ff */
[----:B0-----:R-:W-:-:S04]  /*3cb20*/  IMAD.WIDE R24, R4, 0x2, R2 ;  /* 0x0000000204187825 */ /* 0x001fc800078e0202 */
[----:B-1----:R-:W-:-:S05]  /*3cb30*/  IMAD.WIDE R18, R4, 0x2, R16 ;  /* 0x0000000204127825 */ /* 0x002fca00078e0210 */
[----:B----4-:R0:W-:Y:S01]  /*3cb40*/  @P4 STG.E.U16 [R18.64], R27 ;  /* 0x0000001b12004986 */ /* 0x0101e2000c101506 */
[----:B------:R-:W-:Y:S01]  /*3cb50*/  PRMT R4, R27, 0x7632, R4 ;  /* 0x000076321b047816 */ /* 0x000fe20000000004 */
[----:B0-----:R-:W-:-:S04]  /*3cb60*/  IMAD.WIDE R18, R0, 0x2, R16 ;  /* 0x0000000200127825 */ /* 0x001fc800078e0210 */
[----:B------:R-:W-:Y:S01]  /*3cb70*/  IMAD.WIDE R26, R0, 0x2, R2 ;  /* 0x00000002001a7825 */ /* 0x000fe200078e0202 */
[C---:B------:R-:W-:Y:S02]  /*3cb80*/  ISETP.LT.AND P1, PT, R23.reuse, c[0x0][0x178], !P1 ;  /* 0x00005e0017007a0c */ /* 0x040fe40004f21270 */
[----:B------:R-:W-:-:S11]  /*3cb90*/  ISETP.LT.AND P3, PT, R23, c[0x0][0x178], !P3 ;  /* 0x00005e0017007a0c */ /* 0x000fd60005f61270 */
[----:B------:R0:W-:Y:S01]  /*3cba0*/  @P1 STG.E.U16 [R24.64], R12 ;  /* 0x0000000c18001986 */ /* 0x0001e2000c101506 */
[----:B------:R-:W-:-:S03]  /*3cbb0*/  ISETP.LT.AND P1, PT, R29, c[0x0][0x178], !P0 ;  /* 0x00005e001d007a0c */ /* 0x000fc60004721270 */
[----:B------:R1:W-:Y:S01]  /*3cbc0*/  @P6 STG.E.U16 [R18.64], R4 ;  /* 0x0000000412006986 */ /* 0x0003e2000c101506 */
[----:B0-----:R-:W-:Y:S02]  /*3cbd0*/  PRMT R12, R12, 0x7632, R12 ;  /* 0x000076320c0c7816 */ /* 0x001fe4000000000c */
[----:B-1----:R-:W-:Y:S02]  /*3cbe0*/  IADD3 R4, R0, c[0x0][0x198], RZ ;  /* 0x0000660000047a10 */ /* 0x002fe40007ffe0ff */
[----:B------:R-:W-:-:S03]  /*3cbf0*/  IADD3 R0, R28, 0xd3, RZ ;  /* 0x000000d31c007810 */ /* 0x000fc60007ffe0ff */
[----:B------:R-:W-:-:S04]  /*3cc00*/  IMAD.WIDE R24, R4, 0x2, R16 ;  /* 0x0000000204187825 */ /* 0x000fc800078e0210 */
[C---:B------:R-:W-:Y:S01]  /*3cc10*/  IMAD.WIDE R18, R4.reuse, 0x2, R2 ;  /* 0x0000000204127825 */ /* 0x040fe200078e0202 */
[----:B------:R-:W-:Y:S01]  /*3cc20*/  IADD3 R4, R4, c[0x0][0x198], RZ ;  /* 0x0000660004047a10 */ /* 0x000fe20007ffe0ff */
[----:B------:R0:W-:Y:S01]  /*3cc30*/  @P3 STG.E.U16 [R26.64], R12 ;  /* 0x0000000c1a003986 */ /* 0x0001e2000c101506 */
[----:B------:R-:W-:Y:S02]  /*3cc40*/  ISETP.GE.AND P3, PT, R0, c[0x0][0x17c], PT ;  /* 0x00005f0000007a0c */ /* 0x000fe40003f66270 */
[C---:B------:R-:W-:Y:S01]  /*3cc50*/  IADD3 R0, R4.reuse, c[0x0][0x198], RZ ;  /* 0x0000660004007a10 */ /* 0x040fe20007ffe0ff */
[----:B------:R1:W-:Y:S01]  /*3cc60*/  @P1 STG.E.U16 [R24.64], R11 ;  /* 0x0000000b18001986 */ /* 0x0003e2000c101506 */
[----:B0-----:R-:W-:Y:S01]  /*3cc70*/  PRMT R12, R11, 0x7632, R12 ;  /* 0x000076320b0c7816 */ /* 0x001fe2000000000c */
[----:B------:R-:W-:-:S04]  /*3cc80*/  IMAD.WIDE R26, R4, 0x2, R2 ;  /* 0x00000002041a7825 */ /* 0x000fc800078e0202 */
[----:B-1----:R-:W-:Y:S02]  /*3cc90*/  IMAD.WIDE R10, R4, 0x2, R16 ;  /* 0x00000002040a7825 */ /* 0x002fe400078e0210 */
[----:B------:R-:W2:Y:S01]  /*3cca0*/  LDL.LU R4, [R1+0x2d4] ;  /* 0x0002d40001047983 */ /* 0x000ea20000300800 */
[----:B------:R-:W-:Y:S02]  /*3ccb0*/  ISETP.LT.AND P0, PT, R23, c[0x0][0x178], !P0 ;  /* 0x00005e0017007a0c */ /* 0x000fe40004701270 */
[----:B------:R-:W-:Y:S02]  /*3ccc0*/  ISETP.LT.AND P1, PT, R29, c[0x0][0x178], !P5 ;  /* 0x00005e001d007a0c */ /* 0x000fe40006f21270 */
[----:B------:R-:W-:-:S09]  /*3ccd0*/  IADD3 R8, R28, 0xd1, RZ ;  /* 0x000000d11c087810 */ /* 0x000fd20007ffe0ff */
[----:B------:R0:W-:Y:S01]  /*3cce0*/  @P0 STG.E.U16 [R18.64], R20 ;  /* 0x0000001412000986 */ /* 0x0001e2000c101506 */
[----:B------:R-:W-:Y:S02]  /*3ccf0*/  ISETP.LT.AND P0, PT, R29, c[0x0][0x178], !P2 ;  /* 0x00005e001d007a0c */ /* 0x000fe40005701270 */
[----:B------:R-:W-:Y:S01]  /*3cd00*/  ISETP.LT.AND P2, PT, R23, c[0x0][0x178], !P2 ;  /* 0x00005e0017007a0c */ /* 0x000fe20005741270 */
[----:B------:R-:W-:Y:S01]  /*3cd10*/  IMAD.WIDE R24, R0, 0x2, R16 ;  /* 0x0000000200187825 */ /* 0x000fe200078e0210 */
[----:B------:R-:W-:Y:S02]  /*3cd20*/  ISETP.GE.AND P4, PT, R8, c[0x0][0x17c], PT ;  /* 0x00005f0008007a0c */ /* 0x000fe40003f86270 */
[----:B0-----:R-:W-:-:S07]  /*3cd30*/  PRMT R20, R20, 0x7632, R20 ;  /* 0x0000763214147816 */ /* 0x001fce0000000014 */
[----:B------:R0:W-:Y:S01]  /*3cd40*/  @P0 STG.E.U16 [R10.64], R12 ;  /* 0x0000000c0a000986 */ /* 0x0001e2000c101506 */
[----:B------:R-:W-:-:S03]  /*3cd50*/  ISETP.LT.AND P5, PT, R23, c[0x0][0x178], !P5 ;  /* 0x00005e0017007a0c */ /* 0x000fc60006fa1270 */
[----:B------:R1:W-:Y:S01]  /*3cd60*/  @P2 STG.E.U16 [R26.64], R20 ;  /* 0x000000141a002986 */ /* 0x0003e2000c101506 */
[----:B------:R-:W-:-:S03]  /*3cd70*/  IMAD.WIDE R18, R0, 0x2, R2 ;  /* 0x0000000200127825 */ /* 0x000fc600078e0202 */
[----:B0-----:R-:W4:Y:S01]  /*3cd80*/  LDL.LU.64 R10, [R1+0x12d0] ;  /* 0x0012d000010a7983 */ /* 0x001f220000300a00 */
[----:B---3--:R-:W-:-:S03]  /*3cd90*/  PRMT R12, R7, 0x7632, R12 ;  /* 0x00007632070c7816 */ /* 0x008fc6000000000c */
[----:B--2---:R0:W-:Y:S01]  /*3cda0*/  @P1 STG.E.U16 [R24.64], R4 ;  /* 0x0000000418001986 */ /* 0x0041e2000c101506 */
[----:B------:R-:W-:Y:S02]  /*3cdb0*/  ISETP.LT.AND P1, PT, R29, c[0x0][0x178], !P4 ;  /* 0x00005e001d007a0c */ /* 0x000fe40006721270 */
[----:B------:R-:W-:Y:S02]  /*3cdc0*/  ISETP.LT.AND P4, PT, R23, c[0x0][0x178], !P4 ;  /* 0x00005e0017007a0c */ /* 0x000fe40006781270 */
[----:B-1----:R-:W-:Y:S02]  /*3cdd0*/  PRMT R20, R4, 0x7632, R20 ;  /* 0x0000763204147816 */ /* 0x002fe40000000014 */
[----:B0-----:R-:W-:Y:S01]  /*3cde0*/  IADD3 R24, R0, c[0x0][0x198], RZ ;  /* 0x0000660000187a10 */ /* 0x001fe20007ffe0ff */
[----:B------:R0:W-:Y:S03]  /*3cdf0*/  @P5 STG.E.U16 [R18.64], R7 ;  /* 0x0000000712005986 */ /* 0x0001e6000c101506 */
[C---:B------:R-:W-:Y:S01]  /*3ce00*/  IADD3 R0, R24.reuse, c[0x0][0x198], RZ ;  /* 0x0000660018007a10 */ /* 0x040fe20007ffe0ff */
[----:B------:R-:W-:-:S04]  /*3ce10*/  IMAD.WIDE R26, R24, 0x2, R16 ;  /* 0x00000002181a7825 */ /* 0x000fc800078e0210 */
[----:B------:R-:W-:Y:S01]  /*3ce20*/  IMAD.WIDE R24, R24, 0x2, R2 ;  /* 0x0000000218187825 */ /* 0x000fe200078e0202 */
[----:B------:R1:W-:Y:S04]  /*3ce30*/  @P1 STG.E.U16 [R26.64], R20 ;  /* 0x000000141a001986 */ /* 0x0003e8000c101506 */
[----:B0-----:R-:W2:Y:S04]  /*3ce40*/  LDL.LU R7, [R1+0x304] ;  /* 0x0003040001077983 */ /* 0x001ea80000300800 */
[----:B------:R0:W-:Y:S04]  /*3ce50*/  @P4 STG.E.U16 [R24.64], R12 ;  /* 0x0000000c18004986 */ /* 0x0001e8000c101506 */
[----:B-1----:R-:W3:Y:S04]  /*3ce60*/  LDL.LU R27, [R1+0x44] ;  /* 0x00004400011b7983 */ /* 0x002ee80000300800 */
[----:B------:R-:W2:Y:S04]  /*3ce70*/  LDL.LU R26, [R1+0x24] ;  /* 0x00002400011a7983 */ /* 0x000ea80000300800 */
[----:B0-----:R-:W2:Y:S01]  /*3ce80*/  LDL.LU R25, [R1+0x2f4] ;  /* 0x0002f40001197983 */ /* 0x001ea20000300800 */
[----:B------:R-:W-:-:S04]  /*3ce90*/  IADD3 R8, R28, 0xd2, RZ ;  /* 0x000000d21c087810 */ /* 0x000fc80007ffe0ff */
[----:B------:R-:W-:-:S04]  /*3cea0*/  ISETP.GE.AND P6, PT, R8, c[0x0][0x17c], PT ;  /* 0x00005f0008007a0c */ /* 0x000fc80003fc6270 */
[----:B------:R-:W-:Y:S02]  /*3ceb0*/  ISETP.LT.AND P2, PT, R29, c[0x0][0x178], !P6 ;  /* 0x00005e001d007a0c */ /* 0x000fe40007741270 */
[----:B------:R-:W-:Y:S01]  /*3cec0*/  ISETP.LT.AND P6, PT, R23, c[0x0][0x178], !P6 ;  /* 0x00005e0017007a0c */ /* 0x000fe200077c1270 */
[----:B------:R-:W-:Y:S01]  /*3ced0*/  IMAD.WIDE R18, R0, 0x2, R16 ;  /* 0x0000000200127825 */ /* 0x000fe200078e0210 */
[----:B------:R-:W-:Y:S02]  /*3cee0*/  IADD3 R8, R28, 0xd4, RZ ;  /* 0x000000d41c087810 */ /* 0x000fe40007ffe0ff */
[----:B------:R-:W-:Y:S02]  /*3cef0*/  ISETP.LT.AND P4, PT, R29, c[0x0][0x178], !P3 ;  /* 0x00005e001d007a0c */ /* 0x000fe40005f81270 */
[----:B------:R-:W-:Y:S02]  /*3cf00*/  ISETP.LT.AND P3, PT, R23, c[0x0][0x178], !P3 ;  /* 0x00005e0017007a0c */ /* 0x000fe40005f61270 */
[----:B------:R-:W-:-:S02]  /*3cf10*/  ISETP.GE.AND P0, PT, R8, c[0x0][0x17c], PT ;  /* 0x00005f0008007a0c */ /* 0x000fc40003f06270 */
[C---:B------:R-:W-:Y:S02]  /*3cf20*/  IADD3 R4, R28.reuse, 0xd5, RZ ;  /* 0x000000d51c047810 */ /* 0x040fe40007ffe0ff */
[----:B------:R-:W-:Y:S02]  /*3cf30*/  IADD3 R8, R28, 0xd6, RZ ;  /* 0x000000d61c087810 */ /* 0x000fe40007ffe0ff */
[----:B------:R-:W-:Y:S02]  /*3cf40*/  ISETP.GE.AND P5, PT, R4, c[0x0][0x17c], PT ;  /* 0x00005f0004007a0c */ /* 0x000fe40003fa6270 */
[----:B------:R-:W-:Y:S02]  /*3cf50*/  ISETP.GE.AND P1, PT, R8, c[0x0][0x17c], PT ;  /* 0x00005f0008007a0c */ /* 0x000fe40003f26270 */
[----:B------:R-:W-:Y:S02]  /*3cf60*/  IADD3 R4, R28, 0xd7, RZ ;  /* 0x000000d71c047810 */ /* 0x000fe40007ffe0ff */
[----:B---3--:R-:W-:Y:S01]  /*3cf70*/  PRMT R8, R27, 0x7632, R8 ;  /* 0x000076321b087816 */ /* 0x008fe20000000008 */
[----:B--2---:R0:W-:Y:S01]  /*3cf80*/  @P2 STG.E.U16 [R18.64], R25 ;  /* 0x0000001912002986 */ /* 0x0041e2000c101506 */
[----:B------:R-:W-:Y:S01]  /*3cf90*/  PRMT R12, R25, 0x7632, R12 ;  /* 0x00007632190c7816 */ /* 0x000fe2000000000c */
[C---:B0-----:R-:W-:Y:S01]  /*3cfa0*/  IMAD.WIDE R18, R0.reuse, 0x2, R2 ;  /* 0x0000000200127825 */ /* 0x041fe200078e0202 */
[----:B------:R-:W-:-:S04]  /*3cfb0*/  IADD3 R0, R0, c[0x0][0x198], RZ ;  /* 0x0000660000007a10 */ /* 0x000fc80007ffe0ff */
[----:B------:R0:W-:Y:S01]  /*3cfc0*/  @P6 STG.E.U16 [R18.64], R27 ;  /* 0x0000001b12006986 */ /* 0x0001e2000c101506 */
[----:B------:R-:W-:Y:S01]  /*3cfd0*/  IMAD.WIDE R24, R0, 0x2, R16 ;  /* 0x0000000200187825 */ /* 0x000fe200078e0210 */
[----:B------:R-:W-:Y:S02]  /*3cfe0*/  ISETP.LT.AND P6, PT, R29, c[0x0][0x178], !P0 ;  /* 0x00005e001d007a0c */ /* 0x000fe400047c1270 */
[----:B------:R-:W-:Y:S02]  /*3cff0*/  ISETP.LT.AND P0, PT, R23, c[0x0][0x178], !P0 ;  /* 0x00005e0017007a0c */ /* 0x000fe40004701270 */
[----:B------:R-:W-:Y:S01]  /*3d000*/  ISETP.GE.AND P2, PT, R4, c[0x0][0x17c], PT ;  /* 0x00005f0004007a0c */ /* 0x000fe20003f46270 */
[----:B------:R1:W-:Y:S01]  /*3d010*/  @P4 STG.E.U16 [R24.64], R12 ;  /* 0x0000000c18004986 */ /* 0x0003e2000c101506 */
[----:B------:R-:W-:Y:S01]  /*3d020*/  IADD3 R4, R28, 0xd8, RZ ;  /* 0x000000d81c047810 */ /* 0x000fe20007ffe0ff */
[C---:B0-----:R-:W-:Y:S01]  /*3d030*/  IMAD.WIDE R18, R0.reuse, 0x2, R2 ;  /* 0x0000000200127825 */ /* 0x041fe200078e0202 */
[----:B------:R-:W-:Y:S01]  /*3d040*/  IADD3 R0, R0, c[0x0][0x198], RZ ;  /* 0x0000660000007a10 */ /* 0x000fe20007ffe0ff */
[----:B------:R-:W2:Y:S01]  /*3d050*/  LDL.LU R27, [R1+0x14] ;  /* 0x00001400011b7983 */ /* 0x000ea20000300800 */
[----:B------:R-:W-:-:S03]  /*3d060*/  ISETP.GE.AND P4, PT, R4, c[0x0][0x17c], PT ;  /* 0x00005f0004007a0c */ /* 0x000fc60003f86270 */
[----:B------:R0:W-:Y:S01]  /*3d070*/  @P3 STG.E.U16 [R18.64], R8 ;  /* 0x0000000812003986 */ /* 0x0001e2000c101506 */
[----:B------:R-:W-:Y:S01]  /*3d080*/  ISETP.LT.AND P3, PT, R29, c[0x0][0x178], !P5 ;  /* 0x00005e001d007a0c */ /* 0x000fe20006f61270 */
[----:B-1----:R-:W-:Y:S01]  /*3d090*/  IMAD.WIDE R24, R0, 0x2, R16 ;  /* 0x0000000200187825 */ /* 0x002fe200078e0210 */
[----:B------:R-:W-:Y:S02]  /*3d0a0*/  ISETP.LT.AND P5, PT, R23, c[0x0][0x178], !P5 ;  /* 0x00005e0017007a0c */ /* 0x000fe40006fa1270 */
[----:B------:R-:W-:Y:S02]  /*3d0b0*/  IADD3 R4, R28, 0xd9, RZ ;  /* 0x000000d91c047810 */ /* 0x000fe40007ffe0ff */
[----:B------:R1:W-:Y:S01]  /*3d0c0*/  @P6 STG.E.U16 [R24.64], R7 ;  /* 0x0000000718006986 */ /* 0x0003e2000c101506 */
[C---:B0-----:R-:W-:Y:S01]  /*3d0d0*/  IMAD.WIDE R18, R0.reuse, 0x2, R2 ;  /* 0x0000000200127825 */ /* 0x041fe200078e0202 */
[----:B------:R-:W-:Y:S02]  /*3d0e0*/  IADD3 R0, R0, c[0x0][0x198], RZ ;  /* 0x0000660000007a10 */ /* 0x000fe40007ffe0ff */
[----:B------:R-:W-:-:S02]  /*3d0f0*/  ISETP.GE.AND P6, PT, R4, c[0x0][0x17c], PT ;  /* 0x00005f0004007a0c */ /* 0x000fc40003fc6270 */
[----:B------:R0:W-:Y:S01]  /*3d100*/  @P0 STG.E.U16 [R18.64], R26 ;  /* 0x0000001a12000986 */ /* 0x0001e2000c101506 */
[----:B------:R-:W-:Y:S01]  /*3d110*/  PRMT R4, R7, 0x7632, R4 ;  /* 0x0000763207047816 */ /* 0x000fe20000000004 */
[----:B-1----:R-:W-:Y:S01]  /*3d120*/  IMAD.WIDE R24, R0, 0x2, R16 ;  /* 0x0000000200187825 */ /* 0x002fe200078e0210 */
[----:B------:R-:W-:Y:S01]  /*3d130*/  PRMT R8, R26, 0x7632, R8 ;  /* 0x000076321a087816 */ /* 0x000fe20000000008 */
[----:B------:R-:W3:Y:S04]  /*3d140*/  LDL.LU R7, [R1+0x12cc] ;  /* 0x0012cc0001077983 */ /* 0x000ee80000300800 */
[----:B------:R-:W-:Y:S01]  /*3d150*/  @P3 STG.E.U16 [R24.64], R4 ;  /* 0x0000000418003986 */ /* 0x000fe2000c101506 */
[----:B0-----:R-:W-:-:S05]  /*3d160*/  IMAD.WIDE R18, R0, 0x2, R2 ;  /* 0x0000000200127825 */ /* 0x001fca00078e0202 */
[----:B------:R0:W-:Y:S04]  /*3d170*/  @P5 STG.E.U16 [R18.64], R8 ;  /* 0x0000000812005986 */ /* 0x0001e8000c101506 */
[----:B0-----:R-:W2:Y:S01]  /*3d180*/  LDL.LU R8, [R1+0x314] ;  /* 0x0003140001087983 */ /* 0x001ea20000300800 */
[----:B------:R-:W-:Y:S02]  /*3d190*/  ISETP.LT.AND P0, PT, R29, c[0x0][0x178], !P1 ;  /* 0x00005e001d007a0c */ /* 0x000fe40004f01270 */
[----:B------:R-:W-:Y:S02]  /*3d1a0*/  IADD3 R0, R0, c[0x0][0x198], RZ ;  /* 0x0000660000007a10 */ /* 0x000fe40007ffe0ff */
[----:B------:R-:W-:Y:S02]  /*3d1b0*/  ISETP.LT.AND P1, PT, R23, c[0x0][0x178], !P1 ;  /* 0x00005e0017007a0c */ /* 0x000fe40004f21270 */
[----:B------:R-:W-:Y:S01]  /*3d1c0*/  ISETP.LT.AND P5, PT, R29, c[0x0][0x178], !P2 ;  /* 0x00005e001d007a0c */ /* 0x000fe200057a1270 */
[C---:B------:R-:W-:Y:S01]  /*3d1d0*/  IMAD.WIDE R18, R0.reuse, 0x2, R16 ;  /* 0x0000000200127825 */ /* 0x040fe200078e0210 */
[----:B------:R-:W-:-:S03]  /*3d1e0*/  IADD3 R26, R0, c[0x0][0x198], RZ ;  /* 0x00006600001a7a10 */ /* 0x000fc60007ffe0ff */
[----:B------:R-:W-:Y:S02]  /*3d1f0*/  IMAD.WIDE R24, R0, 0x2, R2 ;  /* 0x0000000200187825 */ /* 0x000fe400078e0202 */
[----:B--2---:R0:W-:Y:S01]  /*3d200*/  @P0 STG.E.U16 [R18.64], R8 ;  /* 0x0000000812000986 */ /* 0x0041e2000c101506 */
[----:B------:R-:W-:-:S03]  /*3d210*/  PRMT R0, R8, 0x7632, R0 ;  /* 0x0000763208007816 */ /* 0x000fc60000000000 */
[----:B------:R-:W-:Y:S01]  /*3d220*/  @P1 STG.E.U16 [R24.64], R27 ;  /* 0x0000001b18001986 */ /* 0x000fe2000c101506 */
[----:B0-----:R-:W-:Y:S01]  /*3d230*/  IMAD.WIDE R18, R26, 0x2, R16 ;  /* 0x000000021a127825 */ /* 0x001fe200078e0210 */
[----:B------:R-:W-:-:S04]  /*3d240*/  IADD3 R8, R28, 0xdc, RZ ;  /* 0x000000dc1c087810 */ /* 0x000fc80007ffe0ff */
[----:B------:R0:W-:Y:S01]  /*3d250*/  @P5 STG.E.U16 [R18.64], R0 ;  /* 0x0000000012005986 */ /* 0x0001e2000c101506 */
[----:B------:R-:W-:-:S03]  /*3d260*/  ISETP.GE.AND P5, PT, R8, c[0x0][0x17c], PT ;  /* 0x00005f0008007a0c */ /* 0x000fc60003fa6270 */
[----:B------:R-:W2:Y:S01]  /*3d270*/  LDL.LU R8, [R1+0x344] ;  /* 0x0003440001087983 */ /* 0x000ea20000300800 */
[----:B------:R-:W-:Y:S02]  /*3d280*/  ISETP.LT.AND P2, PT, R23, c[0x0][0x178], !P2 ;  /* 0x00005e0017007a0c */ /* 0x000fe40005741270 */
[----:B------:R-:W-:Y:S02]  /*3d290*/  ISETP.LT.AND P1, PT, R29, c[0x0][0x178], !P4 ;  /* 0x00005e001d007a0c */ /* 0x000fe40006721270 */
[----:B------:R-:W-:Y:S02]  /*3d2a0*/  PRMT R12, R27, 0x7632, R12 ;  /* 0x000076321b0c7816 */ /* 0x000fe4000000000c */
[C---:B0-----:R-:W-:Y:S01]  /*3d2b0*/  IADD3 R0, R26.reuse, c[0x0][0x198], RZ ;  /* 0x000066001a007a10 */ /* 0x041fe20007ffe0ff */
[----:B------:R-:W-:-:S04]  /*3d2c0*/  IMAD.WIDE R26, R26, 0x2, R2 ;  /* 0x000000021a1a7825 */ /* 0x000fc800078e0202 */
[----:B------:R-:W-:Y:S01]  /*3d2d0*/  IMAD.WIDE R24, R0, 0x2, R16 ;  /* 0x0000000200187825 */ /* 0x000fe200078e0210 */
[----:B------:R-:W-:Y:S01]  /*3d2e0*/  ISETP.LT.AND P4, PT, R23, c[0x0][0x178], !P4 ;  /* 0x00005e0017007a0c */ /* 0x000fe20006781270 */
[----:B------:R-:W-:Y:S01]  /*3d2f0*/  @P2 STG.E.U16 [R26.64], R12 ;  /* 0x0000000c1a002986 */ /* 0x000fe2000c101506 */
[----:B------:R-:W-:Y:S01]  /*3d300*/  IADD3 R4, R28, 0xda, RZ ;  /* 0x000000da1c047810 */ /* 0x000fe20007ffe0ff */
[----:B------:R-:W-:-:S03]  /*3d310*/  IMAD.WIDE R18, R0, 0x2, R2 ;  /* 0x0000000200127825 */ /* 0x000fc600078e0202 */
[----:B------:R-:W-:Y:S01]  /*3d320*/  ISETP.GE.AND P3, PT, R4, c[0x0][0x17c], PT ;  /* 0x00005f0004007a0c */ /* 0x000fe20003f66270 */
[----:B--2---:R0:W-:Y:S01]  /*3d330*/  @P1 STG.E.U16 [R24.64], R8 ;  /* 0x0000000818001986 */ /* 0x0041e2000c101506 */
[----:B------:R-:W-:Y:S02]  /*3d340*/  ISETP.LT.AND P1, PT, R29, c[0x0][0x178], !P6 ;  /* 0x00005e001d007a0c */ /* 0x000fe40007721270 */
[----:B------:R-:W-:-:S03]  /*3d350*/  PRMT R20, R8, 0x7632, R20 ;  /* 0x0000763208147816 */ /* 0x000fc60000000014 */
[----:B------:R-:W-:Y:S01]  /*3d360*/  @P4 STG.E.U16 [R18.64], R5 ;  /* 0x0000000512004986 */ /* 0x000fe2000c101506 */
[----:B0-----:R-:W-:Y:S02]  /*3d370*/  IADD3 R24, R0, c[0x0][0x198], RZ ;  /* 0x0000660000187a10 */ /* 0x001fe40007ffe0ff */
[----:B------:R-:W-:-:S03]  /*3d380*/  IADD3 R8, R28, 0xde, RZ ;  /* 0x000000de1c087810 */ /* 0x000fc60007ffe0ff */
[----:B------:R-:W-:Y:S01]  /*3d390*/  IMAD.WIDE R26, R24, 0x2, R16 ;  /* 0x00000002181a7825 */ /* 0x000fe200078e0210 */
[----:B------:R-:W-:Y:S02]  /*3d3a0*/  ISETP.LT.AND P4, PT, R29, c[0x0][0x178], !P3 ;  /* 0x00005e001d007a0c */ /* 0x000fe40005f81270 */
[----:B------:R-:W2:Y:S04]  /*3d3b0*/  LDL.LU R29, [R1+0x12c8] ;  /* 0x0012c800011d7983 */ /* 0x000ea80000300800 */
[----:B------:R0:W-:Y:S01]  /*3d3c0*/  @P1 STG.E.U16 [R26.64], R20 ;  /* 0x000000141a001986 */ /* 0x0001e2000c101506 */
[----:B------:R-:W-:-:S03]  /*3d3d0*/  ISETP.GE.AND P1, PT, R8, c[0x0][0x17c], PT ;  /* 0x00005f0008007a0c */ /* 0x000fc60003f26270 */
[----:B0-----:R-:W2:Y:S04]  /*3d3e0*/  LDL.LU R27, [R1+0x324] ;  /* 0x00032400011b7983 */ /* 0x001ea80000300800 */
[----:B------:R-:W2:Y:S04]  /*3d3f0*/  LDL.LU R26, [R1+0xc80] ;  /* 0x000c8000011a7983 */ /* 0x000ea80000300800 */
[----:B------:R-:W3:Y:S01]  /*3d400*/  LDL.LU R8, [R1+0x334] ;  /* 0x0003340001087983 */ /* 0x000ee20000300800 */
[----:B------:R-:W-:Y:S02]  /*3d410*/  IADD3 R4, R28, 0xdb, RZ ;  /* 0x000000db1c047810 */ /* 0x000fe40007ffe0ff */
[----:B------:R-:W-:-:S02]  /*3d420*/  ISETP.LT.AND P6, PT, R23, c[0x0][0x178], !P6 ;  /* 0x00005e0017007a0c */ /* 0x000fc400077c1270 */
[----:B------:R-:W-:Y:S02]  /*3d430*/  ISETP.GE.AND P0, PT, R4, c[0x0][0x17c], PT ;  /* 0x00005f0004007a0c */ /* 0x000fe40003f06270 */
[----:B------:R-:W-:Y:S02]  /*3d440*/  IADD3 R4, R28, 0xdd, RZ ;  /* 0x000000dd1c047810 */ /* 0x000fe40007ffe0ff */
[C---:B------:R-:W-:Y:S02]  /*3d450*/  IADD3 R0, R24.reuse, c[0x0][0x198], RZ ;  /* 0x0000660018007a10 */ /* 0x040fe40007ffe0ff */
[----:B------:R-:W-:Y:S01]  /*3d460*/  ISETP.LT.AND P3, PT, R23, c[0x0][0x178], !P3 ;  /* 0x00005e0017007a0c */ /* 0x000fe20005f61270 */
[----:B------:R-:W-:Y:S01]  /*3d470*/  IMAD.WIDE R24, R24, 0x2, R2 ;  /* 0x0000000218187825 */ /* 0x000fe200078e0202 */
[----:B------:R-:W-:Y:S02]  /*3d480*/  ISETP.GE.AND P2, PT, R4, c[0x0][0x17c], PT ;  /* 0x00005f0004007a0c */ /* 0x000fe40003f46270 */
[----:B------:R-:W-:Y:S01]  /*3d490*/  PRMT R12, R5, 0x7632, R12 ;  /* 0x00007632050c7816 */ /* 0x000fe2000000000c */
[----:B------:R-:W-:-:S04]  /*3d4a0*/  IMAD.WIDE R4, R0, 0x2, R16 ;  /* 0x0000000200047825 */ /* 0x000fc800078e0210 */
[----:B------:R0:W-:Y:S01]  /*3d4b0*/  @P6 STG.E.U16 [R24.64], R12 ;  /* 0x0000000c18006986 */ /* 0x0001e2000c101506 */
[----:B------:R-:W-:Y:S01]  /*3d4c0*/  IMAD.WIDE R18, R0, 0x2, R2 ;  /* 0x0000000200127825 */ /* 0x000fe200078e0202 */
[----:B------:R-:W-:Y:S02]  /*3d4d0*/  PRMT R20, R9, 0x7632, R20 ;  /* 0x0000763209147816 */ /* 0x000fe40000000014 */
[----:B0-----:R-:W4:Y:S01]  /*3d4e0*/  LDL.LU R25, [R1+0x2e4] ;  /* 0x0002e40001197983 */ /* 0x001f220000300800 */
[----:B------:R-:W-:Y:S02]  /*3d4f0*/  IADD3 R12, R28, 0xe0, RZ ;  /* 0x000000e01c0c7810 */ /* 0x000fe40007ffe0ff */
[----:B--2---:R-:W-:Y:S01]  /*3d500*/  ISETP.LT.AND P6, PT, R26, c[0x0][0x178], !P5 ;  /* 0x00005e001a007a0c */ /* 0x004fe20006fc1270 */
[----:B---3--:R0:W-:Y:S01]  /*3d510*/  @P4 STG.E.U16 [R4.64], R8 ;  /* 0x0000000804004986 */ /* 0x0081e2000c101506 */
[----:B------:R-:W-:Y:S02]  /*3d520*/  PRMT R24, R8, 0x7632, R24 ;  /* 0x0000763208187816 */ /* 0x000fe40000000018 */
[----:B------:R-:W-:-:S02]  /*3d530*/  ISETP.LT.AND P4, PT, R26, c[0x0][0x178], !P0 ;  /* 0x00005e001a007a0c */ /* 0x000fc40004781270 */
[----:B------:R-:W-:Y:S01]  /*3d540*/  ISETP.LT.AND P0, PT, R23, c[0x0][0x178], !P0 ;  /* 0x00005e0017007a0c */ /* 0x000fe20004701270 */
[----:B------:R1:W-:Y:S01]  /*3d550*/  @P3 STG.E.U16 [R18.64], R9 ;  /* 0x0000000912003986 */ /* 0x0003e2000c101506 */
[----:B0-----:R-:W-:-:S04]  /*3d560*/  IADD3 R8, R0, c[0x0][0x198], RZ ;  /* 0x0000660000087a10 */ /* 0x001fc80007ffe0ff */
[----:B------:R-:W-:Y:S02]  /*3d570*/  IADD3 R0, R8, c[0x0][0x198], RZ ;  /* 0x0000660008007a10 */ /* 0x000fe40007ffe0ff */
[----:B-1----:R-:W-:Y:S01]  /*3d580*/  IADD3 R18, R28, 0xdf, RZ ;  /* 0x000000df1c127810 */ /* 0x002fe20007ffe0ff */
[----:B------:R-:W-:-:S03]  /*3d590*/  IMAD.WIDE R4, R8, 0x2, R16 ;  /* 0x0000000208047825 */ /* 0x000fc600078e0210 */
[----:B------:R-:W-:Y:S01]  /*3d5a0*/  ISETP.GE.AND P3, PT, R18, c[0x0][0x17c], PT ;  /* 0x00005f0012007a0c */ /* 0x000fe20003f66270 */
[----:B------:R-:W-:Y:S01]  /*3d5b0*/  IMAD.WIDE R8, R8, 0x2, R2 ;  /* 0x0000000208087825 */ /* 0x000fe200078e0202 */
[----:B------:R-:W-:Y:S03]  /*3d5c0*/  @P4 STG.E.U16 [R4.64], R24 ;  /* 0x0000001804004986 */ /* 0x000fe6000c101506 */
[----:B------:R-:W-:Y:S01]  /*3d5d0*/  IMAD.WIDE R18, R0, 0x2, R16 ;  /* 0x0000000200127825 */ /* 0x000fe200078e0210 */
[----:B------:R-:W-:Y:S01]  /*3d5e0*/  ISETP.GE.AND P4, PT, R12, c[0x0][0x17c], PT ;  /* 0x00005f000c007a0c */ /* 0x000fe20003f86270 */
[----:B------:R-:W-:Y:S01]  /*3d5f0*/  @P0 STG.E.U16 [R8.64], R20 ;  /* 0x0000001408000986 */ /* 0x000fe2000c101506 */
[----:B------:R-:W-:-:S03]  /*3d600*/  PRMT R12, R27, 0x7632, R12 ;  /* 0x000076321b0c7816 */ /* 0x000fc6000000000c */
[----:B------:R0:W-:Y:S04]  /*3d610*/  @P6 STG.E.U16 [R18.64], R27 ;  /* 0x0000001b12006986 */ /* 0x0001e8000c101506 */
[----:B0-----:R-:W2:Y:S04]  /*3d620*/  LDL.LU R27, [R1+0x2d8] ;  /* 0x0002d800011b7983 */ /* 0x001ea80000300800 */
[----:B------:R-:W3:Y:S01]  /*3d630*/  LDL.LU R20, [R1+0x38] ;  /* 0x0000380001147983 */ /* 0x000ee20000300800 */
[C---:B------:R-:W-:Y:S02]  /*3d640*/  ISETP.LT.AND P5, PT, R23.reuse, c[0x0][0x178], !P5 ;  /* 0x00005e0017007a0c */ /* 0x040fe40006fa1270 */
[----:B------:R-:W-:Y:S01]  /*3d650*/  ISETP.LT.AND P6, PT, R26, c[0x0][0x178], !P2 ;  /* 0x00005e001a007a0c */ /* 0x000fe200057c1270 */
[----:B------:R-:W-:Y:S01]  /*3d660*/  IMAD.WIDE R4, R0, 0x2, R2 ;  /* 0x0000000200047825 */ /* 0x000fe200078e0202 */
[----:B------:R-:W-:-:S02]  /*3d670*/  ISETP.LT.AND P2, PT, R23, c[0x0][0x178], !P2 ;  /* 0x00005e0017007a0c */ /* 0x000fc40005741270 */
[----:B------:R-:W-:Y:S02]  /*3d680*/  IADD3 R8, R28, 0xe1, RZ ;  /* 0x000000e11c087810 */ /* 0x000fe40007ffe0ff */
[----:B------:R-:W-:Y:S02]  /*3d690*/  IADD3 R0, R0, c[0x0][0x198], RZ ;  /* 0x0000660000007a10 */ /* 0x000fe40007ffe0ff */
[----:B------:R-:W-:-:S03]  /*3d6a0*/  ISETP.GE.AND P0, PT, R8, c[0x0][0x17c], PT ;  /* 0x00005f0008007a0c */ /* 0x000fc60003f06270 */
[----:B------:R0:W-:Y:S01]  /*3d6b0*/  @P5 STG.E.U16 [R4.64], R13 ;  /* 0x0000000d04005986 */ /* 0x0001e2000c101506 */
[----:B------:R-:W-:Y:S01]  /*3d6c0*/  IMAD.WIDE R8, R0, 0x2, R16 ;  /* 0x0000000200087825 */ /* 0x000fe200078e0210 */
[----:B------:R-:W-:Y:S02]  /*3d6d0*/  ISETP.LT.AND P5, PT, R26, c[0x0][0x178], !P1 ;  /* 0x00005e001a007a0c */ /* 0x000fe40004fa1270 */
[----:B------:R-:W-:Y:S02]  /*3d6e0*/  ISETP.LT.AND P1, PT, R23, c[0x0][0x178], !P1 ;  /* 0x00005e0017007a0c */ /* 0x000fe40004f21270 */
[----:B------:R1:W-:Y:S01]  /*3d6f0*/  @P6 STG.E.U16 [R8.64], R12 ;  /* 0x0000000c08006986 */ /* 0x0003e2000c101506 */
[----:B0-----:R-:W-:Y:S01]  /*3d700*/  PRMT R13, R13, 0x7632, R13 ;  /* 0x000076320d0d7816 */ /* 0x001fe2000000000d */
[C---:B------:R-:W-:Y:S01]  /*3d710*/  IMAD.WIDE R4, R0.reuse, 0x2, R2 ;  /* 0x0000000200047825 */ /* 0x040fe200078e0202 */
[----:B------:R-:W-:-:S04]  /*3d720*/  IADD3 R0, R0, c[0x0][0x198], RZ ;  /* 0x0000660000007a10 */ /* 0x000fc80007ffe0ff */
[----:B------:R0:W-:Y:S01]  /*3d730*/  @P2 STG.E.U16 [R4.64], R13 ;  /* 0x0000000d04002986 */ /* 0x0001e2000c101506 */
[----:B------:R-:W-:Y:S01]  /*3d740*/  ISETP.LT.AND P2, PT, R26, c[0x0][0x178], !P3 ;  /* 0x00005e001a007a0c */ /* 0x000fe20005f41270 */
[----:B-1----:R-:W-:Y:S01]  /*3d750*/  IMAD.WIDE R8, R0, 0x2, R2 ;  /* 0x0000000200087825 */ /* 0x002fe200078e0202 */
[----:B------:R-:W-:Y:S02]  /*3d760*/  ISETP.LT.AND P3, PT, R23, c[0x0][0x178], !P3 ;  /* 0x00005e0017007a0c */ /* 0x000fe40005f61270 */
[----:B------:R-:W-:Y:S01]  /*3d770*/  IADD3 R12, R28, 0xe3, RZ ;  /* 0x000000e31c0c7810 */ /* 0x000fe20007ffe0ff */
[C---:B0-----:R-:W-:Y:S01]  /*3d780*/  IMAD.WIDE R4, R0.reuse, 0x2, R16 ;  /* 0x0000000200047825 */ /* 0x041fe200078e0210 */
[----:B------:R-:W-:-:S04]  /*3d790*/  IADD3 R0, R0, c[0x0][0x198], RZ ;  /* 0x0000660000007a10 */ /* 0x000fc80007ffe0ff */
[----:B----4-:R0:W-:Y:S01]  /*3d7a0*/  @P5 STG.E.U16 [R4.64], R25 ;  /* 0x0000001904005986 */ /* 0x0101e2000c101506 */
[----:B------:R-:W-:Y:S02]  /*3d7b0*/  ISETP.GE.AND P5, PT, R12, c[0x0][0x17c], PT ;  /* 0x00005f000c007a0c */ /* 0x000fe40003fa6270 */
[----:B------:R-:W-:Y:S01]  /*3d7c0*/  PRMT R12, R25, 0x7632, R12 ;  /* 0x00007632190c7816 */ /* 0x000fe2000000000c */
[----:B------:R1:W-:Y:S01]  /*3d7d0*/  @P1 STG.E.U16 [R8.64], R21 ;  /* 0x0000001508001986 */ /* 0x0003e2000c101506 */
[----:B------:R-:W-:Y:S01]  /*3d7e0*/  ISETP.LT.AND P1, PT, R26, c[0x0][0x178], !P4 ;  /* 0x00005e001a007a0c */ /* 0x000fe20006721270 */
[C---:B0-----:R-:W-:Y:S02]  /*3d7f0*/  IMAD.WIDE R4, R0.reuse, 0x2, R16 ;  /* 0x0000000200047825 */ /* 0x041fe400078e0210 */
[----:B------:R-:W4:Y:S01]  /*3d800*/  LDL.LU R25, [R1+0x2f8] ;  /* 0x0002f80001197983 */ /* 0x000f220000300800 */
[----:B-1----:R-:W-:Y:S01]  /*3d810*/  PRMT R21, R21, 0x7632, R21 ;  /* 0x0000763215157816 */ /* 0x002fe20000000015 */
[C---:B------:R-:W-:Y:S01]  /*3d820*/  IMAD.WIDE R8, R0.reuse, 0x2, R2 ;  /* 0x0000000200087825 */ /* 0x040fe200078e0202 */
[----:B------:R-:W-:Y:S01]  /*3d830*/  IADD3 R0, R0, c[0x0][0x198], RZ ;  /* 0x0000660000007a10 */ /* 0x000fe20007ffe0ff */
[----:B------:R0:W-:Y:S01]  /*3d840*/  @P2 STG.E.U16 [R4.64], R12 ;  /* 0x0000000c04002986 */ /* 0x0001e2000c101506 */
[----:B------:R-:W-:-:S03]  /*3d850*/  ISETP.LT.AND P4, PT, R23, c[0x0][0x178], !P4 ;  /* 0x00005e0017007a0c */ /* 0x000fc60006781270 */
[----:B------:R1:W-:Y:S01]  /*3d860*/  @P3 STG.E.U16 [R8.64], R21 ;  /* 0x0000001508003986 */ /* 0x0003e2000c101506 */
[----:B------:R-:W-:Y:S02]  /*3d870*/  ISETP.LT.AND P3, PT, R26, c[0x0][0x178], !P0 ;  /* 0x00005e001a007a0c */ /* 0x000fe40004761270 */
[----:B0-----:R-:W-:Y:S01]  /*3d880*/  IADD3 R12, R28, 0xe4, RZ ;  /* 0x000000e41c0c7810 */ /* 0x001fe20007ffe0ff */
[----:B------:R-:W-:-:S03]  /*3d890*/  IMAD.WIDE R4, R0, 0x2, R16 ;  /* 0x0000000200047825 */ /* 0x000fc600078e0210 */
[----:B------:R-:W-:Y:S02]  /*3d8a0*/  ISETP.GE.AND P2, PT, R12, c[0x0][0x17c], PT ;  /* 0x00005f000c007a0c */ /* 0x000fe40003f46270 */
[----:B-1----:R-:W-:Y:S02]  /*3d8b0*/  IADD3 R8, R28, 0xe5, RZ ;  /* 0x000000e51c087810 */ /* 0x002fe40007ffe0ff */
[----:B------:R-:W-:Y:S02]  /*3d8c0*/  IADD3 R12, R0, c[0x0][0x198], RZ ;  /* 0x00006600000c7a10 */ /* 0x000fe40007ffe0ff */
[----:B------:R-:W-:Y:S01]  /*3d8d0*/  IADD3 R19, R28, 0xe6, RZ ;  /* 0x000000e61c137810 */ /* 0x000fe20007ffe0ff */
[----:B--2---:R0:W-:Y:S01]  /*3d8e0*/  @P1 STG.E.U16 [R4.64], R27 ;  /* 0x0000001b04001986 */ /* 0x0041e2000c101506 */
[----:B------:R-:W-:Y:S01]  /*3d8f0*/  ISETP.GE.AND P1, PT, R8, c[0x0][0x17c], PT ;  /* 0x00005f0008007a0c */ /* 0x000fe20003f26270 */
[----:B------:R-:W-:-:S04]  /*3d900*/  IMAD.WIDE R8, R12, 0x2, R16 ;  /* 0x000000020c087825 */ /* 0x000fc800078e0210 */
[----:B0-----:R-:W-:Y:S01]  /*3d910*/  IMAD.WIDE R4, R0, 0x2, R2 ;  /* 0x0000000200047825 */ /* 0x001fe200078e0202 */
[----:B------:R-:W-:Y:S02]  /*3d920*/  PRMT R0, R27, 0x7632, R0 ;  /* 0x000076321b007816 */ /* 0x000fe40000000000 */
[----:B------:R-:W2:Y:S04]  /*3d930*/  LDL.LU R27, [R1+0x28] ;  /* 0x00002800011b7983 */ /* 0x000ea80000300800 */
[----:B---3--:R-:W-:Y:S04]  /*3d940*/  @P4 STG.E.U16 [R4.64], R20 ;  /* 0x0000001404004986 */ /* 0x008fe8000c101506 */
[----:B------:R0:W-:Y:S01]  /*3d950*/  @P3 STG.E.U16 [R8.64], R0 ;  /* 0x0000000008003986 */ /* 0x0001e2000c101506 */
[----:B------:R-:W-:-:S03]  /*3d960*/  ISETP.GE.AND P3, PT, R19, c[0x0][0x17c], PT ;  /* 0x00005f0013007a0c */ /* 0x000fc60003f66270 */
[----:B------:R-:W3:Y:S01]  /*3d970*/  LDL.LU R19, [R1+0x48] ;  /* 0x0000480001137983 */ /* 0x000ee20000300800 */
[----:B------:R-:W-:-:S04]  /*3d980*/  IADD3 R18, R28, 0xe2, RZ ;  /* 0x000000e21c127810 */ /* 0x000fc80007ffe0ff */
[----:B------:R-:W-:Y:S02]  /*3d990*/  ISETP.GE.AND P6, PT, R18, c[0x0][0x17c], PT ;  /* 0x00005f0012007a0c */ /* 0x000fe40003fc6270 */
[----:B------:R-:W-:Y:S02]  /*3d9a0*/  ISETP.LT.AND P0, PT, R23, c[0x0][0x178], !P0 ;  /* 0x00005e0017007a0c */ /* 0x000fe40004701270 */
[----:B------:R-:W-:Y:S02]  /*3d9b0*/  ISETP.LT.AND P4, PT, R26, c[0x0][0x178], !P6 ;  /* 0x00005e001a007a0c */ /* 0x000fe40007781270 */
[C---:B0-----:R-:W-:Y:S01]  /*3d9c0*/  IADD3 R0, R12.reuse, c[0x0][0x198], RZ ;  /* 0x000066000c007a10 */ /* 0x041fe20007ffe0ff */
[----:B------:R-:W-:Y:S01]  /*3d9d0*/  IMAD.WIDE R4, R12, 0x2, R2 ;  /* 0x000000020c047825 */ /* 0x000fe200078e0202 */
[----:B------:R-:W-:-:S03]  /*3d9e0*/  PRMT R18, R20, 0x7632, R18 ;  /* 0x0000763214127816 */ /* 0x000fc60000000012 */
[----:B------:R-:W-:Y:S01]  /*3d9f0*/  IMAD.WIDE R8, R0, 0x2, R16 ;  /* 0x0000000200087825 */ /* 0x000fe200078e0210 */
[----:B------:R-:W-:-:S03]  /*3da00*/  ISETP.LT.AND P6, PT, R23, c[0x0][0x178], !P6 ;  /* 0x00005e0017007a0c */ /* 0x000fc600077c1270 */
[----:B------:R-:W-:Y:S01]  /*3da10*/  @P0 STG.E.U16 [R4.64], R18 ;  /* 0x0000001204000986 */ /* 0x000fe2000c101506 */
[----:B------:R-:W-:-:S03]  /*3da20*/  IMAD.WIDE R12, R0, 0x2, R2 ;  /* 0x00000002000c7825 */ /* 0x000fc600078e0202 */
[----:B----4-:R0:W-:Y:S01]  /*3da30*/  @P4 STG.E.U16 [R8.64], R25 ;  /* 0x0000001908004986 */ /* 0x0101e2000c101506 */
[----:B------:R-:W-:Y:S02]  /*3da40*/  ISETP.LT.AND P4, PT, R26, c[0x0][0x178], !P5 ;  /* 0x00005e001a007a0c */ /* 0x000fe40006f81270 */
[----:B------:R-:W-:Y:S02]  /*3da50*/  PRMT R24, R25, 0x7632, R24 ;  /* 0x0000763219187816 */ /* 0x000fe40000000018 */
[----:B0-----:R-:W-:Y:S01]  /*3da60*/  IADD3 R8, R0, c[0x0][0x198], RZ ;  /* 0x0000660000087a10 */ /* 0x001fe20007ffe0ff */
[----:B------:R-:W4:Y:S04]  /*3da70*/  LDL.LU R25, [R1+0x318] ;  /* 0x0003180001197983 */ /* 0x000f280000300800 */
[----:B------:R-:W-:Y:S01]  /*3da80*/  IMAD.WIDE R4, R8, 0x2, R16 ;  /* 0x0000000208047825 */ /* 0x000fe200078e0210 */
[----:B---3--:R-:W-:Y:S04]  /*3da90*/  @P6 STG.E.U16 [R12.64], R19 ;  /* 0x000000130c006986 */ /* 0x008fe8000c101506 */
[----:B------:R0:W-:Y:S04]  /*3daa0*/  @P4 STG.E.U16 [R4.64], R24 ;  /* 0x0000001804004986 */ /* 0x0001e8000c101506 */
[----:B0-----:R-:W3:Y:S01]  /*3dab0*/  LDL.LU R5, [R1+0x308] ;  /* 0x0003080001057983 */ /* 0x001ee20000300800 */
[----:B------:R-:W-:-:S02]  /*3dac0*/  ISETP.LT.AND P5, PT, R23, c[0x0][0x178], !P5 ;  /* 0x00005e0017007a0c */ /* 0x000fc40006fa1270 */
[----:B------:R-:W-:Y:S02]  /*3dad0*/  ISETP.LT.AND P6, PT, R26, c[0x0][0x178], !P2 ;  /* 0x00005e001a007a0c */ /* 0x000fe400057c1270 */
[----:B------:R-:W-:Y:S02]  /*3dae0*/  ISETP.LT.AND P2, PT, R23, c[0x0][0x178], !P2 ;  /* 0x00005e0017007a0c */ /* 0x000fe40005741270 */
[C---:B------:R-:W-:Y:S01]  /*3daf0*/  IADD3 R0, R8.reuse, c[0x0][0x198], RZ ;  /* 0x0000660008007a10 */ /* 0x040fe20007ffe0ff */
[----:B------:R-:W-:Y:S01]  /*3db00*/  IMAD.WIDE R8, R8, 0x2, R2 ;  /* 0x0000000208087825 */ /* 0x000fe200078e0202 */
[----:B------:R-:W-:-:S03]  /*3db10*/  PRMT R21, R19, 0x7632, R21 ;  /* 0x0000763213157816 */ /* 0x000fc60000000015 */
[----:B------:R-:W-:-:S04]  /*3db20*/  IMAD.WIDE R12, R0, 0x2, R16 ;  /* 0x00000002000c7825 */ /* 0x000fc800078e0210 */
[----:B------:R-:W-:Y:S01]  /*3db30*/  IMAD.WIDE R18, R0, 0x2, R2 ;  /* 0x0000000200127825 */ /* 0x000fe200078e0202 */
[----:B------:R0:W-:Y:S01]  /*3db40*/  @P5 STG.E.U16 [R8.64], R21 ;  /* 0x0000001508005986 */ /* 0x0001e2000c101506 */
[----:B------:R-:W-:Y:S02]  /*3db50*/  ISETP.LT.AND P5, PT, R26, c[0x0][0x178], !P1 ;  /* 0x00005e001a007a0c */ /* 0x000fe40004fa1270 */
[----:B------:R-:W-:Y:S02]  /*3db60*/  ISETP.LT.AND P1, PT, R23, c[0x0][0x178], !P1 ;  /* 0x00005e0017007a0c */ /* 0x000fe40004f21270 */
[----:B0-----:R-:W-:Y:S01]  /*3db70*/  IADD3 R8, R0, c[0x0][0x198], RZ ;  /* 0x0000660000087a10 */ /* 0x001fe20007ffe0ff */
[----:B---3--:R-:W-:Y:S04]  /*3db80*/  @P6 STG.E.U16 [R12.64], R5 ;  /* 0x000000050c006986 */ /* 0x008fe8000c101506 */
[----:B--2---:R0:W-:Y:S02]  /*3db90*/  @P2 STG.E.U16 [R18.64], R27 ;  /* 0x0000001b12002986 */ /* 0x0041e4000c101506 */
[----:B0-----:R-:W-:-:S02]  /*3dba0*/  PRMT R19, R27, 0x7632, R19 ;  /* 0x000076321b137816 */ /* 0x001fc40000000013 */
[----:B------:R-:W2:Y:S01]  /*3dbb0*/  LDL.LU R27, [R1+0x348] ;  /* 0x00034800011b7983 */ /* 0x000ea20000300800 */
[----:B------:R-:W-:Y:S02]  /*3dbc0*/  ISETP.LT.AND P6, PT, R26, c[0x0][0x178], !P3 ;  /* 0x00005e001a007a0c */ /* 0x000fe40005fc1270 */
        /* <DEDUP_REMOVED lines=8> */
[----:B------:R-:W-:Y:S01]  /*3dc50*/  IMAD.WIDE R12, R0, 0x2, R16 ;  /* 0x00000002000c7825 */ /* 0x000fe200078e0210 */
[----:B------:R-:W-:Y:S01]  /*3dc60*/  IADD3 R20, R28, 0xe7, RZ ;  /* 0x000000e71c147810 */ /* 0x000fe20007ffe0ff */
[----:B------:R-:W-:Y:S03]  /*3dc70*/  @P1 STG.E.U16 [R8.64], R19 ;  /* 0x0000001308001986 */ /* 0x000fe6000c101506 */
[----:B------:R-:W-:Y:S01]  /*3dc80*/  ISETP.GE.AND P0, PT, R20, c[0x0][0x17c], PT ;  /* 0x00005f0014007a0c */ /* 0x000fe20003f06270 */
[----:B----4-:R1:W-:Y:S01]  /*3dc90*/  @P6 STG.E.U16 [R12.64], R25 ;  /* 0x000000190c006986 */ /* 0x0103e2000c101506 */
[----:B0-----:R-:W-:Y:S01]  /*3dca0*/  IMAD.WIDE R4, R0, 0x2, R2 ;  /* 0x0000000200047825 */ /* 0x001fe200078e0202 */
[----:B------:R-:W-:-:S04]  /*3dcb0*/  IADD3 R20, R28, 0xe8, RZ ;  /* 0x000000e81c147810 */ /* 0x000fc80007ffe0ff */
[----:B------:R0:W-:Y:S01]  /*3dcc0*/  @P3 STG.E.U16 [R4.64], R29 ;  /* 0x0000001d04003986 */ /* 0x0001e2000c101506 */
[----:B-1----:R-:W-:Y:S02]  /*3dcd0*/  PRMT R13, R29, 0x7632, R13 ;  /* 0x000076321d0d7816 */ /* 0x002fe4000000000d */
[----:B------:R-:W-:Y:S02]  /*3dce0*/  PRMT R12, R25, 0x7632, R12 ;  /* 0x00007632190c7816 */ /* 0x000fe4000000000c */
[----:B------:R-:W-:Y:S01]  /*3dcf0*/  ISETP.LT.AND P6, PT, R26, c[0x0][0x178], !P0 ;  /* 0x00005e001a007a0c */ /* 0x000fe200047c1270 */
[----:B0-----:R-:W3:Y:S01]  /*3dd00*/  LDL.LU R29, [R1+0x12c4] ;  /* 0x0012c400011d7983 */ /* 0x001ee20000300800 */
[----:B------:R-:W-:-:S03]  /*3dd10*/  ISETP.LT.AND P0, PT, R23, c[0x0][0x178], !P0 ;  /* 0x00005e0017007a0c */ /* 0x000fc60004701270 */
[----:B------:R-:W4:Y:S01]  /*3dd20*/  LDL.LU R25, [R1+0x338] ;  /* 0x0003380001197983 */ /* 0x000f220000300800 */
[----:B------:R-:W-:Y:S02]  /*3dd30*/  ISETP.GE.AND P4, PT, R20, c[0x0][0x17c], PT ;  /* 0x00005f0014007a0c */ /* 0x000fe40003f86270 */
[----:B------:R-:W-:Y:S02]  /*3dd40*/  IADD3 R8, R28, 0xeb, RZ ;  /* 0x000000eb1c087810 */ /* 0x000fe40007ffe0ff */
[----:B------:R-:W-:Y:S02]  /*3dd50*/  IADD3 R0, R0, c[0x0][0x198], RZ ;  /* 0x0000660000007a10 */ /* 0x000fe40007ffe0ff */
[----:B------:R-:W-:Y:S02]  /*3dd60*/  ISETP.LT.AND P3, PT, R26, c[0x0][0x178], !P4 ;  /* 0x00005e001a007a0c */ /* 0x000fe40006761270 */
[----:B------:R-:W-:Y:S01]  /*3dd70*/  ISETP.GE.AND P1, PT, R8, c[0x0][0x17c], PT ;  /* 0x00005f0008007a0c */ /* 0x000fe20003f26270 */
[----:B------:R-:W-:Y:S01]  /*3dd80*/  IMAD.WIDE R4, R0, 0x2, R16 ;  /* 0x0000000200047825 */ /* 0x000fe200078e0210 */
[----:B------:R-:W-:-:S03]  /*3dd90*/  ISETP.LT.AND P4, PT, R23, c[0x0][0x178], !P4 ;  /* 0x00005e0017007a0c */ /* 0x000fc60006781270 */
[C---:B------:R-:W-:Y:S01]  /*3dda0*/  IMAD.WIDE R8, R0.reuse, 0x2, R2 ;  /* 0x0000000200087825 */ /* 0x040fe200078e0202 */
[----:B------:R-:W-:Y:S01]  /*3ddb0*/  IADD3 R0, R0, c[0x0][0x198], RZ ;  /* 0x0000660000007a10 */ /* 0x000fe20007ffe0ff */
        /* <DEDUP_REMOVED lines=10> */
[----:B------:R-:W-:Y:S02]  /*3de60*/  ISETP.GE.AND P5, PT, R20, c[0x0][0x17c], PT ;  /* 0x00005f0014007a0c */ /* 0x000fe40003fa6270 */
[----:B------:R-:W-:Y:S02]  /*3de70*/  IADD3 R0, R0, c[0x0][0x198], RZ ;  /* 0x0000660000007a10 */ /* 0x000fe40007ffe0ff */
[----:B------:R-:W-:Y:S02]  /*3de80*/  ISETP.LT.AND P2, PT, R23, c[0x0][0x178], !P2 ;  /* 0x00005e0017007a0c */ /* 0x000fe40005741270 */
[----:B------:R-:W-:Y:S01]  /*3de90*/  ISETP.LT.AND P4, PT, R26, c[0x0][0x178], !P5 ;  /* 0x00005e001a007a0c */ /* 0x000fe20006f81270 */
[----:B------:R-:W-:Y:S01]  /*3dea0*/  IMAD.WIDE R4, R0, 0x2, R16 ;  /* 0x0000000200047825 */ /* 0x000fe200078e0210 */
[----:B------:R-:W-:-:S03]  /*3deb0*/  IADD3 R12, R28, 0xed, RZ ;  /* 0x000000ed1c0c7810 */ /* 0x000fc60007ffe0ff */
[C---:B------:R-:W-:Y:S01]  /*3dec0*/  IMAD.WIDE R8, R0.reuse, 0x2, R2 ;  /* 0x0000000200087825 */ /* 0x040fe200078e0202 */
[----:B------:R-:W-:Y:S01]  /*3ded0*/  IADD3 R0, R0, c[0x0][0x198], RZ ;  /* 0x0000660000007a10 */ /* 0x000fe20007ffe0ff */
[----:B------:R0:W-:Y:S01]  /*3dee0*/  @P0 STG.E.U16 [R4.64], R6 ;  /* 0x0000000604000986 */ /* 0x0001e2000c101506 */
[----:B------:R-:W-:Y:S02]  /*3def0*/  ISETP.GE.AND P3, PT, R12, c[0x0][0x17c], PT ;  /* 0x00005f000c007a0c */ /* 0x000fe40003f66270 */
[----:B------:R-:W-:Y:S02]  /*3df00*/  PRMT R12, R6, 0x7632, R12 ;  /* 0x00007632060c7816 */ /* 0x000fe4000000000c */
[----:B------:R-:W-:-:S03]  /*3df10*/  ISETP.LT.AND P5, PT, R23, c[0x0][0x178], !P5 ;  /* 0x00005e0017007a0c */ /* 0x000fc60006fa1270 */
[----:B------:R1:W-:Y:S01]  /*3df20*/  @P2 STG.E.U16 [R8.64], R12 ;  /* 0x0000000c08002986 */ /* 0x0003e2000c101506 */
[----:B0-----:R-:W-:Y:S01]  /*3df30*/  IMAD.WIDE R4, R0, 0x2, R16 ;  /* 0x0000000200047825 */ /* 0x001fe200078e0210 */
[----:B------:R-:W-:Y:S02]  /*3df40*/  IADD3 R6, R28, 0xee, RZ ;  /* 0x000000ee1c067810 */ /* 0x000fe40007ffe0ff */
[----:B------:R-:W-:Y:S02]  /*3df50*/  ISETP.LT.AND P2, PT, R26, c[0x0][0x178], !P1 ;  /* 0x00005e001a007a0c */ /* 0x000fe40004f41270 */
[----:B------:R-:W-:Y:S01]  /*3df60*/  ISETP.GE.AND P0, PT, R6, c[0x0][0x17c], PT ;  /* 0x00005f0006007a0c */ /* 0x000fe20003f06270 */
[----:B----4-:R0:W-:Y:S01]  /*3df70*/  @P4 STG.E.U16 [R4.64], R25 ;  /* 0x0000001904004986 */ /* 0x0101e2000c101506 */
[----:B------:R-:W-:Y:S02]  /*3df80*/  IADD3 R6, R0, c[0x0][0x198], RZ ;  /* 0x0000660000067a10 */ /* 0x000fe40007ffe0ff */
[----:B------:R-:W-:-:S02]  /*3df90*/  IADD3 R18, R28, 0xec, RZ ;  /* 0x000000ec1c127810 */ /* 0x000fc40007ffe0ff */
[----:B-1----:R-:W-:Y:S01]  /*3dfa0*/  IADD3 R8, R28, 0xef, RZ ;  /* 0x000000ef1c087810 */ /* 0x002fe20007ffe0ff */
[----:B0-----:R-:W-:Y:S01]  /*3dfb0*/  IMAD.WIDE R4, R0, 0x2, R2 ;  /* 0x0000000200047825 */ /* 0x001fe200078e0202 */
[----:B------:R-:W-:Y:S02]  /*3dfc0*/  PRMT R0, R25, 0x7632, R0 ;  /* 0x0000763219007816 */ /* 0x000fe40000000000 */
[----:B------:R-:W4:Y:S01]  /*3dfd0*/  LDL.LU R25, [R1+0x2e8] ;  /* 0x0002e80001197983 */ /* 0x000f220000300800 */
[----:B------:R-:W-:Y:S02]  /*3dfe0*/  ISETP.GE.AND P6, PT, R18, c[0x0][0x17c], PT ;  /* 0x00005f0012007a0c */ /* 0x000fe40003fc6270 */
[----:B------:R-:W-:Y:S01]  /*3dff0*/  ISETP.GE.AND P4, PT, R8, c[0x0][0x17c], PT ;  /* 0x00005f0008007a0c */ /* 0x000fe20003f86270 */
[----:B------:R-:W-:Y:S01]  /*3e000*/  IMAD.WIDE R8, R6, 0x2, R16 ;  /* 0x0000000206087825 */ /* 0x000fe200078e0210 */
[----:B------:R-:W-:Y:S01]  /*3e010*/  ISETP.LT.AND P1, PT, R23, c[0x0][0x178], !P1 ;  /* 0x00005e0017007a0c */ /* 0x000fe20004f21270 */
[----:B------:R0:W-:Y:S01]  /*3e020*/  @P5 STG.E.U16 [R4.64], R10 ;  /* 0x0000000a04005986 */ /* 0x0001e2000c101506 */
[----:B------:R-:W-:-:S03]  /*3e030*/  ISETP.LT.AND P5, PT, R26, c[0x0][0x178], !P6 ;  /* 0x00005e001a007a0c */ /* 0x000fc600077a1270 */
[----:B------:R1:W-:Y:S04]  /*3e040*/  @P2 STG.E.U16 [R8.64], R0 ;  /* 0x0000000008002986 */ /* 0x0003e8000c101506 */
[----:B------:R-:W3:Y:S01]  /*3e050*/  LDL.LU R24, [R1+0x2dc] ;  /* 0x0002dc0001187983 */ /* 0x000ee20000300800 */
[----:B0-----:R-:W-:Y:S01]  /*3e060*/  PRMT R10, R10, 0x7632, R10 ;  /* 0x000076320a0a7816 */ /* 0x001fe2000000000a */
[C---:B------:R-:W-:Y:S01]  /*3e070*/  IMAD.WIDE R4, R6.reuse, 0x2, R2 ;  /* 0x0000000206047825 */ /* 0x040fe200078e0202 */
[----:B-1----:R-:W-:Y:S02]  /*3e080*/  IADD3 R0, R6, c[0x0][0x198], RZ ;  /* 0x0000660006007a10 */ /* 0x002fe40007ffe0ff */
[----:B------:R-:W-:-:S03]  /*3e090*/  IADD3 R6, R28, 0xf1, RZ ;  /* 0x000000f11c067810 */ /* 0x000fc60007ffe0ff */
[----:B------:R-:W-:Y:S01]  /*3e0a0*/  IMAD.WIDE R8, R0, 0x2, R16 ;  /* 0x0000000200087825 */ /* 0x000fe200078e0210 */
[----:B------:R-:W-:Y:S01]  /*3e0b0*/  @P1 STG.E.U16 [R4.64], R10 ;  /* 0x0000000a04001986 */ /* 0x000fe2000c101506 */
[----:B------:R-:W-:-:S03]  /*3e0c0*/  ISETP.GE.AND P1, PT, R6, c[0x0][0x17c], PT ;  /* 0x00005f0006007a0c */ /* 0x000fc60003f26270 */
[----:B--2---:R0:W-:Y:S01]  /*3e0d0*/  @P5 STG.E.U16 [R8.64], R27 ;  /* 0x0000001b08005986 */ /* 0x0041e2000c101506 */
[----:B------:R-:W-:-:S03]  /*3e0e0*/  PRMT R6, R27, 0x7632, R6 ;  /* 0x000076321b067816 */ /* 0x000fc60000000006 */
[----:B0-----:R-:W2:Y:S01]  /*3e0f0*/  LDL.LU R27, [R1+0x3c] ;  /* 0x00003c00011b7983 */ /* 0x001ea20000300800 */
[C---:B------:R-:W-:Y:S01]  /*3e100*/  ISETP.LT.AND P6, PT, R23.reuse, c[0x0][0x178], !P6 ;  /* 0x00005e0017007a0c */ /* 0x040fe200077c1270 */
[----:B------:R-:W-:Y:S01]  /*3e110*/  IMAD.WIDE R12, R0, 0x2, R2 ;  /* 0x00000002000c7825 */ /* 0x000fe200078e0202 */
[----:B------:R-:W-:Y:S02]  /*3e120*/  ISETP.LT.AND P5, PT, R26, c[0x0][0x178], !P3 ;  /* 0x00005e001a007a0c */ /* 0x000fe40005fa1270 */
[----:B------:R-:W-:Y:S02]  /*3e130*/  ISETP.LT.AND P3, PT, R23, c[0x0][0x178], !P3 ;  /* 0x00005e0017007a0c */ /* 0x000fe40005f61270 */
[----:B------:R-:W-:Y:S02]  /*3e140*/  IADD3 R8, R0, c[0x0][0x198], RZ ;  /* 0x0000660000087a10 */ /* 0x000fe40007ffe0ff */
[----:B------:R-:W-:-:S05]  /*3e150*/  IADD3 R18, R28, 0xf0, RZ ;  /* 0x000000f01c127810 */ /* 0x000fca0007ffe0ff */
[----:B------:R0:W-:Y:S01]  /*3e160*/  @P6 STG.E.U16 [R12.64], R14 ;  /* 0x0000000e0c006986 */ /* 0x0001e2000c101506 */
[----:B------:R-:W-:Y:S02]  /*3e170*/  ISETP.LT.AND P6, PT, R26, c[0x0][0x178], !P0 ;  /* 0x00005e001a007a0c */ /* 0x000fe400047c1270 */
[----:B------:R-:W-:Y:S02]  /*3e180*/  ISETP.LT.AND P0, PT, R23, c[0x0][0x178], !P0 ;  /* 0x00005e0017007a0c */ /* 0x000fe40004701270 */
[C---:B------:R-:W-:Y:S01]  /*3e190*/  IADD3 R0, R8.reuse, c[0x0][0x198], RZ ;  /* 0x0000660008007a10 */ /* 0x040fe20007ffe0ff */
[----:B------:R-:W-:Y:S01]  /*3e1a0*/  IMAD.WIDE R4, R8, 0x2, R16 ;  /* 0x0000000208047825 */ /* 0x000fe200078e0210 */
[----:B------:R-:W-:-:S03]  /*3e1b0*/  ISETP.GE.AND P2, PT, R18, c[0x0][0x17c], PT ;  /* 0x00005f0012007a0c */ /* 0x000fc60003f46270 */
[----:B------:R-:W-:Y:S01]  /*3e1c0*/  IMAD.WIDE R8, R8, 0x2, R2 ;  /* 0x0000000208087825 */ /* 0x000fe200078e0202 */
[----:B0-----:R-:W-:-:S03]  /*3e1d0*/  PRMT R14, R14, 0x7632, R14 ;  /* 0x000076320e0e7816 */ /* 0x001fc6000000000e */
[C---:B------:R-:W-:Y:S01]  /*3e1e0*/  IMAD.WIDE R12, R0.reuse, 0x2, R16 ;  /* 0x00000002000c7825 */ /* 0x040fe200078e0210 */
[----:B------:R0:W-:Y:S03]  /*3e1f0*/  @P5 STG.E.U16 [R4.64], R6 ;  /* 0x0000000604005986 */ /* 0x0001e6000c101506 */
[----:B------:R-:W-:Y:S01]  /*3e200*/  IMAD.WIDE R18, R0, 0x2, R2 ;  /* 0x0000000200127825 */ /* 0x000fe200078e0202 */
[----:B------:R-:W-:Y:S01]  /*3e210*/  @P3 STG.E.U16 [R8.64], R14 ;  /* 0x0000000e08003986 */ /* 0x000fe2000c101506 */
[----:B------:R-:W-:-:S03]  /*3e220*/  IADD3 R10, R28, 0xf2, RZ ;  /* 0x000000f21c0a7810 */ /* 0x000fc60007ffe0ff */
[----:B----4-:R1:W-:Y:S04]  /*3e230*/  @P6 STG.E.U16 [R12.64], R25 ;  /* 0x000000190c006986 */ /* 0x0103e8000c101506 */
[----:B------:R4:W-:Y:S01]  /*3e240*/  @P0 STG.E.U16 [R18.64], R22 ;  /* 0x0000001612000986 */ /* 0x0009e2000c101506 */
[----:B------:R-:W-:Y:S02]  /*3e250*/  ISETP.LT.AND P0, PT, R26, c[0x0][0x178], !P4 ;  /* 0x00005e001a007a0c */ /* 0x000fe40006701270 */
[----:B------:R-:W-:Y:S02]  /*3e260*/  ISETP.LT.AND P4, PT, R23, c[0x0][0x178], !P4 ;  /* 0x00005e0017007a0c */ /* 0x000fe40006781270 */
[----:B------:R-:W-:Y:S02]  /*3e270*/  ISETP.GE.AND P5, PT, R10, c[0x0][0x17c], PT ;  /* 0x00005f000a007a0c */ /* 0x000fe40003fa6270 */
[----:B0-----:R-:W-:-:S02]  /*3e280*/  IADD3 R4, R0, c[0x0][0x198], RZ ;  /* 0x0000660000047a10 */ /* 0x001fc40007ffe0ff */
[----:B------:R-:W-:Y:S02]  /*3e290*/  PRMT R10, R25, 0x7632, R10 ;  /* 0x00007632190a7816 */ /* 0x000fe4000000000a */
[----:B-1----:R-:W2:Y:S01]  /*3e2a0*/  LDL.LU R25, [R1+0x2fc] ;  /* 0x0002fc0001197983 */ /* 0x002ea20000300800 */
[----:B------:R-:W-:Y:S01]  /*3e2b0*/  ISETP.LT.AND P3, PT, R26, c[0x0][0x178], !P2 ;  /* 0x00005e001a007a0c */ /* 0x000fe20005761270 */
[C---:B------:R-:W-:Y:S01]  /*3e2c0*/  IMAD.WIDE R8, R4.reuse, 0x2, R16 ;  /* 0x0000000204087825 */ /* 0x040fe200078e0210 */
[----:B------:R-:W-:Y:S02]  /*3e2d0*/  ISETP.LT.AND P2, PT, R23, c[0x0][0x178], !P2 ;  /* 0x00005e0017007a0c */ /* 0x000fe40005741270 */
[C---:B------:R-:W-:Y:S01]  /*3e2e0*/  IADD3 R6, R4.reuse, c[0x0][0x198], RZ ;  /* 0x0000660004067a10 */ /* 0x040fe20007ffe0ff */
[----:B------:R-:W-:Y:S01]  /*3e2f0*/  IMAD.WIDE R4, R4, 0x2, R2 ;  /* 0x0000000204047825 */ /* 0x000fe200078e0202 */
[----:B----4-:R-:W-:Y:S01]  /*3e300*/  PRMT R22, R22, 0x7632, R22 ;  /* 0x0000763216167816 */ /* 0x010fe20000000016 */
[----:B------:R0:W-:Y:S04]  /*3e310*/  @P0 STG.E.U16 [R8.64], R10 ;  /* 0x0000000a08000986 */ /* 0x0001e8000c101506 */
[----:B------:R1:W-:Y:S01]  /*3e320*/  @P4 STG.E.U16 [R4.64], R22 ;  /* 0x0000001604004986 */ /* 0x0003e2000c101506 */
[----:B0-----:R-:W-:-:S04]  /*3e330*/  IMAD.WIDE R8, R6, 0x2, R16 ;  /* 0x0000000206087825 */ /* 0x001fc800078e0210 */
[----:B-1----:R-:W-:Y:S01]  /*3e340*/  IMAD.WIDE R4, R6, 0x2, R2 ;  /* 0x0000000206047825 */ /* 0x002fe200078e0202 */
[----:B---3--:R-:W-:Y:S01]  /*3e350*/  @P3 STG.E.U16 [R8.64], R24 ;  /* 0x0000001808003986 */ /* 0x008fe2000c101506 */
[----:B--2---:R-:W-:-:S03]  /*3e360*/  PRMT R10, R27, 0x7632, R10 ;  /* 0x000076321b0a7816 */ /* 0x004fc6000000000a */
[----:B------:R0:W-:Y:S04]  /*3e370*/  @P2 STG.E.U16 [R4.64], R27 ;  /* 0x0000001b04002986 */ /* 0x0001e8000c101506 */
[----:B0-----:R-:W2:Y:S01]  /*3e380*/  LDL.LU R27, [R1+0x30c] ;  /* 0x00030c00011b7983 */ /* 0x001ea20000300800 */
[----:B------:R-:W-:Y:S02]  /*3e390*/  IADD3 R0, R28, 0xf4, RZ ;  /* 0x000000f41c007810 */ /* 0x000fe40007ffe0ff */
[----:B------:R-:W-:Y:S02]  /*3e3a0*/  ISETP.LT.AND P3, PT, R26, c[0x0][0x178], !P1 ;  /* 0x00005e001a007a0c */ /* 0x000fe40004f61270 */
[----:B------:R-:W-:Y:S02]  /*3e3b0*/  ISETP.LT.AND P1, PT, R23, c[0x0][0x178], !P1 ;  /* 0x00005e0017007a0c */ /* 0x000fe40004f21270 */
[----:B------:R-:W-:-:S02]  /*3e3c0*/  IADD3 R12, R28, 0xf3, RZ ;  /* 0x000000f31c0c7810 */ /* 0x000fc40007ffe0ff */
[----:B------:R-:W-:Y:S02]  /*3e3d0*/  IADD3 R13, R6, c[0x0][0x198], RZ ;  /* 0x00006600060d7a10 */ /* 0x000fe40007ffe0ff */
[----:B------:R-:W-:Y:S02]  /*3e3e0*/  ISETP.GE.AND P0, PT, R0, c[0x0][0x17c], PT ;  /* 0x00005f0000007a0c */ /* 0x000fe40003f06270 */
[----:B------:R-:W-:Y:S02]  /*3e3f0*/  PRMT R0, R24, 0x7632, R0 ;  /* 0x0000763218007816 */ /* 0x000fe40000000000 */
[----:B------:R-:W-:Y:S01]  /*3e400*/  ISETP.LT.AND P4, PT, R26, c[0x0][0x178], !P5 ;  /* 0x00005e001a007a0c */ /* 0x000fe20006f81270 */
[----:B------:R-:W3:Y:S01]  /*3e410*/  LDL.LU R24, [R1+0x2c] ;  /* 0x00002c0001187983 */ /* 0x000ee20000300800 */
[----:B------:R-:W-:Y:S01]  /*3e420*/  ISETP.LT.AND P5, PT, R23, c[0x0][0x178], !P5 ;  /* 0x00005e0017007a0c */ /* 0x000fe20006fa1270 */
[----:B------:R-:W-:Y:S01]  /*3e430*/  IMAD.WIDE R4, R13, 0x2, R16 ;  /* 0x000000020d047825 */ /* 0x000fe200078e0210 */
[----:B------:R-:W-:-:S02]  /*3e440*/  ISETP.GE.AND P6, PT, R12, c[0x0][0x17c], PT ;  /* 0x00005f000c007a0c */ /* 0x000fc40003fc6270 */
[----:B------:R-:W-:Y:S01]  /*3e450*/  IADD3 R12, R28, 0xf5, RZ ;  /* 0x000000f51c0c7810 */ /* 0x000fe20007ffe0ff */
[C---:B------:R-:W-:Y:S01]  /*3e460*/  IMAD.WIDE R8, R13.reuse, 0x2, R2 ;  /* 0x000000020d087825 */ /* 0x040fe200078e0202 */
[----:B------:R-:W-:Y:S01]  /*3e470*/  IADD3 R6, R13, c[0x0][0x198], RZ ;  /* 0x000066000d067a10 */ /* 0x000fe20007ffe0ff */
[----:B------:R0:W-:Y:S01]  /*3e480*/  @P3 STG.E.U16 [R4.64], R0 ;  /* 0x0000000004003986 */ /* 0x0001e2000c101506 */
[----:B------:R-:W-:-:S03]  /*3e490*/  ISETP.GE.AND P2, PT, R12, c[0x0][0x17c], PT ;  /* 0x00005f000c007a0c */ /* 0x000fc60003f46270 */
[----:B------:R-:W-:Y:S01]  /*3e4a0*/  IMAD.WIDE R12, R6, 0x2, R16 ;  /* 0x00000002060c7825 */ /* 0x000fe200078e0210 */
[----:B------:R1:W-:Y:S01]  /*3e4b0*/  @P1 STG.E.U16 [R8.64], R10 ;  /* 0x0000000a08001986 */ /* 0x0003e2000c101506 */
[----:B------:R-:W-:Y:S02]  /*3e4c0*/  ISETP.LT.AND P1, PT, R26, c[0x0][0x178], !P6 ;  /* 0x00005e001a007a0c */ /* 0x000fe40007721270 */
[C---:B------:R-:W-:Y:S01]  /*3e4d0*/  IADD3 R19, R6.reuse, c[0x0][0x198], RZ ;  /* 0x0000660006137a10 */ /* 0x040fe20007ffe0ff */
[----:B0-----:R-:W-:Y:S01]  /*3e4e0*/  IMAD.WIDE R4, R6, 0x2, R2 ;  /* 0x0000000206047825 */ /* 0x001fe200078e0202 */
[----:B------:R-:W-:Y:S01]  /*3e4f0*/  ISETP.LT.AND P6, PT, R23, c[0x0][0x178], !P6 ;  /* 0x00005e0017007a0c */ /* 0x000fe200077c1270 */
[----:B------:R-:W-:Y:S01]  /*3e500*/  @P4 STG.E.U16 [R12.64], R25 ;  /* 0x000000190c004986 */ /* 0x000fe2000c101506 */
[----:B-1----:R-:W-:-:S03]  /*3e510*/  PRMT R10, R29, 0x7632, R10 ;  /* 0x000076321d0a7816 */ /* 0x002fc6000000000a */
[----:B------:R0:W-:Y:S01]  /*3e520*/  @P5 STG.E.U16 [R4.64], R29 ;  /* 0x0000001d04005986 */ /* 0x0001e2000c101506 */
[----:B------:R-:W-:Y:S02]  /*3e530*/  PRMT R0, R25, 0x7632, R0 ;  /* 0x0000763219007816 */ /* 0x000fe40000000000 */
[----:B------:R-:W-:Y:S01]  /*3e540*/  ISETP.LT.AND P4, PT, R26, c[0x0][0x178], !P0 ;  /* 0x00005e001a007a0c */ /* 0x000fe20004781270 */
[C---:B------:R-:W-:Y:S01]  /*3e550*/  IMAD.WIDE R8, R19.reuse, 0x2, R16 ;  /* 0x0000000213087825 */ /* 0x040fe200078e0210 */
[C---:B------:R-:W-:Y:S01]  /*3e560*/  IADD3 R6, R19.reuse, c[0x0][0x198], RZ ;  /* 0x0000660013067a10 */ /* 0x040fe20007ffe0ff */
[----:B0-----:R-:W4:Y:S04]  /*3e570*/  LDL.LU R29, [R1+0x31c] ;  /* 0x00031c00011d7983 */ /* 0x001f280000300800 */
[----:B------:R-:W4:Y:S01]  /*3e580*/  LDL.LU R25, [R1+0x1c] ;  /* 0x00001c0001197983 */ /* 0x000f220000300800 */
[----:B------:R-:W-:-:S03]  /*3e590*/  IMAD.WIDE R4, R19, 0x2, R2 ;  /* 0x0000000213047825 */ /* 0x000fc600078e0202 */
[----:B------:R0:W-:Y:S04]  /*3e5a0*/  @P1 STG.E.U16 [R8.64], R0 ;  /* 0x0000000008001986 */ /* 0x0001e8000c101506 */
[----:B------:R-:W-:Y:S01]  /*3e5b0*/  @P6 STG.E.U16 [R4.64], R10 ;  /* 0x0000000a04006986 */ /* 0x000fe2000c101506 */
[----:B0-----:R-:W-:-:S05]  /*3e5c0*/  IMAD.WIDE R8, R6, 0x2, R16 ;  /* 0x0000000206087825 */ /* 0x001fca00078e0210 */
[----:B--2---:R0:W-:Y:S02]  /*3e5d0*/  @P4 STG.E.U16 [R8.64], R27 ;  /* 0x0000001b08004986 */ /* 0x0041e4000c101506 */
[----:B0-----:R-:W-:Y:S02]  /*3e5e0*/  PRMT R9, R27, 0x7632, R9 ;  /* 0x000076321b097816 */ /* 0x001fe40000000009 */
[----:B------:R-:W2:Y:S01]  /*3e5f0*/  LDL.LU R27, [R1+0x34c] ;  /* 0x00034c00011b7983 */ /* 0x000ea20000300800 */
[----:B------:R-:W-:Y:S02]  /*3e600*/  ISETP.LT.AND P0, PT, R23, c[0x0][0x178], !P0 ;  /* 0x00005e0017007a0c */ /* 0x000fe40004701270 */
[----:B------:R-:W-:Y:S01]  /*3e610*/  IADD3 R14, R28, 0xf6, RZ ;  /* 0x000000f61c0e7810 */ /* 0x000fe20007ffe0ff */
[----:B------:R-:W-:Y:S01]  /*3e620*/  IMAD.WIDE R4, R6, 0x2, R2 ;  /* 0x0000000206047825 */ /* 0x000fe200078e0202 */
[----:B------:R-:W-:Y:S02]  /*3e630*/  ISETP.LT.AND P6, PT, R26, c[0x0][0x178], !P2 ;  /* 0x00005e001a007a0c */ /* 0x000fe400057c1270 */
[----:B------:R-:W-:-:S02]  /*3e640*/  ISETP.GE.AND P3, PT, R14, c[0x0][0x17c], PT ;  /* 0x00005f000e007a0c */ /* 0x000fc40003f66270 */
[----:B------:R-:W-:Y:S02]  /*3e650*/  IADD3 R13, R6, c[0x0][0x198], RZ ;  /* 0x00006600060d7a10 */ /* 0x000fe40007ffe0ff */
[----:B------:R-:W-:-:S03]  /*3e660*/  ISETP.LT.AND P2, PT, R23, c[0x0][0x178], !P2 ;  /* 0x00005e0017007a0c */ /* 0x000fc60005741270 */
[----:B---3--:R0:W-:Y:S01]  /*3e670*/  @P0 STG.E.U16 [R4.64], R24 ;  /* 0x0000001804000986 */ /* 0x0081e2000c101506 */
[----:B------:R-:W-:Y:S02]  /*3e680*/  ISETP.LT.AND P0, PT, R26, c[0x0][0x178], !P3 ;  /* 0x00005e001a007a0c */ /* 0x000fe40005f01270 */
[----:B------:R-:W-:Y:S02]  /*3e690*/  ISETP.LT.AND P3, PT, R23, c[0x0][0x178], !P3 ;  /* 0x00005e0017007a0c */ /* 0x000fe40005f61270 */
[C---:B------:R-:W-:Y:S02]  /*3e6a0*/  IADD3 R19, R13.reuse, c[0x0][0x198], RZ ;  /* 0x000066000d137a10 */ /* 0x040fe40007ffe0ff */
[C---:B------:R-:W-:Y:S01]  /*3e6b0*/  IADD3 R12, R28.reuse, 0xf9, RZ ;  /* 0x000000f91c0c7810 */ /* 0x040fe20007ffe0ff */
[----:B0-----:R-:W-:Y:S01]  /*3e6c0*/  IMAD.WIDE R4, R13, 0x2, R16 ;  /* 0x000000020d047825 */ /* 0x001fe200078e0210 */
[----:B------:R-:W-:Y:S02]  /*3e6d0*/  IADD3 R18, R28, 0xf7, RZ ;  /* 0x000000f71c127810 */ /* 0x000fe40007ffe0ff */
[----:B------:R-:W-:-:S02]  /*3e6e0*/  PRMT R0, R24, 0x7632, R0 ;  /* 0x0000763218007816 */ /* 0x000fc40000000000 */
[----:B------:R0:W-:Y:S01]  /*3e6f0*/  @P6 STG.E.U16 [R4.64], R9 ;  /* 0x0000000904006986 */ /* 0x0001e2000c101506 */
[----:B------:R-:W-:Y:S02]  /*3e700*/  IADD3 R14, R28, 0xf8, RZ ;  /* 0x000000f81c0e7810 */ /* 0x000fe40007ffe0ff */
[----:B------:R-:W-:Y:S02]  /*3e710*/  ISETP.GE.AND P4, PT, R12, c[0x0][0x17c], PT ;  /* 0x00005f000c007a0c */ /* 0x000fe40003f86270 */
[----:B------:R-:W-:Y:S02]  /*3e720*/  ISETP.GE.AND P5, PT, R18, c[0x0][0x17c], PT ;  /* 0x00005f0012007a0c */ /* 0x000fe40003fa6270 */
[----:B------:R-:W-:Y:S01]  /*3e730*/  IADD3 R6, R28, 0xfb, RZ ;  /* 0x000000fb1c067810 */ /* 0x000fe20007ffe0ff */
[----:B0-----:R-:W-:-:S04]  /*3e740*/  IMAD.WIDE R4, R13, 0x2, R2 ;  /* 0x000000020d047825 */ /* 0x001fc800078e0202 */
[C---:B------:R-:W-:Y:S01]  /*3e750*/  IMAD.WIDE R8, R19.reuse, 0x2, R16 ;  /* 0x0000000213087825 */ /* 0x040fe200078e0210 */
[----:B------:R-:W-:Y:S01]  /*3e760*/  ISETP.GE.AND P1, PT, R14, c[0x0][0x17c], PT ;  /* 0x00005f000e007a0c */ /* 0x000fe20003f26270 */
[----:B------:R-:W-:Y:S02]  /*3e770*/  @P2 STG.E.U16 [R4.64], R0 ;  /* 0x0000000004002986 */ /* 0x000fe4000c101506 */
[----:B------:R-:W-:Y:S01]  /*3e780*/  IMAD.WIDE R12, R19, 0x2, R2 ;  /* 0x00000002130c7825 */ /* 0x000fe200078e0202 */
[----:B------:R-:W-:Y:S01]  /*3e790*/  ISETP.GE.AND P2, PT, R6, c[0x0][0x17c], PT ;  /* 0x00005f0006007a0c */ /* 0x000fe20003f46270 */
[----:B----4-:R0:W-:Y:S01]  /*3e7a0*/  @P0 STG.E.U16 [R8.64], R29 ;  /* 0x0000001d08000986 */ /* 0x0101e2000c101506 */
[----:B------:R-:W-:Y:S02]  /*3e7b0*/  ISETP.LT.AND P0, PT, R26, c[0x0][0x178], !P5 ;  /* 0x00005e001a007a0c */ /* 0x000fe40006f01270 */
[----:B------:R-:W-:Y:S01]  /*3e7c0*/  ISETP.LT.AND P5, PT, R23, c[0x0][0x178], !P5 ;  /* 0x00005e0017007a0c */ /* 0x000fe20006fa1270 */
[----:B------:R1:W-:Y:S01]  /*3e7d0*/  @P3 STG.E.U16 [R12.64], R25 ;  /* 0x000000190c003986 */ /* 0x0003e2000c101506 */
[----:B------:R-:W-:-:S02]  /*3e7e0*/  IADD3 R19, R19, c[0x0][0x198], RZ ;  /* 0x0000660013137a10 */ /* 0x000fc40007ffe0ff */
[----:B------:R-:W-:Y:S02]  /*3e7f0*/  PRMT R6, R29, 0x7632, R6 ;  /* 0x000076321d067816 */ /* 0x000fe40000000006 */
[----:B------:R-:W-:Y:S01]  /*3e800*/  ISETP.LT.AND P3, PT, R26, c[0x0][0x178], !P1 ;  /* 0x00005e001a007a0c */ /* 0x000fe20004f61270 */
[----:B0-----:R-:W3:Y:S01]  /*3e810*/  LDL.LU R29, [R1+0x33c] ;  /* 0x00033c00011d7983 */ /* 0x001ee20000300800 */
[----:B------:R-:W-:Y:S02]  /*3e820*/  IADD3 R10, R28, 0xfa, RZ ;  /* 0x000000fa1c0a7810 */ /* 0x000fe40007ffe0ff */
[C---:B------:R-:W-:Y:S01]  /*3e830*/  IADD3 R21, R19.reuse, c[0x0][0x198], RZ ;  /* 0x0000660013157a10 */ /* 0x040fe20007ffe0ff */
[----:B------:R-:W-:Y:S01]  /*3e840*/  IMAD.WIDE R4, R19, 0x2, R16 ;  /* 0x0000000213047825 */ /* 0x000fe200078e0210 */
[----:B------:R-:W-:Y:S02]  /*3e850*/  ISETP.GE.AND P6, PT, R10, c[0x0][0x17c], PT ;  /* 0x00005f000a007a0c */ /* 0x000fe40003fc6270 */
[----:B------:R-:W-:Y:S01]  /*3e860*/  PRMT R10, R25, 0x7632, R10 ;  /* 0x00007632190a7816 */ /* 0x000fe2000000000a */
[----:B------:R-:W-:Y:S01]  /*3e870*/  IMAD.WIDE R8, R19, 0x2, R2 ;  /* 0x0000000213087825 */ /* 0x000fe200078e0202 */
[----:B------:R-:W-:-:S03]  /*3e880*/  IADD3 R0, R28, 0xfc, RZ ;  /* 0x000000fc1c007810 */ /* 0x000fc60007ffe0ff */
[----:B-1----:R-:W-:Y:S01]  /*3e890*/  IMAD.WIDE R12, R21, 0x2, R16 ;  /* 0x00000002150c7825 */ /* 0x002fe200078e0210 */
[----:B------:R-:W-:Y:S01]  /*3e8a0*/  @P0 STG.E.U16 [R4.64], R6 ;  /* 0x0000000604000986 */ /* 0x000fe2000c101506 */
[----:B------:R-:W-:-:S03]  /*3e8b0*/  ISETP.GE.AND P0, PT, R0, c[0x0][0x17c], PT ;  /* 0x00005f0000007a0c */ /* 0x000fc60003f06270 */
[----:B------:R-:W-:Y:S01]  /*3e8c0*/  @P5 STG.E.U16 [R8.64], R10 ;  /* 0x0000000a08005986 */ /* 0x000fe2000c101506 */
[----:B--2---:R-:W-:-:S03]  /*3e8d0*/  PRMT R0, R27, 0x7632, R0 ;  /* 0x000076321b007816 */ /* 0x004fc60000000000 */
[----:B------:R0:W-:Y:S04]  /*3e8e0*/  @P3 STG.E.U16 [R12.64], R27 ;  /* 0x0000001b0c003986 */ /* 0x0001e8000c101506 */
[----:B0-----:R-:W2:Y:S01]  /*3e8f0*/  LDL.LU R27, [R1+0x32c] ;  /* 0x00032c00011b7983 */ /* 0x001ea20000300800 */
[----:B------:R-:W-:Y:S01]  /*3e900*/  ISETP.LT.AND P1, PT, R23, c[0x0][0x178], !P1 ;  /* 0x00005e0017007a0c */ /* 0x000fe20004f21270 */
[----:B------:R-:W-:Y:S01]  /*3e910*/  IMAD.WIDE R18, R21, 0x2, R2 ;  /* 0x0000000215127825 */ /* 0x000fe200078e0202 */
[----:B------:R-:W-:Y:S02]  /*3e920*/  ISETP.LT.AND P3, PT, R26, c[0x0][0x178], !P4 ;  /* 0x00005e001a007a0c */ /* 0x000fe40006761270 */
[----:B------:R-:W-:Y:S02]  /*3e930*/  ISETP.LT.AND P4, PT, R23, c[0x0][0x178], !P4 ;  /* 0x00005e0017007a0c */ /* 0x000fe40006781270 */
[----:B------:R-:W-:-:S02]  /*3e940*/  IADD3 R21, R21, c[0x0][0x198], RZ ;  /* 0x0000660015157a10 */ /* 0x000fc40007ffe0ff */
[----:B------:R-:W-:Y:S02]  /*3e950*/  ISETP.LT.AND P5, PT, R26, c[0x0][0x178], !P6 ;  /* 0x00005e001a007a0c */ /* 0x000fe400077a1270 */
[C---:B------:R-:W-:Y:S01]  /*3e960*/  IADD3 R25, R21.reuse, c[0x0][0x198], RZ ;  /* 0x0000660015197a10 */ /* 0x040fe20007ffe0ff */
[----:B------:R-:W-:Y:S01]  /*3e970*/  IMAD.WIDE R4, R21, 0x2, R16 ;  /* 0x0000000215047825 */ /* 0x000fe200078e0210 */
[----:B------:R-:W-:-:S03]  /*3e980*/  PRMT R14, R7, 0x7632, R14 ;  /* 0x00007632070e7816 */ /* 0x000fc6000000000e */
[----:B------:R-:W-:Y:S01]  /*3e990*/  IMAD.WIDE R8, R21, 0x2, R2 ;  /* 0x0000000215087825 */ /* 0x000fe200078e0202 */
[----:B------:R0:W-:Y:S01]  /*3e9a0*/  @P1 STG.E.U16 [R18.64], R7 ;  /* 0x0000000712001986 */ /* 0x0001e2000c101506 */
[----:B------:R-:W-:Y:S02]  /*3e9b0*/  ISETP.LT.AND P6, PT, R23, c[0x0][0x178], !P6 ;  /* 0x00005e0017007a0c */ /* 0x000fe400077c1270 */
[----:B------:R-:W-:Y:S01]  /*3e9c0*/  IMAD.WIDE R12, R25, 0x2, R16 ;  /* 0x00000002190c7825 */ /* 0x000fe200078e0210 */
[----:B------:R1:W-:Y:S04]  /*3e9d0*/  @P3 STG.E.U16 [R4.64], R0 ;  /* 0x0000000004003986 */ /* 0x0003e8000c101506 */
[----:B------:R4:W-:Y:S01]  /*3e9e0*/  @P4 STG.E.U16 [R8.64], R14 ;  /* 0x0000000e08004986 */ /* 0x0009e2000c101506 */
[----:B------:R-:W-:-:S02]  /*3e9f0*/  ISETP.LT.AND P4, PT, R26, c[0x0][0x178], !P2 ;  /* 0x00005e001a007a0c */ /* 0x000fc40005781270 */
[----:B------:R-:W-:Y:S02]  /*3ea00*/  ISETP.LT.AND P2, PT, R23, c[0x0][0x178], !P2 ;  /* 0x00005e0017007a0c */ /* 0x000fe40005741270 */
[C---:B0-----:R-:W-:Y:S02]  /*3ea10*/  IADD3 R19, R25.reuse, c[0x0][0x198], RZ ;  /* 0x0000660019137a10 */ /* 0x041fe40007ffe0ff */
[C---:B------:R-:W-:Y:S02]  /*3ea20*/  IADD3 R10, R28.reuse, 0xfd, RZ ;  /* 0x000000fd1c0a7810 */ /* 0x040fe40007ffe0ff */
[----:B------:R-:W-:Y:S01]  /*3ea30*/  IADD3 R6, R28, 0xfe, RZ ;  /* 0x000000fe1c067810 */ /* 0x000fe20007ffe0ff */
[----:B-1----:R-:W-:Y:S01]  /*3ea40*/  IMAD.WIDE R4, R25, 0x2, R2 ;  /* 0x0000000219047825 */ /* 0x002fe200078e0202 */
[----:B------:R-:W-:Y:S02]  /*3ea50*/  IADD3 R21, R19, c[0x0][0x198], RZ ;  /* 0x0000660013157a10 */ /* 0x000fe40007ffe0ff */
[----:B------:R-:W-:-:S02]  /*3ea60*/  ISETP.GE.AND P1, PT, R10, c[0x0][0x17c], PT ;  /* 0x00005f000a007a0c */ /* 0x000fc40003f26270 */
[----:B------:R-:W-:Y:S01]  /*3ea70*/  ISETP.GE.AND P3, PT, R6, c[0x0][0x17c], PT ;  /* 0x00005f0006007a0c */ /* 0x000fe20003f66270 */
[----:B------:R-:W-:Y:S01]  /*3ea80*/  IMAD.WIDE R6, R19, 0x2, R16 ;  /* 0x0000000213067825 */ /* 0x000fe200078e0210 */
[----:B------:R-:W-:Y:S02]  /*3ea90*/  IADD3 R28, R28, 0xff, RZ ;  /* 0x000000ff1c1c7810 */ /* 0x000fe40007ffe0ff */
[----:B------:R-:W-:Y:S01]  /*3eaa0*/  PRMT R0, R11, 0x7632, R0 ;  /* 0x000076320b007816 */ /* 0x000fe20000000000 */
[----:B---3--:R0:W-:Y:S01]  /*3eab0*/  @P5 STG.E.U16 [R12.64], R29 ;  /* 0x0000001d0c005986 */ /* 0x0081e2000c101506 */
[----:B------:R-:W-:Y:S01]  /*3eac0*/  ISETP.LT.AND P5, PT, R26, c[0x0][0x178], !P0 ;  /* 0x00005e001a007a0c */ /* 0x000fe200047a1270 */
[----:B----4-:R-:W-:Y:S01]  /*3ead0*/  IMAD.WIDE R8, R19, 0x2, R2 ;  /* 0x0000000213087825 */ /* 0x010fe200078e0202 */
[----:B------:R-:W-:Y:S01]  /*3eae0*/  PRMT R10, R29, 0x7632, R10 ;  /* 0x000076321d0a7816 */ /* 0x000fe2000000000a */
[----:B------:R1:W-:Y:S01]  /*3eaf0*/  @P6 STG.E.U16 [R4.64], R11 ;  /* 0x0000000b04006986 */ /* 0x0003e2000c101506 */
[----:B------:R-:W-:-:S03]  /*3eb00*/  ISETP.GE.AND P6, PT, R28, c[0x0][0x17c], PT ;  /* 0x00005f001c007a0c */ /* 0x000fc60003fc6270 */
[----:B------:R3:W-:Y:S01]  /*3eb10*/  @P4 STG.E.U16 [R6.64], R10 ;  /* 0x0000000a06004986 */ /* 0x0007e2000c101506 */
[----:B0-----:R-:W-:-:S03]  /*3eb20*/  IMAD.WIDE R12, R21, 0x2, R16 ;  /* 0x00000002150c7825 */ /* 0x001fc600078e0210 */
[----:B------:R-:W2:Y:S01]  /*3eb30*/  LDL.LU R29, [R1+0x2ec] ;  /* 0x0002ec00011d7983 */ /* 0x000ea20000300800 */
[----:B------:R-:W-:-:S03]  /*3eb40*/  ISETP.LT.AND P4, PT, R26, c[0x0][0x178], !P3 ;  /* 0x00005e001a007a0c */ /* 0x000fc60005f81270 */
[----:B------:R0:W-:Y:S01]  /*3eb50*/  @P2 STG.E.U16 [R8.64], R0 ;  /* 0x0000000008002986 */ /* 0x0001e2000c101506 */
[C---:B------:R-:W-:Y:S02]  /*3eb60*/  ISETP.LT.AND P2, PT, R26.reuse, c[0x0][0x178], !P6 ;  /* 0x00005e001a007a0c */ /* 0x040fe40007741270 */
[C---:B------:R-:W-:Y:S02]  /*3eb70*/  ISETP.LT.AND P0, PT, R23.reuse, c[0x0][0x178], !P0 ;  /* 0x00005e0017007a0c */ /* 0x040fe40004701270 */
[C---:B------:R-:W-:Y:S02]  /*3eb80*/  ISETP.LT.AND P3, PT, R23.reuse, c[0x0][0x178], !P3 ;  /* 0x00005e0017007a0c */ /* 0x040fe40005f61270 */
[C---:B------:R-:W-:Y:S01]  /*3eb90*/  ISETP.LT.AND P6, PT, R23.reuse, c[0x0][0x178], !P6 ;  /* 0x00005e0017007a0c */ /* 0x040fe200077c1270 */
[----:B--2---:R2:W-:Y:S01]  /*3eba0*/  @P5 STG.E.U16 [R12.64], R27 ;  /* 0x0000001b0c005986 */ /* 0x0045e2000c101506 */
[----:B------:R-:W-:Y:S02]  /*3ebb0*/  ISETP.LT.AND P5, PT, R26, c[0x0][0x178], !P1 ;  /* 0x00005e001a007a0c */ /* 0x000fe40004fa1270 */
[----:B------:R-:W-:-:S02]  /*3ebc0*/  ISETP.LT.AND P1, PT, R23, c[0x0][0x178], !P1 ;  /* 0x00005e0017007a0c */ /* 0x000fc40004f21270 */
[----:B------:R-:W4:Y:S01]  /*3ebd0*/  LDL.LU R23, [R1+0x12c0] ;  /* 0x0012c00001177983 */ /* 0x000f220000300800 */
[C---:B------:R-:W-:Y:S01]  /*3ebe0*/  IADD3 R19, R21.reuse, c[0x0][0x198], RZ ;  /* 0x0000660015137a10 */ /* 0x040fe20007ffe0ff */
[----:B-1----:R-:W-:-:S03]  /*3ebf0*/  IMAD.WIDE R4, R21, 0x2, R2 ;  /* 0x0000000215047825 */ /* 0x002fc600078e0202 */
[C---:B------:R-:W-:Y:S01]  /*3ec00*/  IADD3 R25, R19.reuse, c[0x0][0x198], RZ ;  /* 0x0000660013197a10 */ /* 0x040fe20007ffe0ff */
[----:B---3--:R-:W-:Y:S01]  /*3ec10*/  IMAD.WIDE R6, R19, 0x2, R16 ;  /* 0x0000000213067825 */ /* 0x008fe200078e0210 */
[----:B0-----:R-:W-:Y:S02]  /*3ec20*/  PRMT R0, R27, 0x7632, R0 ;  /* 0x000076321b007816 */ /* 0x001fe40000000000 */
[----:B------:R-:W-:Y:S01]  /*3ec30*/  IADD3 R21, R25, c[0x0][0x198], RZ ;  /* 0x0000660019157a10 */ /* 0x000fe20007ffe0ff */
[----:B------:R-:W-:Y:S01]  /*3ec40*/  IMAD.WIDE R8, R19, 0x2, R2 ;  /* 0x0000000213087825 */ /* 0x000fe200078e0202 */
[----:B------:R-:W-:Y:S01]  /*3ec50*/  PRMT R14, R15, 0x7632, R14 ;  /* 0x000076320f0e7816 */ /* 0x000fe2000000000e */
[----:B------:R0:W-:Y:S02]  /*3ec60*/  @P0 STG.E.U16 [R4.64], R15 ;  /* 0x0000000f04000986 */ /* 0x0001e4000c101506 */
[C---:B------:R-:W-:Y:S02]  /*3ec70*/  IMAD.WIDE R10, R25.reuse, 0x2, R16 ;  /* 0x00000002190a7825 */ /* 0x040fe400078e0210 */
[----:B------:R1:W-:Y:S02]  /*3ec80*/  @P5 STG.E.U16 [R6.64], R0 ;  /* 0x0000000006005986 */ /* 0x0003e4000c101506 */
[----:B--2---:R-:W-:-:S02]  /*3ec90*/  IMAD.WIDE R12, R25, 0x2, R2 ;  /* 0x00000002190c7825 */ /* 0x004fc400078e0202 */
[----:B------:R1:W-:Y:S02]  /*3eca0*/  @P1 STG.E.U16 [R8.64], R14 ;  /* 0x0000000e08001986 */ /* 0x0003e4000c101506 */
[----:B------:R-:W-:-:S04]  /*3ecb0*/  IMAD.WIDE R16, R21, 0x2, R16 ;  /* 0x0000000215107825 */ /* 0x000fc800078e0210 */
[----:B------:R-:W-:Y:S01]  /*3ecc0*/  IMAD.WIDE R2, R21, 0x2, R2 ;  /* 0x0000000215027825 */ /* 0x000fe200078e0202 */
[----:B0-----:R-:W-:Y:S01]  /*3ecd0*/  PRMT R5, R29, 0x7632, R5 ;  /* 0x000076321d057816 */ /* 0x001fe20000000005 */
[----:B------:R1:W-:Y:S04]  /*3ece0*/  @P4 STG.E.U16 [R10.64], R29 ;  /* 0x0000001d0a004986 */ /* 0x0003e8000c101506 */
[----:B----4-:R1:W-:Y:S04]  /*3ecf0*/  @P3 STG.E.U16 [R12.64], R23 ;  /* 0x000000170c003986 */ /* 0x0103e8000c101506 */
[----:B------:R1:W-:Y:S01]  /*3ed00*/  @P2 STG.E.U16 [R16.64], R5 ;  /* 0x0000000510002986 */ /* 0x0003e2000c101506 */
[----:B------:R-:W-:Y:S05]  /*3ed10*/  @!P6 EXIT ;  /* 0x000000000000e94d */ /* 0x000fea0003800000 */
[----:B-1----:R-:W-:-:S05]  /*3ed20*/  PRMT R23, R23, 0x7632, R23 ;  /* 0x0000763217177816 */ /* 0x002fca0000000017 */
[----:B------:R-:W-:Y:S01]  /*3ed30*/  STG.E.U16 [R2.64], R23 ;  /* 0x0000001702007986 */ /* 0x000fe2000c101506 */
[----:B------:R-:W-:Y:S05]  /*3ed40*/  EXIT ;  /* 0x000000000000794d */ /* 0x000fea0003800000 */
.L_x_3:
[----:B------:R-:W-:-:S00]  /*3ed50*/  BRA `(.L_x_3) ;  /* 0xfffffff000007947 */ /* 0x000fc0000383ffff */
[----:B------:R-:W-:-:S00]  /*3ed60*/  NOP ;  /* 0x0000000000007918 */ /* 0x000fc00000000000 */
        /* <DEDUP_REMOVED lines=9> */
.L_x_4:


//--------------------- .nv.shared.matmul_kernel  --------------------------
	.section	.nv.shared.matmul_kernel,"aw",@nobits
	.sectionflags	@""
	.align	16
